def matmul_kernel(
    a_ptr,
    b_ptr,
    c_ptr,
    M,
    N,
    K,
    stride_am,
    stride_ak,
    stride_bk,
    stride_bn,
    stride_cm,
    stride_cn,
    BLOCK_M: tl.constexpr,
    BLOCK_N: tl.constexpr,
    BLOCK_K: tl.constexpr,
    GROUP_M: tl.constexpr,
):
    pid = tl.program_id(axis=0)
    num_pid_m = tl.cdiv(M, BLOCK_M)
    num_pid_n = tl.cdiv(N, BLOCK_N)
    num_pid_in_group = GROUP_M * num_pid_n
    group_id = pid // num_pid_in_group
    first_pid_m = group_id * GROUP_M
    group_size_m = min(num_pid_m - first_pid_m, GROUP_M)
    pid_m = first_pid_m + ((pid % num_pid_in_group) % group_size_m)
    pid_n = (pid % num_pid_in_group) // group_size_m

    offs_am = (pid_m * BLOCK_M + tl.arange(0, BLOCK_M)) % M
    offs_bn = (pid_n * BLOCK_N + tl.arange(0, BLOCK_N)) % N
    offs_k = tl.arange(0, BLOCK_K)
    a_ptrs = a_ptr + offs_am[:, None] * stride_am + offs_k[None, :] * stride_ak
    b_ptrs = b_ptr + offs_k[:, None] * stride_bk + offs_bn[None, :] * stride_bn

    acc = tl.zeros((BLOCK_M, BLOCK_N), dtype=tl.float32)
    for kk in range(0, tl.cdiv(K, BLOCK_K)):
        a = tl.load(a_ptrs, mask=offs_k[None, :] < K - kk * BLOCK_K, other=0.0)
        b = tl.load(b_ptrs, mask=offs_k[:, None] < K - kk * BLOCK_K, other=0.0)
        acc = tl.dot(a, b, acc)
        a_ptrs += BLOCK_K * stride_ak
        b_ptrs += BLOCK_K * stride_bk

    c = acc.to(c_ptr.dtype.element_ty)
    offs_cm = pid_m * BLOCK_M + tl.arange(0, BLOCK_M)
    offs_cn = pid_n * BLOCK_N + tl.arange(0, BLOCK_N)
    c_ptrs = c_ptr + offs_cm[:, None] * stride_cm + offs_cn[None, :] * stride_cn
    mask = (offs_cm[:, None] < M) & (offs_cn[None, :] < N)
    tl.store(c_ptrs, c, mask=mask)

# config = {"BLOCK_K": 64, "BLOCK_M": 128, "BLOCK_N": 32, "GROUP_M": 8, "arch": "sm_90", "dtype": "bf16", "num_ctas": 1, "num_stages": 2, "num_warps": 2}
# arch = sm_90


// ===== COMPILED SASS (sm_90a) =====

	.target	sm_90a

	.elftype	@"ET_EXEC"


//--------------------- .note.nv.tkinfo           --------------------------
	.section	.note.nv.tkinfo,"",@"SHT_NOTE"
	.sectionflags	@"SHF_NOTE_NV_TKINFO"
	.tkinfo
        /*0018*/ 	.word	0x00000002
        /*0030*/ 	.string	""
        /*0030*/ 	.string	"ptxas"
        /*0030*/ 	.string	"Cuda compilation tools, release 13.0, V13.0.88"
        /*0030*/ 	.string	"Build cuda_13.0.r13.0/compiler.36424714_0"
        /*0030*/ 	.string	"-v  -suppress-debug-info  -lineinfo  -arch sm_90a "



//--------------------- .note.nv.cuinfo           --------------------------
	.section	.note.nv.cuinfo,"",@"SHT_NOTE"
	.sectionflags	@"SHF_NOTE_NV_CUINFO"
        /*0018*/ 	.short	0x0002
        /*001a*/ 	.short	0x005a
        /*001c*/ 	.short	0x0082
	.zero		2


//--------------------- .nv.info                  --------------------------
	.section	.nv.info,"",@"SHT_CUDA_INFO"
	.align	4


	//----- nvinfo : EIATTR_REGCOUNT
	.align		4
        /*0000*/ 	.byte	0x04, 0x2f
        /*0002*/ 	.short	(.L_1 - .L_0)
	.align		4
.L_0:
        /*0004*/ 	.word	index@(matmul_kernel)
        /*0008*/ 	.word	0x00000020


	//----- nvinfo : EIATTR_FRAME_SIZE
	.align		4
.L_1:
        /*000c*/ 	.byte	0x04, 0x11
        /*000e*/ 	.short	(.L_3 - .L_2)
	.align		4
.L_2:
        /*0010*/ 	.word	index@(matmul_kernel)
        /*0014*/ 	.word	0x00000f38


	//----- nvinfo : EIATTR_MIN_STACK_SIZE
	.align		4
.L_3:
        /*0018*/ 	.byte	0x04, 0x12
        /*001a*/ 	.short	(.L_5 - .L_4)
	.align		4
.L_4:
        /*001c*/ 	.word	index@(matmul_kernel)
        /*0020*/ 	.word	0x00000f38
.L_5:


//--------------------- .nv.compat                --------------------------
	.section	.nv.compat,"",@"SHT_CUDA_COMPAT_INFO"
	.align	4
        /*0000*/ 	.byte	0x02, 0x09, 0x01, 0x00, 0x02, 0x02, 0x01, 0x00, 0x02, 0x05, 0x05, 0x00, 0x03, 0x07, 0x01, 0x01
        /*0010*/ 	.byte	0x02, 0x03, 0x00, 0x00, 0x02, 0x06, 0x01, 0x00, 0x04, 0x0b, 0x08, 0x00, 0x00, 0x00, 0x00, 0x00
        /*0020*/ 	.byte	0x00, 0x00, 0x00, 0x00


//--------------------- .nv.info.matmul_kernel    --------------------------
	.section	.nv.info.matmul_kernel,"",@"SHT_CUDA_INFO"
	.sectionflags	@""
	.align	4


	//----- nvinfo : EIATTR_CUDA_API_VERSION
	.align		4
        /*0000*/ 	.byte	0x04, 0x37
        /*0002*/ 	.short	(.L_7 - .L_6)
.L_6:
        /*0004*/ 	.word	0x00000082


	//----- nvinfo : EIATTR_KPARAM_INFO
	.align		4
.L_7:
        /*0008*/ 	.byte	0x04, 0x17
        /*000a*/ 	.short	(.L_9 - .L_8)
.L_8:
        /*000c*/ 	.word	0x00000000
        /*0010*/ 	.short	0x000d
        /*0012*/ 	.short	0x0048
        /*0014*/ 	.byte	0x00, 0xf4, 0x21, 0x00


	//----- nvinfo : EIATTR_KPARAM_INFO
	.align		4
.L_9:
        /*0018*/ 	.byte	0x04, 0x17
        /*001a*/ 	.short	(.L_11 - .L_10)
.L_10:
        /*001c*/ 	.word	0x00000000
        /*0020*/ 	.short	0x000c
        /*0022*/ 	.short	0x0040
        /*0024*/ 	.byte	0x00, 0xf4, 0x21, 0x00


	//----- nvinfo : EIATTR_KPARAM_INFO
	.align		4
.L_11:
        /*0028*/ 	.byte	0x04, 0x17
        /*002a*/ 	.short	(.L_13 - .L_12)
.L_12:
        /*002c*/ 	.word	0x00000000
        /*0030*/ 	.short	0x000b
        /*0032*/ 	.short	0x0038
        /*0034*/ 	.byte	0x00, 0xf0, 0x11, 0x00


	//----- nvinfo : EIATTR_KPARAM_INFO
	.align		4
.L_13:
        /*0038*/ 	.byte	0x04, 0x17
        /*003a*/ 	.short	(.L_15 - .L_14)
.L_14:
        /*003c*/ 	.word	0x00000000
        /*0040*/ 	.short	0x000a
        /*0042*/ 	.short	0x0034
        /*0044*/ 	.byte	0x00, 0xf0, 0x11, 0x00


	//----- nvinfo : EIATTR_KPARAM_INFO
	.align		4
.L_15:
        /*0048*/ 	.byte	0x04, 0x17
        /*004a*/ 	.short	(.L_17 - .L_16)
.L_16:
        /*004c*/ 	.word	0x00000000
        /*0050*/ 	.short	0x0009
        /*0052*/ 	.short	0x0030
        /*0054*/ 	.byte	0x00, 0xf0, 0x11, 0x00


	//----- nvinfo : EIATTR_KPARAM_INFO
	.align		4
.L_17:
        /*0058*/ 	.byte	0x04, 0x17
        /*005a*/ 	.short	(.L_19 - .L_18)
.L_18:
        /*005c*/ 	.word	0x00000000
        /*0060*/ 	.short	0x0008
        /*0062*/ 	.short	0x002c
        /*0064*/ 	.byte	0x00, 0xf0, 0x11, 0x00


	//----- nvinfo : EIATTR_KPARAM_INFO
	.align		4
.L_19:
        /*0068*/ 	.byte	0x04, 0x17
        /*006a*/ 	.short	(.L_21 - .L_20)
.L_20:
        /*006c*/ 	.word	0x00000000
        /*0070*/ 	.short	0x0007
        /*0072*/ 	.short	0x0028
        /*0074*/ 	.byte	0x00, 0xf0, 0x11, 0x00


	//----- nvinfo : EIATTR_KPARAM_INFO
	.align		4
.L_21:
        /*0078*/ 	.byte	0x04, 0x17
        /*007a*/ 	.short	(.L_23 - .L_22)
.L_22:
        /*007c*/ 	.word	0x00000000
        /*0080*/ 	.short	0x0006
        /*0082*/ 	.short	0x0024
        /*0084*/ 	.byte	0x00, 0xf0, 0x11, 0x00


	//----- nvinfo : EIATTR_KPARAM_INFO
	.align		4
.L_23:
        /*0088*/ 	.byte	0x04, 0x17
        /*008a*/ 	.short	(.L_25 - .L_24)
.L_24:
        /*008c*/ 	.word	0x00000000
        /*0090*/ 	.short	0x0005
        /*0092*/ 	.short	0x0020
        /*0094*/ 	.byte	0x00, 0xf0, 0x11, 0x00


	//----- nvinfo : EIATTR_KPARAM_INFO
	.align		4
.L_25:
        /*0098*/ 	.byte	0x04, 0x17
        /*009a*/ 	.short	(.L_27 - .L_26)
.L_26:
        /*009c*/ 	.word	0x00000000
        /*00a0*/ 	.short	0x0004
        /*00a2*/ 	.short	0x001c
        /*00a4*/ 	.byte	0x00, 0xf0, 0x11, 0x00


	//----- nvinfo : EIATTR_KPARAM_INFO
	.align		4
.L_27:
        /*00a8*/ 	.byte	0x04, 0x17
        /*00aa*/ 	.short	(.L_29 - .L_28)
.L_28:
        /*00ac*/ 	.word	0x00000000
        /*00b0*/ 	.short	0x0003
        /*00b2*/ 	.short	0x0018
        /*00b4*/ 	.byte	0x00, 0xf0, 0x11, 0x00


	//----- nvinfo : EIATTR_KPARAM_INFO
	.align		4
.L_29:
        /*00b8*/ 	.byte	0x04, 0x17
        /*00ba*/ 	.short	(.L_31 - .L_30)
.L_30:
        /*00bc*/ 	.word	0x00000000
        /*00c0*/ 	.short	0x0002
        /*00c2*/ 	.short	0x0010
        /*00c4*/ 	.byte	0x00, 0xf4, 0x21, 0x00


	//----- nvinfo : EIATTR_KPARAM_INFO
	.align		4
.L_31:
        /*00c8*/ 	.byte	0x04, 0x17
        /*00ca*/ 	.short	(.L_33 - .L_32)
.L_32:
        /*00cc*/ 	.word	0x00000000
        /*00d0*/ 	.short	0x0001
        /*00d2*/ 	.short	0x0008
        /*00d4*/ 	.byte	0x00, 0xf4, 0x21, 0x00


	//----- nvinfo : EIATTR_KPARAM_INFO
	.align		4
.L_33:
        /*00d8*/ 	.byte	0x04, 0x17
        /*00da*/ 	.short	(.L_35 - .L_34)
.L_34:
        /*00dc*/ 	.word	0x00000000
        /*00e0*/ 	.short	0x0000
        /*00e2*/ 	.short	0x0000
        /*00e4*/ 	.byte	0x00, 0xf4, 0x21, 0x00


	//----- nvinfo : EIATTR_SPARSE_MMA_MASK
	.align		4
.L_35:
        /*00e8*/ 	.byte	0x03, 0x50
        /*00ea*/ 	.short	0x0000


	//----- nvinfo : EIATTR_MAXREG_COUNT
	.align		4
        /*00ec*/ 	.byte	0x03, 0x1b
        /*00ee*/ 	.short	0x00ff


	//----- nvinfo : EIATTR_NUM_BARRIERS
	.align		4
        /*00f0*/ 	.byte	0x02, 0x4c
        /*00f2*/ 	.byte	0x01
	.zero		1


	//----- nvinfo : EIATTR_ANNOTATIONS
	.align		4
        /*00f4*/ 	.byte	0x04, 0x55
        /*00f6*/ 	.short	(.L_37 - .L_36)


	//   ....[0]....
.L_36:
        /*00f8*/ 	.word	0x00000001
        /*00fc*/ 	.byte	0xe0, 0x00, 0x00, 0x00, 0x01, 0x00, 0x00, 0x00, 0x00, 0x01, 0x00, 0x00, 0x01, 0x00, 0x00, 0x00
        /* <DEDUP_REMOVED lines=1458> */
        /*5c2c*/ 	.byte	0xe0, 0x71, 0x01, 0x00, 0x01, 0x00, 0x00, 0x00, 0x50, 0x74, 0x01, 0x00


	//----- nvinfo : EIATTR_MERCURY_ISA_VERSION
	.align		4
.L_37:
        /*5c38*/ 	.byte	0x03, 0x5f
        /*5c3a*/ 	.short	0x0101


	//----- nvinfo : EIATTR_EXIT_INSTR_OFFSETS
	.align		4
        /*5c3c*/ 	.byte	0x04, 0x1c
        /*5c3e*/ 	.short	(.L_39 - .L_38)


	//   ....[0]....
.L_38:
        /*5c40*/ 	.word	0x00017590


	//   ....[1]....
        /*5c44*/ 	.word	0x000175c0


	//----- nvinfo : EIATTR_REQNTID
	.align		4
.L_39:
        /*5c48*/ 	.byte	0x04, 0x10
        /*5c4a*/ 	.short	(.L_41 - .L_40)
.L_40:
        /*5c4c*/ 	.word	0x00000040
        /*5c50*/ 	.word	0x00000001
        /*5c54*/ 	.word	0x00000001


	//----- nvinfo : EIATTR_CBANK_PARAM_SIZE
	.align		4
.L_41:
        /*5c58*/ 	.byte	0x03, 0x19
        /*5c5a*/ 	.short	0x0050


	//----- nvinfo : EIATTR_PARAM_CBANK
	.align		4
        /*5c5c*/ 	.byte	0x04, 0x0a
        /*5c5e*/ 	.short	(.L_43 - .L_42)
	.align		4
.L_42:
        /*5c60*/ 	.word	index@(.nv.constant0.matmul_kernel)
        /*5c64*/ 	.short	0x0210
        /*5c66*/ 	.short	0x0050


	//----- nvinfo : EIATTR_SW_WAR
	.align		4
.L_43:
        /*5c68*/ 	.byte	0x04, 0x36
        /*5c6a*/ 	.short	(.L_45 - .L_44)
.L_44:
        /*5c6c*/ 	.word	0x00000008
.L_45:


//--------------------- .nv.callgraph             --------------------------
	.section	.nv.callgraph,"",@"SHT_CUDA_CALLGRAPH"
	.align	4
	.sectionentsize	8
	.align		4
        /*0000*/ 	.word	0x00000000
	.align		4
        /*0004*/ 	.word	0xffffffff
	.align		4
        /*0008*/ 	.word	0x00000000
	.align		4
        /*000c*/ 	.word	0xfffffffe
	.align		4
        /*0010*/ 	.word	0x00000000
	.align		4
        /*0014*/ 	.word	0xfffffffd
	.align		4
        /*0018*/ 	.word	0x00000000
	.align		4
        /*001c*/ 	.word	0xfffffffc


//--------------------- .text.matmul_kernel       --------------------------
	.section	.text.matmul_kernel,"ax",@progbits
	.align	128
        .global         matmul_kernel
        .type           matmul_kernel,@function
        .size           matmul_kernel,(.L_x_3 - matmul_kernel)
        .other          matmul_kernel,@"STO_CUDA_ENTRY STV_DEFAULT"
matmul_kernel:
.text.matmul_kernel:
[----:B------:R-:W0:Y:S08]  /*0000*/  LDC R1, c[0x0][0x28] ;  /* 0x00000a00ff017b82 */ /* 0x000e300000000800 */
[----:B------:R-:W1:Y:S01]  /*0010*/  LDC.64 R2, c[0x0][0x228] ;  /* 0x00008a00ff027b82 */ /* 0x000e620000000a00 */
[----:B0-----:R-:W-:Y:S01]  /*0020*/  VIADD R1, R1, 0xfffff0c8 ;  /* 0xfffff0c801017836 */ /* 0x001fe20000000000 */
[----:B------:R-:W-:Y:S01]  /*0030*/  UMOV UR4, 0x400 ;  /* 0x0000040000047882 */ /* 0x000fe20000000000 */
[----:B------:R-:W-:-:S02]  /*0040*/  CS2R R24, SRZ ;  /* 0x0000000000187805 */ /* 0x000fc4000001ff00 */
[----:B------:R-:W-:Y:S02]  /*0050*/  CS2R R26, SRZ ;  /* 0x00000000001a7805 */ /* 0x000fe4000001ff00 */
[----:B------:R-:W-:Y:S02]  /*0060*/  CS2R R20, SRZ ;  /* 0x0000000000147805 */ /* 0x000fe4000001ff00 */
[----:B------:R-:W-:Y:S02]  /*0070*/  CS2R R22, SRZ ;  /* 0x0000000000167805 */ /* 0x000fe4000001ff00 */
[----:B------:R-:W-:Y:S01]  /*0080*/  CS2R R16, SRZ ;  /* 0x0000000000107805 */ /* 0x000fe2000001ff00 */
[----:B------:R-:W0:Y:S01]  /*0090*/  LDC R29, c[0x0][0x230] ;  /* 0x00008c00ff1d7b82 */ /* 0x000e220000000800 */
[----:B------:R-:W-:Y:S02]  /*00a0*/  CS2R R18, SRZ ;  /* 0x0000000000127805 */ /* 0x000fe4000001ff00 */
[----:B------:R-:W-:-:S05]  /*00b0*/  CS2R R14, SRZ ;  /* 0x00000000000e7805 */ /* 0x000fca000001ff00 */
[----:B------:R-:W2:Y:S01]  /*00c0*/  S2UR UR5, SR_CgaCtaId ;  /* 0x00000000000579c3 */ /* 0x000ea20000008800 */
[----:B-1----:R-:W-:Y:S01]  /*00d0*/  VIADD R0, R3, 0x1f ;  /* 0x0000001f03007836 */ /* 0x002fe20000000000 */
[----:B------:R1:W-:Y:S04]  /*00e0*/  STL [R1+0x81c], R3 ;  /* 0x00081c0301007387 */ /* 0x0003e80000100800 */
[----:B------:R-:W-:Y:S01]  /*00f0*/  SHF.R.S32.HI R5, RZ, 0x1f, R0 ;  /* 0x0000001fff057819 */ /* 0x000fe20000011400 */
[----:B------:R-:W-:Y:S01]  /*0100*/  STL [R1], RZ ;  /* 0x000000ff01007387 */ /* 0x000fe20000100800 */
[----:B0-----:R-:W-:Y:S02]  /*0110*/  VIADD R29, R29, 0x3f ;  /* 0x0000003f1d1d7836 */ /* 0x001fe40000000000 */
[----:B------:R-:W-:Y:S01]  /*0120*/  LEA.HI R5, R5, R0, RZ, 0x5 ;  /* 0x0000000005057211 */ /* 0x000fe200078f28ff */
[----:B------:R-:W-:Y:S03]  /*0130*/  STL [R1+0x4], RZ ;  /* 0x000004ff01007387 */ /* 0x000fe60000100800 */
[----:B------:R-:W-:Y:S01]  /*0140*/  SHF.R.S32.HI R0, RZ, 0x5, R5 ;  /* 0x00000005ff007819 */ /* 0x000fe20000011405 */
[----:B------:R-:W-:Y:S01]  /*0150*/  STL [R1+0x8], RZ ;  /* 0x000008ff01007387 */ /* 0x000fe20000100800 */
[----:B------:R-:W-:Y:S01]  /*0160*/  ULDC.64 UR8, c[0x0][0x208] ;  /* 0x0000820000087ab9 */ /* 0x000fe20000000a00 */
[----:B--2---:R-:W-:-:S02]  /*0170*/  ULEA UR4, UR5, UR4, 0x18 ;  /* 0x0000000405047291 */ /* 0x004fc4000f8ec03f */
[----:B------:R-:W-:Y:S01]  /*0180*/  IMAD.SHL.U32 R0, R0, 0x8, RZ ;  /* 0x0000000800007824 */ /* 0x000fe200078e00ff */
[----:B------:R-:W0:Y:S04]  /*0190*/  S2R R5, SR_CTAID.X ;  /* 0x0000000000057919 */ /* 0x000e280000002500 */
[-C--:B------:R-:W-:Y:S01]  /*01a0*/  IABS R9, R0.reuse ;  /* 0x0000000000097213 */ /* 0x080fe20000000000 */
[----:B------:R-:W-:Y:S01]  /*01b0*/  STL [R1+0xc], RZ ;  /* 0x00000cff01007387 */ /* 0x000fe20000100800 */
[----:B------:R-:W-:Y:S02]  /*01c0*/  IABS R12, R0 ;  /* 0x00000000000c7213 */ /* 0x000fe40000000000 */
[----:B------:R-:W2:Y:S01]  /*01d0*/  I2F.RP R4, R9 ;  /* 0x0000000900047306 */ /* 0x000ea20000209400 */
[----:B------:R-:W-:Y:S04]  /*01e0*/  STL [R1+0x20], RZ ;  /* 0x000020ff01007387 */ /* 0x000fe80000100800 */
[----:B------:R-:W-:Y:S04]  /*01f0*/  STL [R1+0x24], RZ ;  /* 0x000024ff01007387 */ /* 0x000fe80000100800 */
[----:B------:R-:W-:Y:S04]  /*0200*/  STL [R1+0x28], RZ ;  /* 0x000028ff01007387 */ /* 0x000fe80000100800 */
[----:B------:R-:W-:Y:S01]  /*0210*/  STL [R1+0x2c], RZ ;  /* 0x00002cff01007387 */ /* 0x000fe20000100800 */
[----:B--2---:R-:W2:Y:S01]  /*0220*/  MUFU.RCP R4, R4 ;  /* 0x0000000400047308 */ /* 0x004ea20000001000 */
[----:B-1----:R-:W1:Y:S01]  /*0230*/  S2R R3, SR_TID.X ;  /* 0x0000000000037919 */ /* 0x002e620000002100 */
[----:B0-----:R-:W-:Y:S01]  /*0240*/  IABS R10, R5 ;  /* 0x00000005000a7213 */ /* 0x001fe20000000000 */
[----:B--2---:R-:W-:-:S02]  /*0250*/  VIADD R6, R4, 0xffffffe ;  /* 0x0ffffffe04067836 */ /* 0x004fc40000000000 */
[----:B------:R-:W-:Y:S01]  /*0260*/  IMAD.MOV R4, RZ, RZ, -R12 ;  /* 0x000000ffff047224 */ /* 0x000fe200078e0a0c */
[----:B------:R-:W-:Y:S02]  /*0270*/  CS2R R12, SRZ ;  /* 0x00000000000c7805 */ /* 0x000fe4000001ff00 */
[----:B------:R0:W2:Y:S02]  /*0280*/  F2I.FTZ.U32.TRUNC.NTZ R7, R6 ;  /* 0x0000000600077305 */ /* 0x0000a4000021f000 */
[----:B0-----:R-:W-:Y:S01]  /*0290*/  IMAD.MOV.U32 R6, RZ, RZ, RZ ;  /* 0x000000ffff067224 */ /* 0x001fe200078e00ff */
[----:B-1----:R-:W-:Y:S01]  /*02a0*/  LOP3.LUT R3, R3, 0x3f, RZ, 0xc0, !PT ;  /* 0x0000003f03037812 */ /* 0x002fe200078ec0ff */
[----:B--2---:R-:W-:-:S04]  /*02b0*/  IMAD.MOV R8, RZ, RZ, -R7 ;  /* 0x000000ffff087224 */ /* 0x004fc800078e0a07 */
[----:B------:R-:W-:Y:S02]  /*02c0*/  IMAD R11, R8, R9, RZ ;  /* 0x00000009080b7224 */ /* 0x000fe400078e02ff */
[----:B------:R-:W-:Y:S02]  /*02d0*/  IMAD.MOV.U32 R8, RZ, RZ, R10 ;  /* 0x000000ffff087224 */ /* 0x000fe400078e000a */
[----:B------:R-:W-:-:S06]  /*02e0*/  IMAD.HI.U32 R7, R7, R11, R6 ;  /* 0x0000000b07077227 */ /* 0x000fcc00078e0006 */
[----:B------:R-:W-:-:S04]  /*02f0*/  IMAD.HI.U32 R7, R7, R8, RZ ;  /* 0x0000000807077227 */ /* 0x000fc800078e00ff */
[----:B------:R-:W-:-:S05]  /*0300*/  IMAD R4, R7, R4, R8 ;  /* 0x0000000407047224 */ /* 0x000fca00078e0208 */
[----:B------:R-:W-:-:S13]  /*0310*/  ISETP.GT.U32.AND P1, PT, R9, R4, PT ;  /* 0x000000040900720c */ /* 0x000fda0003f24070 */
[----:B------:R-:W-:Y:S02]  /*0320*/  @!P1 IMAD.IADD R4, R4, 0x1, -R9 ;  /* 0x0000000104049824 */ /* 0x000fe400078e0a09 */
[----:B------:R-:W-:Y:S01]  /*0330*/  @!P1 VIADD R7, R7, 0x1 ;  /* 0x0000000107079836 */ /* 0x000fe20000000000 */
[----:B------:R-:W-:Y:S02]  /*0340*/  ISETP.NE.AND P1, PT, R0, RZ, PT ;  /* 0x000000ff0000720c */ /* 0x000fe40003f25270 */
[----:B------:R-:W-:Y:S02]  /*0350*/  ISETP.GE.U32.AND P0, PT, R4, R9, PT ;  /* 0x000000090400720c */ /* 0x000fe40003f06070 */
[----:B------:R-:W-:-:S04]  /*0360*/  LOP3.LUT R4, R5, R0, RZ, 0x3c, !PT ;  /* 0x0000000005047212 */ /* 0x000fc800078e3cff */
[----:B------:R-:W-:Y:S01]  /*0370*/  ISETP.GE.AND P2, PT, R4, RZ, PT ;  /* 0x000000ff0400720c */ /* 0x000fe20003f46270 */
[----:B------:R-:W-:-:S06]  /*0380*/  VIADD R4, R2, 0x7f ;  /* 0x0000007f02047836 */ /* 0x000fcc0000000000 */
[----:B------:R-:W-:-:S04]  /*0390*/  @P0 VIADD R7, R7, 0x1 ;  /* 0x0000000107070836 */ /* 0x000fc80000000000 */
[----:B------:R-:W-:Y:S01]  /*03a0*/  IMAD.MOV.U32 R6, RZ, RZ, R7 ;  /* 0x000000ffff067224 */ /* 0x000fe200078e0007 */
[----:B------:R-:W-:-:S03]  /*03b0*/  SHF.R.S32.HI R7, RZ, 0x1f, R4 ;  /* 0x0000001fff077819 */ /* 0x000fc60000011404 */
[----:B------:R-:W-:Y:S01]  /*03c0*/  @!P2 IMAD.MOV R6, RZ, RZ, -R6 ;  /* 0x000000ffff06a224 */ /* 0x000fe200078e0a06 */
[----:B------:R-:W-:Y:S02]  /*03d0*/  @!P1 LOP3.LUT R6, RZ, R0, RZ, 0x33, !PT ;  /* 0x00000000ff069212 */ /* 0x000fe400078e33ff */
[----:B------:R-:W-:-:S03]  /*03e0*/  LEA.HI R7, R7, R4, RZ, 0x7 ;  /* 0x0000000407077211 */ /* 0x000fc600078f38ff */
[----:B------:R-:W-:Y:S02]  /*03f0*/  IMAD.SHL.U32 R28, R6, 0x8, RZ ;  /* 0x00000008061c7824 */ /* 0x000fe400078e00ff */
[----:B------:R-:W-:-:S03]  /*0400*/  IMAD.MOV R6, RZ, RZ, -R6 ;  /* 0x000000ffff067224 */ /* 0x000fc600078e0a06 */
[----:B------:R-:W-:Y:S01]  /*0410*/  LEA.HI.SX32 R4, R7, -R28, 0x19 ;  /* 0x8000001c07047211 */ /* 0x000fe200078fcaff */
[----:B------:R-:W-:Y:S02]  /*0420*/  IMAD R11, R0, R6, R5 ;  /* 0x00000006000b7224 */ /* 0x000fe400078e0205 */
[----:B------:R-:W-:Y:S01]  /*0430*/  IMAD.MOV.U32 R6, RZ, RZ, RZ ;  /* 0x000000ffff067224 */ /* 0x000fe200078e00ff */
[----:B------:R-:W-:-:S04]  /*0440*/  VIMNMX R4, R4, 0x8, PT ;  /* 0x0000000804047848 */ /* 0x000fc80003fe0100 */
[-C--:B------:R-:W-:Y:S02]  /*0450*/  IABS R10, R4.reuse ;  /* 0x00000004000a7213 */ /* 0x080fe40000000000 */
[----:B------:R-:W-:Y:S02]  /*0460*/  IABS R0, R4 ;  /* 0x0000000400007213 */ /* 0x000fe40000000000 */
[----:B------:R-:W0:Y:S08]  /*0470*/  I2F.RP R8, R10 ;  /* 0x0000000a00087306 */ /* 0x000e300000209400 */
[----:B0-----:R-:W0:Y:S02]  /*0480*/  MUFU.RCP R8, R8 ;  /* 0x0000000800087308 */ /* 0x001e240000001000 */
[----:B0-----:R-:W-:-:S06]  /*0490*/  VIADD R7, R8, 0xffffffe ;  /* 0x0ffffffe08077836 */ /* 0x001fcc0000000000 */
[----:B------:R-:W0:Y:S02]  /*04a0*/  F2I.FTZ.U32.TRUNC.NTZ R7, R7 ;  /* 0x0000000700077305 */ /* 0x000e24000021f000 */
[----:B0-----:R-:W-:-:S04]  /*04b0*/  IMAD.MOV R9, RZ, RZ, -R7 ;  /* 0x000000ffff097224 */ /* 0x001fc800078e0a07 */
[----:B------:R-:W-:Y:S01]  /*04c0*/  IMAD.MOV.U32 R5, RZ, RZ, R9 ;  /* 0x000000ffff057224 */ /* 0x000fe200078e0009 */
[----:B------:R-:W-:-:S03]  /*04d0*/  IABS R9, R11 ;  /* 0x0000000b00097213 */ /* 0x000fc60000000000 */
[----:B------:R-:W-:-:S04]  /*04e0*/  IMAD R5, R5, R10, RZ ;  /* 0x0000000a05057224 */ /* 0x000fc800078e02ff */
[----:B------:R-:W-:-:S04]  /*04f0*/  IMAD.HI.U32 R6, R7, R5, R6 ;  /* 0x0000000507067227 */ /* 0x000fc800078e0006 */
[----:B------:R-:W-:Y:S02]  /*0500*/  IMAD.MOV R5, RZ, RZ, -R0 ;  /* 0x000000ffff057224 */ /* 0x000fe400078e0a00 */
[----:B------:R-:W-:Y:S01]  /*0510*/  IMAD.HI.U32 R0, R6, R9, RZ ;  /* 0x0000000906007227 */ /* 0x000fe200078e00ff */
[----:B------:R-:W-:-:S03]  /*0520*/  CS2R R6, SRZ ;  /* 0x0000000000067805 */ /* 0x000fc6000001ff00 */
[----:B------:R-:W-:Y:S01]  /*0530*/  IMAD R5, R0, R5, R9 ;  /* 0x0000000500057224 */ /* 0x000fe200078e0209 */
[----:B------:R-:W-:-:S04]  /*0540*/  CS2R R8, SRZ ;  /* 0x0000000000087805 */ /* 0x000fc8000001ff00 */
[----:B------:R-:W-:-:S13]  /*0550*/  ISETP.GT.U32.AND P1, PT, R10, R5, PT ;  /* 0x000000050a00720c */ /* 0x000fda0003f24070 */
[----:B------:R-:W-:Y:S02]  /*0560*/  @!P1 IMAD.IADD R5, R5, 0x1, -R10 ;  /* 0x0000000105059824 */ /* 0x000fe400078e0a0a */
[----:B------:R-:W-:Y:S01]  /*0570*/  @!P1 VIADD R0, R0, 0x1 ;  /* 0x0000000100009836 */ /* 0x000fe20000000000 */
[----:B------:R-:W-:Y:S02]  /*0580*/  ISETP.NE.AND P1, PT, R4, RZ, PT ;  /* 0x000000ff0400720c */ /* 0x000fe40003f25270 */
[----:B------:R-:W-:Y:S02]  /*0590*/  ISETP.GE.U32.AND P0, PT, R5, R10, PT ;  /* 0x0000000a0500720c */ /* 0x000fe40003f06070 */
[----:B------:R-:W-:-:S04]  /*05a0*/  LOP3.LUT R5, R11, R4, RZ, 0x3c, !PT ;  /* 0x000000040b057212 */ /* 0x000fc800078e3cff */
[----:B------:R-:W-:-:S07]  /*05b0*/  ISETP.GE.AND P2, PT, R5, RZ, PT ;  /* 0x000000ff0500720c */ /* 0x000fce0003f46270 */
[----:B------:R-:W-:Y:S01]  /*05c0*/  @P0 VIADD R0, R0, 0x1 ;  /* 0x0000000100000836 */ /* 0x000fe20000000000 */
[----:B------:R-:W-:-:S05]  /*05d0*/  ISETP.GE.AND P0, PT, R29, 0x40, PT ;  /* 0x000000401d00780c */ /* 0x000fca0003f06270 */
[----:B------:R-:W-:Y:S01]  /*05e0*/  @!P2 IMAD.MOV R0, RZ, RZ, -R0 ;  /* 0x000000ffff00a224 */ /* 0x000fe200078e0a00 */
[----:B------:R-:W-:-:S05]  /*05f0*/  @!P1 LOP3.LUT R0, RZ, R4, RZ, 0x33, !PT ;  /* 0x00000004ff009212 */ /* 0x000fca00078e33ff */
[----:B------:R-:W-:Y:S02]  /*0600*/  IMAD.MOV R5, RZ, RZ, -R0 ;  /* 0x000000ffff057224 */ /* 0x000fe400078e0a00 */
[----:B------:R-:W-:Y:S02]  /*0610*/  IMAD.SHL.U32 R0, R0, 0x20, RZ ;  /* 0x0000002000007824 */ /* 0x000fe400078e00ff */
[----:B------:R-:W-:Y:S01]  /*0620*/  IMAD R5, R4, R5, R11 ;  /* 0x0000000504057224 */ /* 0x000fe200078e020b */
[----:B------:R-:W-:Y:S01]  /*0630*/  CS2R R10, SRZ ;  /* 0x00000000000a7805 */ /* 0x000fe2000001ff00 */
[----:B------:R-:W-:Y:S01]  /*0640*/  VIADD R29, R0, 0x1 ;  /* 0x00000001001d7836 */ /* 0x000fe20000000000 */
[----:B------:R-:W-:Y:S01]  /*0650*/  STL [R1+0x2f8], R0 ;  /* 0x0002f80001007387 */ /* 0x000fe20000100800 */
[----:B------:R-:W-:Y:S01]  /*0660*/  IMAD.IADD R28, R28, 0x1, R5 ;  /* 0x000000011c1c7824 */ /* 0x000fe200078e0205 */
[----:B------:R-:W-:Y:S02]  /*0670*/  CS2R R4, SRZ ;  /* 0x0000000000047805 */ /* 0x000fe4000001ff00 */
[----:B------:R0:W-:Y:S01]  /*0680*/  STL [R1+0x8c], R29 ;  /* 0x00008c1d01007387 */ /* 0x0001e20000100800 */
[----:B------:R-:W-:-:S02]  /*0690*/  IMAD R3, R28, 0x80, R3 ;  /* 0x000000801c037824 */ /* 0x000fc400078e0203 */
[C---:B------:R-:W-:Y:S02]  /*06a0*/  VIADD R28, R0.reuse, 0x1e ;  /* 0x0000001e001c7836 */ /* 0x040fe40000000000 */
[----:B0-----:R-:W-:-:S05]  /*06b0*/  VIADD R29, R0, 0x2 ;  /* 0x00000002001d7836 */ /* 0x001fca0000000000 */
[----:B------:R0:W-:Y:S02]  /*06c0*/  STL [R1+0x88], R29 ;  /* 0x0000881d01007387 */ /* 0x0001e40000100800 */
        /* <DEDUP_REMOVED lines=51> */
[----:B------:R0:W-:Y:S04]  /*0a00*/  STL [R1+0x10], R29 ;  /* 0x0000101d01007387 */ /* 0x0001e80000100800 */
[----:B------:R1:W-:Y:S01]  /*0a10*/  STL [R1+0x7ec], R3 ;  /* 0x0007ec0301007387 */ /* 0x0003e20000100800 */
[C---:B0-----:R-:W-:Y:S02]  /*0a20*/  VIADD R29, R0.reuse, 0x1d ;  /* 0x0000001d001d7836 */ /* 0x041fe40000000000 */
[----:B------:R-:W-:Y:S02]  /*0a30*/  VIADD R0, R0, 0x1f ;  /* 0x0000001f00007836 */ /* 0x000fe40000000000 */
[----:B-1----:R-:W-:-:S05]  /*0a40*/  VIADD R3, R3, 0x40 ;  /* 0x0000004003037836 */ /* 0x002fca0000000000 */
[----:B------:R0:W-:Y:S04]  /*0a50*/  STL [R1+0x7f0], R3 ;  /* 0x0007f00301007387 */ /* 0x0001e80000100800 */
[----:B0-----:R0:W5:Y:S01]  /*0a60*/  LDL.LU R3, [R1+0x81c] ;  /* 0x00081c0001037983 */ /* 0x0011620000300800 */
[----:B------:R-:W-:Y:S05]  /*0a70*/  @!P0 BRA `(.L_x_0) ;  /* 0x0000014c00d48947 */ /* 0x000fea0003800000 */
[----:B------:R-:W2:Y:S01]  /*0a80*/  LDL.LU R5, [R1+0x44] ;  /* 0x0000440001057983 */ /* 0x000ea20000300800 */
[----:B-----5:R-:W-:Y:S01]  /*0a90*/  IABS R4, R3 ;  /* 0x0000000300047213 */ /* 0x020fe20000000000 */
[----:B------:R-:W-:Y:S01]  /*0aa0*/  ULDC UR5, c[0x0][0x23c] ;  /* 0x00008f0000057ab9 */ /* 0x000fe20000000800 */
[----:B------:R-:W-:Y:S01]  /*0ab0*/  IABS R12, R0 ;  /* 0x00000000000c7213 */ /* 0x000fe20000000000 */
[----:B------:R-:W3:Y:S01]  /*0ac0*/  LDL.LU R6, [R1+0x40] ;  /* 0x0000400001067983 */ /* 0x000ee20000300800 */
[----:B------:R-:W-:Y:S01]  /*0ad0*/  ISETP.GE.AND P0, PT, R0, RZ, PT ;  /* 0x000000ff0000720c */ /* 0x000fe20003f06270 */
[----:B------:R-:W-:Y:S01]  /*0ae0*/  ULDC.64 UR12, c[0x0][0x218] ;  /* 0x00008600000c7ab9 */ /* 0x000fe20000000a00 */
[----:B------:R-:W-:Y:S01]  /*0af0*/  IABS R17, R28 ;  /* 0x0000001c00117213 */ /* 0x000fe20000000000 */
[----:B------:R-:W4:Y:S01]  /*0b00*/  LDL.LU R7, [R1+0x34] ;  /* 0x0000340001077983 */ /* 0x000f220000300800 */
[----:B------:R-:W-:Y:S01]  /*0b10*/  ISETP.GE.AND P3, PT, R28, RZ, PT ;  /* 0x000000ff1c00720c */ /* 0x000fe20003f66270 */
[----:B------:R-:W-:Y:S01]  /*0b20*/  ULDC UR6, c[0x0][0x234] ;  /* 0x00008d0000067ab9 */ /* 0x000fe20000000800 */
[----:B------:R-:W-:Y:S01]  /*0b30*/  ULDC.64 UR10, c[0x0][0x210] ;  /* 0x00008400000a7ab9 */ /* 0x000fe20000000a00 */
[----:B------:R-:W2:Y:S04]  /*0b40*/  LDL.LU R27, [R1+0x38] ;  /* 0x00003800011b7983 */ /* 0x000ea80000300800 */
[----:B--2---:R1:W-:Y:S04]  /*0b50*/  STL [R1+0x888], R27 ;  /* 0x0008881b01007387 */ /* 0x0043e80000100800 */
[----:B------:R-:W2:Y:S01]  /*0b60*/  LDL.LU R22, [R1+0x3c] ;  /* 0x00003c0001167983 */ /* 0x000ea20000300800 */
[----:B------:R-:W-:Y:S01]  /*0b70*/  IMAD.MOV.U32 R19, RZ, RZ, R5 ;  /* 0x000000ffff137224 */ /* 0x000fe200078e0005 */
[----:B------:R-:W-:Y:S01]  /*0b80*/  IABS R5, R2 ;  /* 0x0000000200057213 */ /* 0x000fe20000000000 */
[----:B----4-:R-:W-:-:S03]  /*0b90*/  IMAD.MOV.U32 R26, RZ, RZ, R7 ;  /* 0x000000ffff1a7224 */ /* 0x010fc600078e0007 */
[----:B------:R-:W4:Y:S01]  /*0ba0*/  I2F.RP R7, R5 ;  /* 0x0000000500077306 */ /* 0x000f220000209400 */
[----:B---3--:R-:W-:-:S07]  /*0bb0*/  IMAD.MOV.U32 R23, RZ, RZ, R6 ;  /* 0x000000ffff177224 */ /* 0x008fce00078e0006 */
[----:B------:R-:W3:Y:S08]  /*0bc0*/  I2F.RP R6, R4 ;  /* 0x0000000400067306 */ /* 0x000ef00000209400 */
[----:B----4-:R-:W4:Y:S08]  /*0bd0*/  MUFU.RCP R7, R7 ;  /* 0x0000000700077308 */ /* 0x010f300000001000 */
[----:B---3--:R-:W3:Y:S01]  /*0be0*/  MUFU.RCP R6, R6 ;  /* 0x0000000600067308 */ /* 0x008ee20000001000 */
[----:B--2---:R2:W-:Y:S04]  /*0bf0*/  STL [R1+0x88c], R22 ;  /* 0x00088c1601007387 */ /* 0x0045e80000100800 */
[----:B-1----:R-:W3:Y:S04]  /*0c00*/  LDL R27, [R1+0x7f0] ;  /* 0x0007f000011b7983 */ /* 0x002ee80000100800 */
[----:B--2---:R-:W2:Y:S04]  /*0c10*/  LDL R22, [R1+0x7ec] ;  /* 0x0007ec0001167983 */ /* 0x004ea80000100800 */
[----:B------:R-:W2:Y:S04]  /*0c20*/  LDL.LU R24, [R1+0x14] ;  /* 0x0000140001187983 */ /* 0x000ea80000300800 */
[----:B------:R-:W2:Y:S04]  /*0c30*/  LDL.LU R25, [R1+0x18] ;  /* 0x0000180001197983 */ /* 0x000ea80000300800 */
[----:B------:R-:W2:Y:S04]  /*0c40*/  LDL.LU R20, [R1+0x1c] ;  /* 0x00001c0001147983 */ /* 0x000ea80000300800 */
[----:B------:R-:W2:Y:S04]  /*0c50*/  LDL.LU R21, [R1+0x30] ;  /* 0x0000300001157983 */ /* 0x000ea80000300800 */
[----:B------:R1:W-:Y:S04]  /*0c60*/  STL [R1+0x87c], R3 ;  /* 0x00087c0301007387 */ /* 0x0003e80000100800 */
[----:B-1----:R-:W2:Y:S01]  /*0c70*/  LDL.LU R3, [R1+0x10] ;  /* 0x0000100001037983 */ /* 0x002ea20000300800 */
[----:B----4-:R-:W-:-:S02]  /*0c80*/  VIADD R7, R7, 0xffffffe ;  /* 0x0ffffffe07077836 */ /* 0x010fc40000000000 */
[----:B---3--:R-:W-:-:S04]  /*0c90*/  VIADD R6, R6, 0xffffffe ;  /* 0x0ffffffe06067836 */ /* 0x008fc80000000000 */
[----:B------:R-:W1:Y:S08]  /*0ca0*/  F2I.FTZ.U32.TRUNC.NTZ R7, R7 ;  /* 0x0000000700077305 */ /* 0x000e70000021f000 */
[----:B------:R3:W4:Y:S01]  /*0cb0*/  F2I.FTZ.U32.TRUNC.NTZ R9, R6 ;  /* 0x0000000600097305 */ /* 0x000722000021f000 */
[----:B-1----:R-:W-:Y:S02]  /*0cc0*/  IMAD.MOV R8, RZ, RZ, -R7 ;  /* 0x000000ffff087224 */ /* 0x002fe400078e0a07 */
[----:B---3--:R-:W-:-:S02]  /*0cd0*/  IMAD.MOV.U32 R6, RZ, RZ, RZ ;  /* 0x000000ffff067224 */ /* 0x008fc400078e00ff */
[----:B------:R-:W-:Y:S02]  /*0ce0*/  IMAD R8, R8, R5, RZ ;  /* 0x0000000508087224 */ /* 0x000fe400078e02ff */
[----:B----4-:R-:W-:Y:S02]  /*0cf0*/  IMAD.MOV R11, RZ, RZ, -R9 ;  /* 0x000000ffff0b7224 */ /* 0x010fe400078e0a09 */
[----:B------:R-:W-:-:S04]  /*0d00*/  IMAD.HI.U32 R6, R7, R8, R6 ;  /* 0x0000000807067227 */ /* 0x000fc800078e0006 */
[----:B------:R-:W-:Y:S02]  /*0d10*/  IMAD R11, R11, R4, RZ ;  /* 0x000000040b0b7224 */ /* 0x000fe400078e02ff */
[----:B------:R-:W-:-:S04]  /*0d20*/  IMAD.MOV.U32 R8, RZ, RZ, RZ ;  /* 0x000000ffff087224 */ /* 0x000fc800078e00ff */
[----:B------:R-:W-:Y:S01]  /*0d30*/  IMAD.HI.U32 R7, R9, R11, R8 ;  /* 0x0000000b09077227 */ /* 0x000fe200078e0008 */
[----:B--2---:R-:W-:-:S05]  /*0d40*/  IABS R10, R22 ;  /* 0x00000016000a7213 */ /* 0x004fca0000000000 */
[----:B------:R-:W-:-:S04]  /*0d50*/  IMAD.HI.U32 R8, R6, R10, RZ ;  /* 0x0000000a06087227 */ /* 0x000fc800078e00ff */
[----:B------:R-:W-:-:S04]  /*0d60*/  IMAD.MOV R8, RZ, RZ, -R8 ;  /* 0x000000ffff087224 */ /* 0x000fc800078e0a08 */
[----:B------:R-:W-:-:S05]  /*0d70*/  IMAD R8, R5, R8, R10 ;  /* 0x0000000805087224 */ /* 0x000fca00078e020a */
[----:B------:R-:W-:Y:S02]  /*0d80*/  ISETP.GT.U32.AND P1, PT, R5, R8, PT ;  /* 0x000000080500720c */ /* 0x000fe40003f24070 */
[----:B------:R-:W-:Y:S02]  /*0d90*/  IABS R13, R27 ;  /* 0x0000001b000d7213 */ /* 0x000fe40000000000 */
[----:B------:R-:W-:-:S09]  /*0da0*/  ISETP.GE.AND P4, PT, R27, RZ, PT ;  /* 0x000000ff1b00720c */ /* 0x000fd20003f86270 */
[----:B------:R-:W-:Y:S01]  /*0db0*/  @!P1 IMAD.IADD R8, R8, 0x1, -R5 ;  /* 0x0000000108089824 */ /* 0x000fe200078e0a05 */
[----:B------:R-:W-:Y:S02]  /*0dc0*/  ISETP.GE.AND P1, PT, R22, RZ, PT ;  /* 0x000000ff1600720c */ /* 0x000fe40003f26270 */
[----:B------:R-:W2:Y:S04]  /*0dd0*/  LDL.LU R22, [R1+0x88c] ;  /* 0x00088c0001167983 */ /* 0x000ea80000300800 */
[----:B------:R-:W3:Y:S01]  /*0de0*/  LDL.LU R27, [R1+0x888] ;  /* 0x00088800011b7983 */ /* 0x000ee20000300800 */
[----:B------:R-:W-:-:S04]  /*0df0*/  IMAD.HI.U32 R9, R6, R13, RZ ;  /* 0x0000000d06097227 */ /* 0x000fc800078e00ff */
[----:B------:R-:W-:-:S04]  /*0e00*/  IMAD.MOV R9, RZ, RZ, -R9 ;  /* 0x000000ffff097224 */ /* 0x000fc800078e0a09 */
[----:B------:R-:W-:-:S05]  /*0e10*/  IMAD R0, R5, R9, R13 ;  /* 0x0000000905007224 */ /* 0x000fca00078e020d */
[----:B------:R-:W-:Y:S01]  /*0e20*/  ISETP.GT.U32.AND P2, PT, R5, R0, PT ;  /* 0x000000000500720c */ /* 0x000fe20003f44070 */
[----:B------:R-:W-:-:S04]  /*0e30*/  IMAD.HI.U32 R6, R7, R12, RZ ;  /* 0x0000000c07067227 */ /* 0x000fc800078e00ff */
[----:B------:R-:W-:Y:S01]  /*0e40*/  IMAD.MOV R6, RZ, RZ, -R6 ;  /* 0x000000ffff067224 */ /* 0x000fe200078e0a06 */
[----:B------:R-:W-:-:S07]  /*0e50*/  IABS R9, R29 ;  /* 0x0000001d00097213 */ /* 0x000fce0000000000 */
[----:B------:R-:W-:Y:S01]  /*0e60*/  @!P2 IMAD.IADD R0, R0, 0x1, -R5 ;  /* 0x000000010000a824 */ /* 0x000fe200078e0a05 */
[----:B------:R-:W-:Y:S01]  /*0e70*/  ISETP.GT.U32.AND P2, PT, R5, R8, PT ;  /* 0x000000080500720c */ /* 0x000fe20003f44070 */
[----:B------:R-:W-:-:S03]  /*0e80*/  IMAD R6, R4, R6, R12 ;  /* 0x0000000604067224 */ /* 0x000fc600078e020c */
[----:B------:R-:W-:Y:S01]  /*0e90*/  ISETP.GT.U32.AND P5, PT, R5, R0, PT ;  /* 0x000000000500720c */ /* 0x000fe20003fa4070 */
[C---:B------:R-:W-:Y:S01]  /*0ea0*/  IMAD.HI.U32 R18, R7.reuse, R17, RZ ;  /* 0x0000001107127227 */ /* 0x040fe200078e00ff */
[----:B------:R-:W-:Y:S02]  /*0eb0*/  IABS R11, R24 ;  /* 0x00000018000b7213 */ /* 0x000fe40000000000 */
[----:B------:R-:W-:Y:S01]  /*0ec0*/  ISETP.GT.U32.AND P6, PT, R4, R6, PT ;  /* 0x000000060400720c */ /* 0x000fe20003fc4070 */
[----:B------:R-:W-:Y:S01]  /*0ed0*/  IMAD.HI.U32 R13, R7, R9, RZ ;  /* 0x00000009070d7227 */ /* 0x000fe200078e00ff */
[----:B------:R-:W-:-:S03]  /*0ee0*/  IABS R10, R3 ;  /* 0x00000003000a7213 */ /* 0x000fc60000000000 */
[----:B------:R-:W-:Y:S02]  /*0ef0*/  IMAD.MOV R18, RZ, RZ, -R18 ;  /* 0x000000ffff127224 */ /* 0x000fe400078e0a12 */
[----:B------:R-:W-:-:S04]  /*0f00*/  IMAD.HI.U32 R15, R7, R11, RZ ;  /* 0x0000000b070f7227 */ /* 0x000fc800078e00ff */
[----:B------:R-:W-:Y:S01]  /*0f10*/  IMAD.MOV R13, RZ, RZ, -R13 ;  /* 0x000000ffff0d7224 */ /* 0x000fe200078e0a0d */
[----:B------:R-:W-:Y:S01]  /*0f20*/  IABS R12, R25 ;  /* 0x00000019000c7213 */ /* 0x000fe20000000000 */
[----:B------:R-:W-:Y:S02]  /*0f30*/  IMAD R17, R4, R18, R17 ;  /* 0x0000001204117224 */ /* 0x000fe400078e0211 */
[--C-:B------:R-:W-:Y:S02]  /*0f40*/  @!P2 IMAD.IADD R8, R8, 0x1, -R5.reuse ;  /* 0x000000010808a824 */ /* 0x100fe400078e0a05 */
[----:B------:R-:W-:Y:S02]  /*0f50*/  @!P5 IMAD.IADD R0, R0, 0x1, -R5 ;  /* 0x000000010000d824 */ /* 0x000fe400078e0a05 */
[----:B------:R-:W-:Y:S02]  /*0f60*/  IMAD.MOV R15, RZ, RZ, -R15 ;  /* 0x000000ffff0f7224 */ /* 0x000fe400078e0a0f */
[----:B------:R-:W-:Y:S01]  /*0f70*/  IMAD R9, R4, R13, R9 ;  /* 0x0000000d04097224 */ /* 0x000fe200078e0209 */
[----:B------:R-:W-:Y:S01]  /*0f80*/  ISETP.NE.AND P5, PT, R2, RZ, PT ;  /* 0x000000ff0200720c */ /* 0x000fe20003fa5270 */
[----:B------:R-:W-:Y:S01]  /*0f90*/  IMAD.HI.U32 R14, R7, R10, RZ ;  /* 0x0000000a070e7227 */ /* 0x000fe200078e00ff */
[----:B------:R-:W-:-:S02]  /*0fa0*/  ISETP.GT.U32.AND P2, PT, R4, R17, PT ;  /* 0x000000110400720c */ /* 0x000fc40003f44070 */
[----:B------:R-:W-:Y:S01]  /*0fb0*/  LOP3.LUT R2, RZ, R2, RZ, 0x33, !PT ;  /* 0x00000002ff027212 */ /* 0x000fe200078e33ff */
[----:B------:R-:W-:Y:S02]  /*0fc0*/  @!P1 IMAD.MOV R8, RZ, RZ, -R8 ;  /* 0x000000ffff089224 */ /* 0x000fe400078e0a08 */
[----:B------:R-:W-:Y:S01]  /*0fd0*/  @!P4 IMAD.MOV R0, RZ, RZ, -R0 ;  /* 0x000000ffff00c224 */ /* 0x000fe200078e0a00 */
[C---:B------:R-:W-:Y:S01]  /*0fe0*/  ISETP.GT.U32.AND P4, PT, R4.reuse, R9, PT ;  /* 0x000000090400720c */ /* 0x040fe20003f84070 */
[----:B------:R-:W-:Y:S02]  /*0ff0*/  IMAD R11, R4, R15, R11 ;  /* 0x0000000f040b7224 */ /* 0x000fe400078e020b */
[----:B------:R-:W-:Y:S01]  /*1000*/  IMAD.HI.U32 R16, R7, R12, RZ ;  /* 0x0000000c07107227 */ /* 0x000fe200078e00ff */
[----:B------:R-:W-:-:S03]  /*1010*/  SEL R8, R2, R8, !P5 ;  /* 0x0000000802087207 */ /* 0x000fc60006800000 */
[----:B------:R-:W-:Y:S01]  /*1020*/  @!P6 IMAD.IADD R6, R6, 0x1, -R4 ;  /* 0x000000010606e824 */ /* 0x000fe200078e0a04 */
[----:B------:R-:W-:Y:S01]  /*1030*/  SEL R0, R2, R0, !P5 ;  /* 0x0000000002007207 */ /* 0x000fe20006800000 */
[----:B------:R-:W-:Y:S01]  /*1040*/  IMAD.MOV R14, RZ, RZ, -R14 ;  /* 0x000000ffff0e7224 */ /* 0x000fe200078e0a0e */
[C---:B------:R-:W-:Y:S01]  /*1050*/  ISETP.GT.U32.AND P5, PT, R4.reuse, R11, PT ;  /* 0x0000000b0400720c */ /* 0x040fe20003fa4070 */
[----:B------:R-:W-:Y:S01]  /*1060*/  IMAD.MOV R16, RZ, RZ, -R16 ;  /* 0x000000ffff107224 */ /* 0x000fe200078e0a10 */
[C---:B------:R-:W-:Y:S01]  /*1070*/  ISETP.GT.U32.AND P6, PT, R4.reuse, R6, PT ;  /* 0x000000060400720c */ /* 0x040fe20003fc4070 */
[C---:B------:R-:W-:Y:S02]  /*1080*/  IMAD R10, R4.reuse, R14, R10 ;  /* 0x0000000e040a7224 */ /* 0x040fe400078e020a */
[C---:B------:R-:W-:Y:S02]  /*1090*/  IMAD R12, R4.reuse, R16, R12 ;  /* 0x00000010040c7224 */ /* 0x040fe400078e020c */
[--C-:B------:R-:W-:Y:S01]  /*10a0*/  @!P2 IMAD.IADD R17, R17, 0x1, -R4.reuse ;  /* 0x000000011111a824 */ /* 0x100fe200078e0a04 */
[C---:B------:R-:W-:Y:S01]  /*10b0*/  ISETP.GT.U32.AND P1, PT, R4.reuse, R10, PT ;  /* 0x0000000a0400720c */ /* 0x040fe20003f24070 */
[----:B------:R-:W-:Y:S01]  /*10c0*/  @!P4 IMAD.IADD R9, R9, 0x1, -R4 ;  /* 0x000000010909c824 */ /* 0x000fe200078e0a04 */
[----:B------:R-:W-:-:S02]  /*10d0*/  ISETP.GT.U32.AND P2, PT, R4, R12, PT ;  /* 0x0000000c0400720c */ /* 0x000fc40003f44070 */
[----:B------:R-:W-:Y:S01]  /*10e0*/  IABS R5, R20 ;  /* 0x0000001400057213 */ /* 0x000fe20000000000 */
[----:B------:R-:W-:Y:S01]  /*10f0*/  STL [R1+0x94], R8 ;  /* 0x0000940801007387 */ /* 0x000fe20000100800 */
[--C-:B------:R-:W-:Y:S01]  /*1100*/  @!P5 IMAD.IADD R11, R11, 0x1, -R4.reuse ;  /* 0x000000010b0bd824 */ /* 0x100fe200078e0a04 */
[----:B------:R-:W-:Y:S01]  /*1110*/  ISETP.GT.U32.AND P5, PT, R4, R9, PT ;  /* 0x000000090400720c */ /* 0x000fe20003fa4070 */
[----:B------:R-:W-:Y:S01]  /*1120*/  @!P6 IMAD.IADD R6, R6, 0x1, -R4 ;  /* 0x000000010606e824 */ /* 0x000fe200078e0a04 */
[----:B------:R1:W-:Y:S01]  /*1130*/  STL [R1+0x90], R0 ;  /* 0x0000900001007387 */ /* 0x0003e20000100800 */
[----:B------:R-:W-:-:S03]  /*1140*/  ISETP.GT.U32.AND P6, PT, R4, R17, PT ;  /* 0x000000110400720c */ /* 0x000fc60003fc4070 */
[----:B------:R-:W-:Y:S02]  /*1150*/  @!P1 IMAD.IADD R10, R10, 0x1, -R4 ;  /* 0x000000010a0a9824 */ /* 0x000fe400078e0a04 */
[----:B-1----:R-:W-:Y:S01]  /*1160*/  IMAD.HI.U32 R0, R7, R5, RZ ;  /* 0x0000000507007227 */ /* 0x002fe200078e00ff */
[----:B------:R-:W-:-:S03]  /*1170*/  ISETP.GE.AND P1, PT, R3, RZ, PT ;  /* 0x000000ff0300720c */ /* 0x000fc60003f26270 */
[----:B------:R-:W-:Y:S02]  /*1180*/  IMAD.MOV R0, RZ, RZ, -R0 ;  /* 0x000000ffff007224 */ /* 0x000fe400078e0a00 */
[----:B------:R-:W-:Y:S02]  /*1190*/  IMAD.MOV.U32 R3, RZ, RZ, R6 ;  /* 0x000000ffff037224 */ /* 0x000fe400078e0006 */
[--C-:B------:R-:W-:Y:S02]  /*11a0*/  @!P2 IMAD.IADD R12, R12, 0x1, -R4.reuse ;  /* 0x000000010c0ca824 */ /* 0x100fe400078e0a04 */
[C---:B------:R-:W-:Y:S02]  /*11b0*/  IMAD R0, R4.reuse, R0, R5 ;  /* 0x0000000004007224 */ /* 0x040fe400078e0205 */
[----:B------:R-:W-:Y:S01]  /*11c0*/  @!P0 IMAD.MOV R3, RZ, RZ, -R3 ;  /* 0x000000ffff038224 */ /* 0x000fe200078e0a03 */
[C---:B------:R-:W-:Y:S01]  /*11d0*/  ISETP.GT.U32.AND P0, PT, R4.reuse, R12, PT ;  /* 0x0000000c0400720c */ /* 0x040fe20003f04070 */
[--C-:B------:R-:W-:Y:S01]  /*11e0*/  @!P5 IMAD.IADD R9, R9, 0x1, -R4.reuse ;  /* 0x000000010909d824 */ /* 0x100fe200078e0a04 */
[C---:B------:R-:W-:Y:S01]  /*11f0*/  ISETP.GT.U32.AND P5, PT, R4.reuse, R0, PT ;  /* 0x000000000400720c */ /* 0x040fe20003fa4070 */
[----:B------:R-:W-:Y:S01]  /*1200*/  @!P6 IMAD.IADD R17, R17, 0x1, -R4 ;  /* 0x000000011111e824 */ /* 0x000fe200078e0a04 */
[----:B------:R-:W-:Y:S01]  /*1210*/  ISETP.GT.U32.AND P2, PT, R4, R10, PT ;  /* 0x0000000a0400720c */ /* 0x000fe20003f44070 */
[----:B------:R1:W-:Y:S01]  /*1220*/  STL [R1+0x24], R3 ;  /* 0x0000240301007387 */ /* 0x0003e20000100800 */
[----:B------:R-:W-:Y:S01]  /*1230*/  ISETP.GE.AND P4, PT, R29, RZ, PT ;  /* 0x000000ff1d00720c */ /* 0x000fe20003f86270 */
[----:B-1----:R-:W-:-:S04]  /*1240*/  IMAD.MOV.U32 R3, RZ, RZ, R17 ;  /* 0x000000ffff037224 */ /* 0x002fc800078e0011 */
[----:B------:R-:W-:Y:S02]  /*1250*/  @!P3 IMAD.MOV R3, RZ, RZ, -R3 ;  /* 0x000000ffff03b224 */ /* 0x000fe400078e0a03 */
[--C-:B------:R-:W-:Y:S01]  /*1260*/  @!P0 IMAD.IADD R12, R12, 0x1, -R4.reuse ;  /* 0x000000010c0c8824 */ /* 0x100fe200078e0a04 */
[----:B------:R-:W-:Y:S01]  /*1270*/  ISETP.GE.AND P0, PT, R20, RZ, PT ;  /* 0x000000ff1400720c */ /* 0x000fe20003f06270 */
[--C-:B------:R-:W-:Y:S01]  /*1280*/  @!P5 IMAD.IADD R0, R0, 0x1, -R4.reuse ;  /* 0x000000010000d824 */ /* 0x100fe200078e0a04 */
[----:B------:R1:W-:Y:S01]  /*1290*/  STL [R1+0x20], R3 ;  /* 0x0000200301007387 */ /* 0x0003e20000100800 */
[----:B------:R-:W-:Y:S01]  /*12a0*/  IMAD.MOV.U32 R14, RZ, RZ, R9 ;  /* 0x000000ffff0e7224 */ /* 0x000fe200078e0009 */
[----:B------:R-:W-:Y:S02]  /*12b0*/  ISETP.GT.U32.AND P6, PT, R4, R11, PT ;  /* 0x0000000b0400720c */ /* 0x000fe40003fc4070 */
[----:B------:R-:W4:Y:S01]  /*12c0*/  LDL.LU R20, [R1+0x48] ;  /* 0x0000480001147983 */ /* 0x000f220000300800 */
[----:B------:R-:W-:Y:S01]  /*12d0*/  @!P2 IMAD.IADD R10, R10, 0x1, -R4 ;  /* 0x000000010a0aa824 */ /* 0x000fe200078e0a04 */
[----:B------:R-:W-:Y:S01]  /*12e0*/  IABS R2, R21 ;  /* 0x0000001500027213 */ /* 0x000fe20000000000 */
[----:B------:R-:W-:Y:S01]  /*12f0*/  @!P4 IMAD.MOV R14, RZ, RZ, -R14 ;  /* 0x000000ffff0ec224 */ /* 0x000fe200078e0a0e */
[----:B------:R-:W-:-:S02]  /*1300*/  ISETP.GE.AND P5, PT, R21, RZ, PT ;  /* 0x000000ff1500720c */ /* 0x000fc40003fa6270 */
[----:B------:R-:W-:Y:S01]  /*1310*/  ISETP.GT.U32.AND P4, PT, R4, R0, PT ;  /* 0x000000000400720c */ /* 0x000fe20003f84070 */
[----:B------:R-:W4:Y:S01]  /*1320*/  LDL.LU R21, [R1+0x4c] ;  /* 0x00004c0001157983 */ /* 0x000f220000300800 */
[----:B------:R-:W-:Y:S01]  /*1330*/  ISETP.GE.AND P3, PT, R24, RZ, PT ;  /* 0x000000ff1800720c */ /* 0x000fe20003f66270 */
[----:B-1----:R-:W-:Y:S01]  /*1340*/  IMAD.MOV.U32 R3, RZ, RZ, R10 ;  /* 0x000000ffff037224 */ /* 0x002fe200078e000a */
[----:B------:R-:W-:Y:S01]  /*1350*/  ISETP.GE.AND P2, PT, R25, RZ, PT ;  /* 0x000000ff1900720c */ /* 0x000fe20003f46270 */
[----:B------:R-:W4:Y:S02]  /*1360*/  LDL.LU R24, [R1+0x50] ;  /* 0x0000500001187983 */ /* 0x000f240000300800 */
[----:B------:R-:W-:Y:S02]  /*1370*/  @!P1 IMAD.MOV R3, RZ, RZ, -R3 ;  /* 0x000000ffff039224 */ /* 0x000fe400078e0a03 */
[----:B------:R-:W-:Y:S01]  /*1380*/  STL [R1+0x14], R14 ;  /* 0x0000140e01007387 */ /* 0x000fe20000100800 */
[----:B------:R-:W-:-:S03]  /*1390*/  @!P6 IMAD.IADD R11, R11, 0x1, -R4 ;  /* 0x000000010b0be824 */ /* 0x000fc600078e0a04 */
[----:B------:R1:W-:Y:S01]  /*13a0*/  STL [R1+0x10], R3 ;  /* 0x0000100301007387 */ /* 0x0003e20000100800 */
[----:B------:R-:W-:Y:S02]  /*13b0*/  @!P4 IMAD.IADD R0, R0, 0x1, -R4 ;  /* 0x000000010000c824 */ /* 0x000fe400078e0a04 */
[----:B------:R-:W-:Y:S01]  /*13c0*/  @!P3 IMAD.MOV R11, RZ, RZ, -R11 ;  /* 0x000000ffff0bb224 */ /* 0x000fe200078e0a0b */
[----:B------:R-:W-:Y:S01]  /*13d0*/  IABS R6, R26 ;  /* 0x0000001a00067213 */ /* 0x000fe20000000000 */
[----:B------:R-:W-:Y:S02]  /*13e0*/  @!P0 IMAD.MOV R0, RZ, RZ, -R0 ;  /* 0x000000ffff008224 */ /* 0x000fe400078e0a00 */
[----:B-1----:R-:W-:-:S04]  /*13f0*/  IMAD.MOV.U32 R3, RZ, RZ, R12 ;  /* 0x000000ffff037224 */ /* 0x002fc800078e000c */
[----:B------:R-:W-:Y:S01]  /*1400*/  @!P2 IMAD.MOV R3, RZ, RZ, -R3 ;  /* 0x000000ffff03a224 */ /* 0x000fe200078e0a03 */
[----:B------:R1:W-:Y:S01]  /*1410*/  STL [R1+0xc], R11 ;  /* 0x00000c0b01007387 */ /* 0x0003e20000100800 */
[----:B------:R-:W-:-:S03]  /*1420*/  IMAD.MOV.U32 R8, RZ, RZ, R6 ;  /* 0x000000ffff087224 */ /* 0x000fc600078e0006 */
[----:B------:R0:W-:Y:S04]  /*1430*/  STL [R1+0x8], R3 ;  /* 0x0000080301007387 */ /* 0x0001e80000100800 */
[----:B------:R0:W-:Y:S04]  /*1440*/  STL [R1+0x4], R0 ;  /* 0x0000040001007387 */ /* 0x0001e80000100800 */
[----:B------:R-:W4:Y:S01]  /*1450*/  LDL.LU R25, [R1+0x54] ;  /* 0x0000540001197983 */ /* 0x000f220000300800 */
[----:B---3--:R-:W-:Y:S02]  /*1460*/  IABS R6, R27 ;  /* 0x0000001b00067213 */ /* 0x008fe40000000000 */
[----:B------:R-:W-:-:S02]  /*1470*/  ISETP.GE.AND P2, PT, R27, RZ, PT ;  /* 0x000000ff1b00720c */ /* 0x000fc40003f46270 */
[----:B------:R-:W3:Y:S01]  /*1480*/  LDL.LU R27, [R1+0x58] ;  /* 0x00005800011b7983 */ /* 0x000ee20000300800 */
[----:B------:R-:W-:-:S04]  /*1490*/  IMAD.HI.U32 R5, R7, R2, RZ ;  /* 0x0000000207057227 */ /* 0x000fc800078e00ff */
[----:B------:R-:W-:-:S04]  /*14a0*/  IMAD.MOV R5, RZ, RZ, -R5 ;  /* 0x000000ffff057224 */ /* 0x000fc800078e0a05 */
[----:B------:R-:W-:Y:S02]  /*14b0*/  IMAD R5, R4, R5, R2 ;  /* 0x0000000504057224 */ /* 0x000fe400078e0202 */
[----:B------:R-:W-:-:S03]  /*14c0*/  IMAD.HI.U32 R2, R7, R8, RZ ;  /* 0x0000000807027227 */ /* 0x000fc600078e00ff */
[----:B------:R-:W-:Y:S01]  /*14d0*/  ISETP.GT.U32.AND P6, PT, R4, R5, PT ;  /* 0x000000050400720c */ /* 0x000fe20003fc4070 */
[----:B------:R-:W-:-:S04]  /*14e0*/  IMAD.MOV R2, RZ, RZ, -R2 ;  /* 0x000000ffff027224 */ /* 0x000fc800078e0a02 */
[----:B------:R-:W-:-:S05]  /*14f0*/  IMAD R2, R4, R2, R8 ;  /* 0x0000000204027224 */ /* 0x000fca00078e0208 */
[----:B------:R-:W-:-:S03]  /*1500*/  ISETP.GT.U32.AND P1, PT, R4, R2, PT ;  /* 0x000000020400720c */ /* 0x000fc60003f24070 */
[----:B------:R-:W-:Y:S01]  /*1510*/  @!P6 IMAD.IADD R5, R5, 0x1, -R4 ;  /* 0x000000010505e824 */ /* 0x000fe200078e0a04 */
[----:B--2---:R-:W-:-:S04]  /*1520*/  IABS R13, R22 ;  /* 0x00000016000d7213 */ /* 0x004fc80000000000 */
[----:B------:R-:W-:Y:S01]  /*1530*/  ISETP.GT.U32.AND P6, PT, R4, R5, PT ;  /* 0x000000050400720c */ /* 0x000fe20003fc4070 */
[----:B------:R-:W-:Y:S02]  /*1540*/  IMAD.MOV.U32 R8, RZ, RZ, R13 ;  /* 0x000000ffff087224 */ /* 0x000fe400078e000d */
[----:B------:R-:W-:-:S04]  /*1550*/  IMAD.HI.U32 R9, R7, R6, RZ ;  /* 0x0000000607097227 */ /* 0x000fc800078e00ff */
[----:B------:R-:W-:Y:S02]  /*1560*/  @!P1 IMAD.IADD R2, R2, 0x1, -R4 ;  /* 0x0000000102029824 */ /* 0x000fe400078e0a04 */
[----:B------:R-:W-:-:S04]  /*1570*/  IMAD.HI.U32 R10, R7, R8, RZ ;  /* 0x00000008070a7227 */ /* 0x000fc800078e00ff */
[----:B------:R-:W-:Y:S02]  /*1580*/  IMAD.MOV R9, RZ, RZ, -R9 ;  /* 0x000000ffff097224 */ /* 0x000fe400078e0a09 */
[----:B------:R-:W-:Y:S01]  /*1590*/  @!P6 IMAD.IADD R5, R5, 0x1, -R4 ;  /* 0x000000010505e824 */ /* 0x000fe200078e0a04 */
[C---:B------:R-:W-:Y:S01]  /*15a0*/  ISETP.GT.U32.AND P1, PT, R4.reuse, R2, PT ;  /* 0x000000020400720c */ /* 0x040fe20003f24070 */
[----:B-1----:R-:W-:Y:S01]  /*15b0*/  IMAD.MOV R11, RZ, RZ, -R10 ;  /* 0x000000ffff0b7224 */ /* 0x002fe200078e0a0a */
[----:B------:R-:W-:Y:S01]  /*15c0*/  IABS R12, R23 ;  /* 0x00000017000c7213 */ /* 0x000fe20000000000 */
[----:B------:R-:W-:Y:S02]  /*15d0*/  IMAD R10, R4, R9, R6 ;  /* 0x00000009040a7224 */ /* 0x000fe400078e0206 */
[----:B0-----:R-:W-:Y:S02]  /*15e0*/  IMAD.MOV.U32 R3, RZ, RZ, R5 ;  /* 0x000000ffff037224 */ /* 0x001fe400078e0005 */
[----:B------:R-:W-:-:S04]  /*15f0*/  IMAD.HI.U32 R0, R7, R12, RZ ;  /* 0x0000000c07007227 */ /* 0x000fc800078e00ff */
[----:B------:R-:W-:Y:S01]  /*1600*/  @!P5 IMAD.MOV R3, RZ, RZ, -R3 ;  /* 0x000000ffff03d224 */ /* 0x000fe200078e0a03 */
[C---:B------:R-:W-:Y:S01]  /*1610*/  ISETP.GT.U32.AND P5, PT, R4.reuse, R10, PT ;  /* 0x0000000a0400720c */ /* 0x040fe20003fa4070 */
[----:B------:R-:W-:Y:S02]  /*1620*/  IMAD R11, R4, R11, R8 ;  /* 0x0000000b040b7224 */ /* 0x000fe400078e0208 */
[----:B------:R-:W-:Y:S02]  /*1630*/  IMAD.MOV R0, RZ, RZ, -R0 ;  /* 0x000000ffff007224 */ /* 0x000fe400078e0a00 */
[----:B------:R-:W-:Y:S01]  /*1640*/  @!P1 IMAD.IADD R2, R2, 0x1, -R4 ;  /* 0x0000000102029824 */ /* 0x000fe200078e0a04 */
[C---:B------:R-:W-:Y:S01]  /*1650*/  ISETP.GT.U32.AND P1, PT, R4.reuse, R11, PT ;  /* 0x0000000b0400720c */ /* 0x040fe20003f24070 */
[----:B------:R-:W-:Y:S01]  /*1660*/  IMAD R12, R4, R0, R12 ;  /* 0x00000000040c7224 */ /* 0x000fe200078e020c */
[----:B------:R-:W-:-:S05]  /*1670*/  IABS R13, R19 ;  /* 0x00000013000d7213 */ /* 0x000fca0000000000 */
[----:B------:R-:W-:Y:S01]  /*1680*/  @!P5 IMAD.IADD R10, R10, 0x1, -R4 ;  /* 0x000000010a0ad824 */ /* 0x000fe200078e0a04 */
[----:B------:R-:W-:Y:S02]  /*1690*/  ISETP.GT.U32.AND P5, PT, R4, R12, PT ;  /* 0x0000000c0400720c */ /* 0x000fe40003fa4070 */
[----:B------:R-:W-:Y:S01]  /*16a0*/  ISETP.GE.AND P3, PT, R26, RZ, PT ;  /* 0x000000ff1a00720c */ /* 0x000fe20003f66270 */
[----:B------:R-:W-:-:S04]  /*16b0*/  IMAD.HI.U32 R8, R7, R13, RZ ;  /* 0x0000000d07087227 */ /* 0x000fc800078e00ff */
[----:B------:R-:W-:Y:S01]  /*16c0*/  @!P1 IMAD.IADD R11, R11, 0x1, -R4 ;  /* 0x000000010b0b9824 */ /* 0x000fe200078e0a04 */
[----:B------:R-:W-:Y:S01]  /*16d0*/  ISETP.GT.U32.AND P1, PT, R4, R10, PT ;  /* 0x0000000a0400720c */ /* 0x000fe20003f24070 */
[----:B------:R-:W-:Y:S02]  /*16e0*/  IMAD.MOV R8, RZ, RZ, -R8 ;  /* 0x000000ffff087224 */ /* 0x000fe400078e0a08 */
[----:B------:R-:W-:Y:S02]  /*16f0*/  IMAD.MOV.U32 R9, RZ, RZ, R2 ;  /* 0x000000ffff097224 */ /* 0x000fe400078e0002 */
[----:B------:R-:W-:Y:S02]  /*1700*/  @!P5 IMAD.IADD R12, R12, 0x1, -R4 ;  /* 0x000000010c0cd824 */ /* 0x000fe400078e0a04 */
[C---:B------:R-:W-:Y:S02]  /*1710*/  IMAD R13, R4.reuse, R8, R13 ;  /* 0x00000008040d7224 */ /* 0x040fe400078e020d */
[----:B------:R-:W-:Y:S01]  /*1720*/  @!P3 IMAD.MOV R9, RZ, RZ, -R9 ;  /* 0x000000ffff09b224 */ /* 0x000fe200078e0a09 */
[----:B------:R-:W-:-:S02]  /*1730*/  ISETP.GT.U32.AND P5, PT, R4, R12, PT ;  /* 0x0000000c0400720c */ /* 0x000fc40003fa4070 */
[----:B------:R-:W-:Y:S01]  /*1740*/  ISETP.GT.U32.AND P3, PT, R4, R11, PT ;  /* 0x0000000b0400720c */ /* 0x000fe20003f64070 */
[----:B------:R-:W-:Y:S01]  /*1750*/  @!P1 IMAD.IADD R10, R10, 0x1, -R4 ;  /* 0x000000010a0a9824 */ /* 0x000fe200078e0a04 */
[----:B------:R-:W-:-:S03]  /*1760*/  ISETP.GT.U32.AND P1, PT, R4, R13, PT ;  /* 0x0000000d0400720c */ /* 0x000fc60003f24070 */
[----:B------:R-:W-:Y:S01]  /*1770*/  @!P2 IMAD.MOV R10, RZ, RZ, -R10 ;  /* 0x000000ffff0aa224 */ /* 0x000fe200078e0a0a */
[----:B------:R-:W-:Y:S02]  /*1780*/  ISETP.GE.AND P4, PT, R22, RZ, PT ;  /* 0x000000ff1600720c */ /* 0x000fe40003f86270 */
[----:B------:R-:W2:Y:S03]  /*1790*/  LDL.LU R22, [R1+0x5c] ;  /* 0x00005c0001167983 */ /* 0x000ea60000300800 */
[--C-:B------:R-:W-:Y:S02]  /*17a0*/  @!P5 IMAD.IADD R12, R12, 0x1, -R4.reuse ;  /* 0x000000010c0cd824 */ /* 0x100fe400078e0a04 */
[--C-:B------:R-:W-:Y:S01]  /*17b0*/  @!P3 IMAD.IADD R11, R11, 0x1, -R4.reuse ;  /* 0x000000010b0bb824 */ /* 0x100fe200078e0a04 */
[----:B------:R-:W-:Y:S01]  /*17c0*/  ISETP.GE.AND P6, PT, R23, RZ, PT ;  /* 0x000000ff1700720c */ /* 0x000fe20003fc6270 */
[----:B------:R-:W-:Y:S01]  /*17d0*/  @!P1 IMAD.IADD R13, R13, 0x1, -R4 ;  /* 0x000000010d0d9824 */ /* 0x000fe200078e0a04 */
[----:B------:R-:W2:Y:S01]  /*17e0*/  LDL.LU R23, [R1+0x60] ;  /* 0x0000600001177983 */ /* 0x000ea20000300800 */
[----:B----4-:R-:W-:-:S05]  /*17f0*/  IABS R14, R20 ;  /* 0x00000014000e7213 */ /* 0x010fca0000000000 */
[C---:B------:R-:W-:Y:S01]  /*1800*/  IMAD.HI.U32 R6, R7.reuse, R14, RZ ;  /* 0x0000000e07067227 */ /* 0x040fe200078e00ff */
[----:B------:R-:W-:Y:S02]  /*1810*/  IABS R15, R21 ;  /* 0x00000015000f7213 */ /* 0x000fe40000000000 */
[----:B------:R-:W-:Y:S01]  /*1820*/  IABS R16, R24 ;  /* 0x0000001800107213 */ /* 0x000fe20000000000 */
[----:B------:R-:W-:Y:S02]  /*1830*/  IMAD.MOV R6, RZ, RZ, -R6 ;  /* 0x000000ffff067224 */ /* 0x000fe400078e0a06 */
[----:B------:R-:W-:-:S04]  /*1840*/  IMAD.HI.U32 R5, R7, R15, RZ ;  /* 0x0000000f07057227 */ /* 0x000fc800078e00ff */
[----:B------:R-:W-:-:S04]  /*1850*/  IMAD.HI.U32 R0, R7, R16, RZ ;  /* 0x0000001007007227 */ /* 0x000fc800078e00ff */
[C---:B------:R-:W-:Y:S02]  /*1860*/  IMAD R14, R4.reuse, R6, R14 ;  /* 0x00000006040e7224 */ /* 0x040fe400078e020e */
[----:B------:R-:W-:Y:S02]  /*1870*/  IMAD.MOV R0, RZ, RZ, -R0 ;  /* 0x000000ffff007224 */ /* 0x000fe400078e0a00 */
[----:B------:R-:W-:Y:S01]  /*1880*/  IMAD.MOV R5, RZ, RZ, -R5 ;  /* 0x000000ffff057224 */ /* 0x000fe200078e0a05 */
[C---:B------:R-:W-:Y:S01]  /*1890*/  ISETP.GT.U32.AND P2, PT, R4.reuse, R14, PT ;  /* 0x0000000e0400720c */ /* 0x040fe20003f44070 */
[C---:B------:R-:W-:Y:S02]  /*18a0*/  IMAD R16, R4.reuse, R0, R16 ;  /* 0x0000000004107224 */ /* 0x040fe400078e0210 */
[----:B------:R-:W-:-:S03]  /*18b0*/  IMAD R15, R4, R5, R15 ;  /* 0x00000005040f7224 */ /* 0x000fc600078e020f */
[C---:B------:R-:W-:Y:S02]  /*18c0*/  ISETP.GT.U32.AND P5, PT, R4.reuse, R16, PT ;  /* 0x000000100400720c */ /* 0x040fe40003fa4070 */
[----:B------:R-:W-:Y:S01]  /*18d0*/  ISETP.GT.U32.AND P3, PT, R4, R15, PT ;  /* 0x0000000f0400720c */ /* 0x000fe20003f64070 */
[----:B------:R-:W-:Y:S04]  /*18e0*/  STL [R1], R3 ;  /* 0x0000000301007387 */ /* 0x000fe80000100800 */
[--C-:B------:R-:W-:Y:S01]  /*18f0*/  @!P2 IMAD.IADD R14, R14, 0x1, -R4.reuse ;  /* 0x000000010e0ea824 */ /* 0x100fe200078e0a04 */
[----:B------:R-:W-:Y:S01]  /*1900*/  ISETP.GT.U32.AND P2, PT, R4, R13, PT ;  /* 0x0000000d0400720c */ /* 0x000fe20003f44070 */
[----:B------:R-:W4:Y:S04]  /*1910*/  LDL.LU R26, [R1+0x64] ;  /* 0x00006400011a7983 */ /* 0x000f280000300800 */
[----:B------:R-:W-:-:S02]  /*1920*/  @!P5 IMAD.IADD R16, R16, 0x1, -R4 ;  /* 0x000000011010d824 */ /* 0x000fc400078e0a04 */
[----:B------:R-:W-:Y:S01]  /*1930*/  @!P3 IMAD.IADD R15, R15, 0x1, -R4 ;  /* 0x000000010f0fb824 */ /* 0x000fe200078e0a04 */
[C---:B------:R-:W-:Y:S02]  /*1940*/  ISETP.GT.U32.AND P3, PT, R4.reuse, R14, PT ;  /* 0x0000000e0400720c */ /* 0x040fe40003f64070 */
[----:B------:R-:W-:-:S03]  /*1950*/  ISETP.GT.U32.AND P5, PT, R4, R16, PT ;  /* 0x000000100400720c */ /* 0x000fc60003fa4070 */
[--C-:B------:R-:W-:Y:S02]  /*1960*/  @!P2 IMAD.IADD R13, R13, 0x1, -R4.reuse ;  /* 0x000000010d0da824 */ /* 0x100fe400078e0a04 */
[----:B------:R-:W-:Y:S01]  /*1970*/  @!P4 IMAD.MOV R11, RZ, RZ, -R11 ;  /* 0x000000ffff0bc224 */ /* 0x000fe200078e0a0b */
[----:B------:R-:W-:Y:S02]  /*1980*/  ISETP.GT.U32.AND P4, PT, R4, R15, PT ;  /* 0x0000000f0400720c */ /* 0x000fe40003f84070 */
[----:B------:R-:W-:Y:S02]  /*1990*/  ISETP.GE.AND P0, PT, R19, RZ, PT ;  /* 0x000000ff1300720c */ /* 0x000fe40003f06270 */
[----:B------:R-:W-:Y:S01]  /*19a0*/  ISETP.GE.AND P1, PT, R20, RZ, PT ;  /* 0x000000ff1400720c */ /* 0x000fe20003f26270 */
[----:B------:R-:W-:Y:S01]  /*19b0*/  @!P3 IMAD.IADD R14, R14, 0x1, -R4 ;  /* 0x000000010e0eb824 */ /* 0x000fe200078e0a04 */
[----:B------:R-:W-:Y:S01]  /*19c0*/  ISETP.GE.AND P3, PT, R21, RZ, PT ;  /* 0x000000ff1500720c */ /* 0x000fe20003f66270 */
[----:B------:R-:W-:-:S02]  /*19d0*/  @!P6 IMAD.MOV R12, RZ, RZ, -R12 ;  /* 0x000000ffff0ce224 */ /* 0x000fc400078e0a0c */
[--C-:B------:R-:W-:Y:S01]  /*19e0*/  @!P5 IMAD.IADD R16, R16, 0x1, -R4.reuse ;  /* 0x000000011010d824 */ /* 0x100fe200078e0a04 */
[----:B------:R-:W-:Y:S01]  /*19f0*/  ISETP.GE.AND P5, PT, R24, RZ, PT ;  /* 0x000000ff1800720c */ /* 0x000fe20003fa6270 */
[----:B------:R-:W-:Y:S04]  /*1a00*/  STL [R1+0x864], R9 ;  /* 0x0008640901007387 */ /* 0x000fe80000100800 */
[----:B------:R-:W-:Y:S04]  /*1a10*/  STL [R1+0x868], R10 ;  /* 0x0008680a01007387 */ /* 0x000fe80000100800 */
[----:B------:R-:W-:Y:S01]  /*1a20*/  STL [R1+0x86c], R11 ;  /* 0x00086c0b01007387 */ /* 0x000fe20000100800 */
[----:B------:R-:W-:-:S03]  /*1a30*/  @!P4 IMAD.IADD R15, R15, 0x1, -R4 ;  /* 0x000000010f0fc824 */ /* 0x000fc600078e0a04 */
[----:B------:R-:W-:Y:S01]  /*1a40*/  STL [R1+0x870], R12 ;  /* 0x0008700c01007387 */ /* 0x000fe20000100800 */
[----:B------:R-:W-:Y:S02]  /*1a50*/  @!P0 IMAD.MOV R13, RZ, RZ, -R13 ;  /* 0x000000ffff0d8224 */ /* 0x000fe400078e0a0d */
[----:B------:R-:W-:Y:S02]  /*1a60*/  @!P1 IMAD.MOV R14, RZ, RZ, -R14 ;  /* 0x000000ffff0e9224 */ /* 0x000fe400078e0a0e */
[----:B------:R-:W-:Y:S02]  /*1a70*/  @!P3 IMAD.MOV R15, RZ, RZ, -R15 ;  /* 0x000000ffff0fb224 */ /* 0x000fe400078e0a0f */
[----:B------:R-:W-:Y:S01]  /*1a80*/  @!P5 IMAD.MOV R16, RZ, RZ, -R16 ;  /* 0x000000ffff10d224 */ /* 0x000fe200078e0a10 */
[----:B---3--:R-:W-:-:S05]  /*1a90*/  IABS R18, R27 ;  /* 0x0000001b00127213 */ /* 0x008fca0000000000 */
[----:B------:R-:W-:-:S04]  /*1aa0*/  IMAD.HI.U32 R2, R7, R18, RZ ;  /* 0x0000001207027227 */ /* 0x000fc800078e00ff */
[----:B------:R-:W-:-:S04]  /*1ab0*/  IMAD.MOV R2, RZ, RZ, -R2 ;  /* 0x000000ffff027224 */ /* 0x000fc800078e0a02 */
[----:B------:R-:W-:-:S05]  /*1ac0*/  IMAD R18, R4, R2, R18 ;  /* 0x0000000204127224 */ /* 0x000fca00078e0212 */
[----:B------:R-:W-:-:S13]  /*1ad0*/  ISETP.GT.U32.AND P2, PT, R4, R18, PT ;  /* 0x000000120400720c */ /* 0x000fda0003f44070 */
[----:B------:R-:W-:Y:S01]  /*1ae0*/  @!P2 IMAD.IADD R18, R18, 0x1, -R4 ;  /* 0x000000011212a824 */ /* 0x000fe200078e0a04 */
[----:B------:R-:W-:Y:S02]  /*1af0*/  ISETP.GE.AND P2, PT, R27, RZ, PT ;  /* 0x000000ff1b00720c */ /* 0x000fe40003f46270 */
[----:B------:R-:W3:Y:S04]  /*1b00*/  LDL.LU R27, [R1+0x68] ;  /* 0x00006800011b7983 */ /* 0x000ee80000300800 */
[----:B------:R-:W3:Y:S04]  /*1b10*/  LDL.LU R29, [R1+0x6c] ;  /* 0x00006c00011d7983 */ /* 0x000ee80000300800 */
[----:B------:R-:W-:Y:S04]  /*1b20*/  STL [R1+0x874], R13 ;  /* 0x0008740d01007387 */ /* 0x000fe80000100800 */
[----:B------:R-:W-:Y:S04]  /*1b30*/  STL [R1+0x878], R14 ;  /* 0x0008780e01007387 */ /* 0x000fe80000100800 */
[----:B------:R0:W-:Y:S04]  /*1b40*/  STL [R1+0x880], R15 ;  /* 0x0008800f01007387 */ /* 0x0001e80000100800 */
[----:B0-----:R-:W3:Y:S04]  /*1b50*/  LDL.LU R15, [R1+0x74] ;  /* 0x00007400010f7983 */ /* 0x001ee80000300800 */
[----:B------:R0:W-:Y:S04]  /*1b60*/  STL [R1+0x884], R16 ;  /* 0x0008841001007387 */ /* 0x0001e80000100800 */
[----:B0-----:R-:W3:Y:S04]  /*1b70*/  LDL.LU R16, [R1+0x70] ;  /* 0x0000700001107983 */ /* 0x001ee80000300800 */
[----:B------:R-:W3:Y:S04]  /*1b80*/  LDL.LU R3, [R1+0x78] ;  /* 0x0000780001037983 */ /* 0x000ee80000300800 */
[----:B------:R-:W3:Y:S04]  /*1b90*/  LDL.LU R13, [R1+0x7c] ;  /* 0x00007c00010d7983 */ /* 0x000ee80000300800 */
[----:B------:R-:W3:Y:S04]  /*1ba0*/  LDL.LU R9, [R1+0x80] ;  /* 0x0000800001097983 */ /* 0x000ee80000300800 */
[----:B------:R-:W3:Y:S04]  /*1bb0*/  LDL.LU R12, [R1+0x84] ;  /* 0x00008400010c7983 */ /* 0x000ee80000300800 */
[----:B------:R-:W3:Y:S01]  /*1bc0*/  LDL.LU R11, [R1+0x88] ;  /* 0x00008800010b7983 */ /* 0x000ee20000300800 */
[----:B------:R-:W-:-:S02]  /*1bd0*/  IABS R17, R25 ;  /* 0x0000001900117213 */ /* 0x000fc40000000000 */
[----:B--2---:R-:W-:-:S03]  /*1be0*/  IABS R19, R22 ;  /* 0x0000001600137213 */ /* 0x004fc60000000000 */
[----:B------:R-:W-:Y:S01]  /*1bf0*/  IMAD.HI.U32 R5, R7, R17, RZ ;  /* 0x0000001107057227 */ /* 0x000fe200078e00ff */
[----:B------:R-:W-:-:S03]  /*1c00*/  IABS R20, R23 ;  /* 0x0000001700147213 */ /* 0x000fc60000000000 */
[C---:B------:R-:W-:Y:S01]  /*1c10*/  IMAD.HI.U32 R0, R7.reuse, R19, RZ ;  /* 0x0000001307007227 */ /* 0x040fe200078e00ff */
[----:B------:R-:W-:Y:S01]  /*1c20*/  ISETP.GT.U32.AND P1, PT, R4, R18, PT ;  /* 0x000000120400720c */ /* 0x000fe20003f24070 */
[----:B------:R-:W2:Y:S02]  /*1c30*/  LDL.LU R10, [R1+0x8c] ;  /* 0x00008c00010a7983 */ /* 0x000ea40000300800 */
[----:B------:R-:W-:Y:S02]  /*1c40*/  IMAD.MOV R0, RZ, RZ, -R0 ;  /* 0x000000ffff007224 */ /* 0x000fe400078e0a00 */
[----:B------:R-:W-:Y:S01]  /*1c50*/  IMAD.HI.U32 R2, R7, R20, RZ ;  /* 0x0000001407027227 */ /* 0x000fe200078e00ff */
[----:B------:R-:W-:Y:S01]  /*1c60*/  ISETP.GE.AND P5, PT, R22, RZ, PT ;  /* 0x000000ff1600720c */ /* 0x000fe20003fa6270 */
[----:B------:R-:W2:Y:S02]  /*1c70*/  LDL R14, [R1+0x2f8] ;  /* 0x0002f800010e7983 */ /* 0x000ea40000100800 */
[----:B------:R-:W-:-:S02]  /*1c80*/  IMAD.MOV R5, RZ, RZ, -R5 ;  /* 0x000000ffff057224 */ /* 0x000fc400078e0a05 */
[C---:B------:R-:W-:Y:S02]  /*1c90*/  IMAD R19, R4.reuse, R0, R19 ;  /* 0x0000000004137224 */ /* 0x040fe400078e0213 */
[----:B------:R-:W-:Y:S02]  /*1ca0*/  IMAD.MOV R2, RZ, RZ, -R2 ;  /* 0x000000ffff027224 */ /* 0x000fe400078e0a02 */
[C---:B------:R-:W-:Y:S02]  /*1cb0*/  IMAD R17, R4.reuse, R5, R17 ;  /* 0x0000000504117224 */ /* 0x040fe400078e0211 */
[----:B------:R-:W-:-:S03]  /*1cc0*/  IMAD R20, R4, R2, R20 ;  /* 0x0000000204147224 */ /* 0x000fc600078e0214 */
[C---:B------:R-:W-:Y:S02]  /*1cd0*/  ISETP.GT.U32.AND P6, PT, R4.reuse, R17, PT ;  /* 0x000000110400720c */ /* 0x040fe40003fc4070 */
[----:B------:R-:W-:Y:S01]  /*1ce0*/  ISETP.GT.U32.AND P3, PT, R4, R20, PT ;  /* 0x000000140400720c */ /* 0x000fe20003f64070 */
[----:B------:R-:W-:-:S10]  /*1cf0*/  @!P1 IMAD.IADD R18, R18, 0x1, -R4 ;  /* 0x0000000112129824 */ /* 0x000fd400078e0a04 */
[--C-:B------:R-:W-:Y:S02]  /*1d00*/  @!P6 IMAD.IADD R17, R17, 0x1, -R4.reuse ;  /* 0x000000011111e824 */ /* 0x100fe400078e0a04 */
[----:B------:R-:W-:-:S03]  /*1d10*/  @!P3 IMAD.IADD R20, R20, 0x1, -R4 ;  /* 0x000000011414b824 */ /* 0x000fc600078e0a04 */
[----:B------:R-:W-:Y:S02]  /*1d20*/  ISETP.GT.U32.AND P0, PT, R4, R17, PT ;  /* 0x000000110400720c */ /* 0x000fe40003f04070 */
[----:B----4-:R-:W-:-:S05]  /*1d30*/  IABS R21, R26 ;  /* 0x0000001a00157213 */ /* 0x010fca0000000000 */
[----:B------:R-:W-:-:S04]  /*1d40*/  IMAD.HI.U32 R0, R7, R21, RZ ;  /* 0x0000001507007227 */ /* 0x000fc800078e00ff */
[----:B------:R-:W-:-:S04]  /*1d50*/  IMAD.MOV R0, RZ, RZ, -R0 ;  /* 0x000000ffff007224 */ /* 0x000fc800078e0a00 */
[----:B------:R-:W-:-:S05]  /*1d60*/  IMAD R21, R4, R0, R21 ;  /* 0x0000000004157224 */ /* 0x000fca00078e0215 */
[C---:B------:R-:W-:Y:S02]  /*1d70*/  ISETP.GT.U32.AND P1, PT, R4.reuse, R21, PT ;  /* 0x000000150400720c */ /* 0x040fe40003f24070 */
[----:B------:R-:W-:Y:S02]  /*1d80*/  ISETP.GE.AND P6, PT, R25, RZ, PT ;  /* 0x000000ff1900720c */ /* 0x000fe40003fc6270 */
[----:B------:R-:W-:-:S09]  /*1d90*/  ISETP.GT.U32.AND P4, PT, R4, R19, PT ;  /* 0x000000130400720c */ /* 0x000fd20003f84070 */
[--C-:B------:R-:W-:Y:S01]  /*1da0*/  @!P1 IMAD.IADD R21, R21, 0x1, -R4.reuse ;  /* 0x0000000115159824 */ /* 0x100fe200078e0a04 */
[C---:B------:R-:W-:Y:S01]  /*1db0*/  ISETP.GT.U32.AND P1, PT, R4.reuse, R20, PT ;  /* 0x000000140400720c */ /* 0x040fe20003f24070 */
[--C-:B------:R-:W-:Y:S01]  /*1dc0*/  @!P0 IMAD.IADD R17, R17, 0x1, -R4.reuse ;  /* 0x0000000111118824 */ /* 0x100fe200078e0a04 */
[----:B------:R-:W-:Y:S01]  /*1dd0*/  ISETP.GE.AND P0, PT, R23, RZ, PT ;  /* 0x000000ff1700720c */ /* 0x000fe20003f06270 */
[----:B------:R-:W-:Y:S02]  /*1de0*/  @!P4 IMAD.IADD R19, R19, 0x1, -R4 ;  /* 0x000000011313c824 */ /* 0x000fe400078e0a04 */
[----:B------:R-:W-:Y:S01]  /*1df0*/  @!P6 IMAD.MOV R17, RZ, RZ, -R17 ;  /* 0x000000ffff11e224 */ /* 0x000fe200078e0a11 */
[----:B------:R-:W-:-:S07]  /*1e00*/  ISETP.GT.U32.AND P6, PT, R4, R21, PT ;  /* 0x000000150400720c */ /* 0x000fce0003fc4070 */
[----:B------:R-:W-:Y:S01]  /*1e10*/  @!P1 IMAD.IADD R20, R20, 0x1, -R4 ;  /* 0x0000000114149824 */ /* 0x000fe200078e0a04 */
[----:B------:R-:W-:-:S05]  /*1e20*/  ISETP.GT.U32.AND P4, PT, R4, R19, PT ;  /* 0x000000130400720c */ /* 0x000fca0003f84070 */
[----:B------:R-:W-:-:S08]  /*1e30*/  @!P6 IMAD.IADD R21, R21, 0x1, -R4 ;  /* 0x000000011515e824 */ /* 0x000fd000078e0a04 */
[----:B------:R-:W-:Y:S01]  /*1e40*/  @!P4 IMAD.IADD R19, R19, 0x1, -R4 ;  /* 0x000000011313c824 */ /* 0x000fe200078e0a04 */
[----:B------:R-:W-:Y:S01]  /*1e50*/  ISETP.GE.AND P4, PT, R26, RZ, PT ;  /* 0x000000ff1a00720c */ /* 0x000fe20003f86270 */
[----:B------:R-:W-:Y:S02]  /*1e60*/  @!P2 IMAD.MOV R18, RZ, RZ, -R18 ;  /* 0x000000ffff12a224 */ /* 0x000fe400078e0a12 */
[----:B------:R-:W-:Y:S02]  /*1e70*/  @!P5 IMAD.MOV R19, RZ, RZ, -R19 ;  /* 0x000000ffff13d224 */ /* 0x000fe400078e0a13 */
[----:B------:R-:W-:Y:S01]  /*1e80*/  @!P0 IMAD.MOV R20, RZ, RZ, -R20 ;  /* 0x000000ffff148224 */ /* 0x000fe200078e0a14 */
[----:B---3--:R-:W-:-:S05]  /*1e90*/  IABS R22, R27 ;  /* 0x0000001b00167213 */ /* 0x008fca0000000000 */
[----:B------:R-:W-:-:S04]  /*1ea0*/  IMAD.HI.U32 R2, R7, R22, RZ ;  /* 0x0000001607027227 */ /* 0x000fc800078e00ff */
[----:B------:R-:W-:-:S04]  /*1eb0*/  IMAD.MOV R2, RZ, RZ, -R2 ;  /* 0x000000ffff027224 */ /* 0x000fc800078e0a02 */
[----:B------:R-:W-:Y:S01]  /*1ec0*/  IMAD R22, R4, R2, R22 ;  /* 0x0000000204167224 */ /* 0x000fe200078e0216 */
[----:B------:R-:W-:-:S04]  /*1ed0*/  IABS R23, R29 ;  /* 0x0000001d00177213 */ /* 0x000fc80000000000 */
[----:B------:R-:W-:Y:S01]  /*1ee0*/  ISETP.GT.U32.AND P1, PT, R4, R22, PT ;  /* 0x000000160400720c */ /* 0x000fe20003f24070 */
[----:B------:R-:W-:-:S04]  /*1ef0*/  IMAD.HI.U32 R0, R7, R23, RZ ;  /* 0x0000001707007227 */ /* 0x000fc800078e00ff */
[----:B------:R-:W-:Y:S01]  /*1f00*/  IMAD.MOV R0, RZ, RZ, -R0 ;  /* 0x000000ffff007224 */ /* 0x000fe200078e0a00 */
[----:B------:R-:W-:-:S05]  /*1f10*/  IABS R24, R16 ;  /* 0x0000001000187213 */ /* 0x000fca0000000000 */
[----:B------:R-:W-:-:S04]  /*1f20*/  IMAD.HI.U32 R2, R7, R24, RZ ;  /* 0x0000001807027227 */ /* 0x000fc800078e00ff */
[----:B------:R-:W-:-:S04]  /*1f30*/  IMAD.MOV R2, RZ, RZ, -R2 ;  /* 0x000000ffff027224 */ /* 0x000fc800078e0a02 */
[C---:B------:R-:W-:Y:S02]  /*1f40*/  IMAD R24, R4.reuse, R2, R24 ;  /* 0x0000000204187224 */ /* 0x040fe400078e0218 */
[----:B------:R-:W-:Y:S02]  /*1f50*/  IMAD R23, R4, R0, R23 ;  /* 0x0000000004177224 */ /* 0x000fe400078e0217 */
[----:B------:R-:W-:Y:S01]  /*1f60*/  @!P1 IMAD.IADD R22, R22, 0x1, -R4 ;  /* 0x0000000116169824 */ /* 0x000fe200078e0a04 */
[C---:B------:R-:W-:Y:S02]  /*1f70*/  ISETP.GT.U32.AND P1, PT, R4.reuse, R24, PT ;  /* 0x000000180400720c */ /* 0x040fe40003f24070 */
[----:B------:R-:W-:Y:S02]  /*1f80*/  ISETP.GT.U32.AND P6, PT, R4, R23, PT ;  /* 0x000000170400720c */ /* 0x000fe40003fc4070 */
[----:B------:R-:W-:Y:S02]  /*1f90*/  IABS R25, R15 ;  /* 0x0000000f00197213 */ /* 0x000fe40000000000 */
[----:B------:R-:W-:-:S02]  /*1fa0*/  IABS R26, R3 ;  /* 0x00000003001a7213 */ /* 0x000fc40000000000 */
[----:B------:R-:W-:Y:S01]  /*1fb0*/  IABS R0, R13 ;  /* 0x0000000d00007213 */ /* 0x000fe20000000000 */
[----:B------:R-:W-:-:S04]  /*1fc0*/  IMAD.HI.U32 R5, R7, R25, RZ ;  /* 0x0000001907057227 */ /* 0x000fc800078e00ff */
[----:B------:R-:W-:Y:S01]  /*1fd0*/  @!P1 IMAD.IADD R24, R24, 0x1, -R4 ;  /* 0x0000000118189824 */ /* 0x000fe200078e0a04 */
[----:B------:R-:W-:Y:S01]  /*1fe0*/  ISETP.GT.U32.AND P1, PT, R4, R22, PT ;  /* 0x000000160400720c */ /* 0x000fe20003f24070 */
[----:B------:R-:W-:Y:S01]  /*1ff0*/  IMAD.HI.U32 R28, R7, R26, RZ ;  /* 0x0000001a071c7227 */ /* 0x000fe200078e00ff */
[----:B------:R-:W-:-:S03]  /*2000*/  IABS R2, R9 ;  /* 0x0000000900027213 */ /* 0x000fc60000000000 */
[----:B------:R-:W-:Y:S02]  /*2010*/  @!P6 IMAD.IADD R23, R23, 0x1, -R4 ;  /* 0x000000011717e824 */ /* 0x000fe400078e0a04 */
[----:B------:R-:W-:Y:S02]  /*2020*/  IMAD.MOV R5, RZ, RZ, -R5 ;  /* 0x000000ffff057224 */ /* 0x000fe400078e0a05 */
[----:B------:R-:W-:Y:S02]  /*2030*/  IMAD.MOV R28, RZ, RZ, -R28 ;  /* 0x000000ffff1c7224 */ /* 0x000fe400078e0a1c */
[----:B------:R-:W-:Y:S01]  /*2040*/  IMAD.HI.U32 R8, R7, R0, RZ ;  /* 0x0000000007087227 */ /* 0x000fe200078e00ff */
[C---:B------:R-:W-:Y:S02]  /*2050*/  ISETP.GT.U32.AND P2, PT, R4.reuse, R23, PT ;  /* 0x000000170400720c */ /* 0x040fe40003f44070 */
[C---:B------:R-:W-:Y:S01]  /*2060*/  ISETP.GT.U32.AND P5, PT, R4.reuse, R24, PT ;  /* 0x000000180400720c */ /* 0x040fe20003fa4070 */
[C---:B------:R-:W-:Y:S01]  /*2070*/  IMAD R25, R4.reuse, R5, R25 ;  /* 0x0000000504197224 */ /* 0x040fe200078e0219 */
[----:B------:R-:W-:Y:S01]  /*2080*/  IABS R5, R12 ;  /* 0x0000000c00057213 */ /* 0x000fe20000000000 */
[----:B------:R-:W-:-:S02]  /*2090*/  IMAD R26, R4, R28, R26 ;  /* 0x0000001c041a7224 */ /* 0x000fc400078e021a */
[----:B------:R-:W-:Y:S02]  /*20a0*/  IMAD.MOV R8, RZ, RZ, -R8 ;  /* 0x000000ffff087224 */ /* 0x000fe400078e0a08 */
[----:B------:R-:W-:-:S04]  /*20b0*/  IMAD.HI.U32 R6, R7, R2, RZ ;  /* 0x0000000207067227 */ /* 0x000fc800078e00ff */
[----:B------:R-:W-:Y:S01]  /*20c0*/  @!P1 IMAD.IADD R22, R22, 0x1, -R4 ;  /* 0x0000000116169824 */ /* 0x000fe200078e0a04 */
[C---:B------:R-:W-:Y:S01]  /*20d0*/  ISETP.GT.U32.AND P1, PT, R4.reuse, R26, PT ;  /* 0x0000001a0400720c */ /* 0x040fe20003f24070 */
[----:B------:R-:W-:Y:S02]  /*20e0*/  IMAD R0, R4, R8, R0 ;  /* 0x0000000804007224 */ /* 0x000fe400078e0200 */
[----:B------:R-:W-:Y:S02]  /*20f0*/  IMAD.MOV R6, RZ, RZ, -R6 ;  /* 0x000000ffff067224 */ /* 0x000fe400078e0a06 */
[----:B------:R-:W-:Y:S01]  /*2100*/  IMAD.HI.U32 R8, R7, R5, RZ ;  /* 0x0000000507087227 */ /* 0x000fe200078e00ff */
[----:B------:R-:W-:-:S03]  /*2110*/  ISETP.GE.AND P3, PT, R27, RZ, PT ;  /* 0x000000ff1b00720c */ /* 0x000fc60003f66270 */
[C---:B------:R-:W-:Y:S02]  /*2120*/  IMAD R2, R4.reuse, R6, R2 ;  /* 0x0000000604027224 */ /* 0x040fe400078e0202 */
[----:B------:R-:W-:Y:S02]  /*2130*/  IMAD.MOV R8, RZ, RZ, -R8 ;  /* 0x000000ffff087224 */ /* 0x000fe400078e0a08 */
[--C-:B------:R-:W-:Y:S01]  /*2140*/  @!P2 IMAD.IADD R23, R23, 0x1, -R4.reuse ;  /* 0x000000011717a824 */ /* 0x100fe200078e0a04 */
[----:B------:R-:W-:Y:S01]  /*2150*/  ISETP.GT.U32.AND P2, PT, R4, R0, PT ;  /* 0x000000000400720c */ /* 0x000fe20003f44070 */
[--C-:B------:R-:W-:Y:S01]  /*2160*/  @!P5 IMAD.IADD R24, R24, 0x1, -R4.reuse ;  /* 0x000000011818d824 */ /* 0x100fe200078e0a04 */
[----:B------:R-:W-:Y:S01]  /*2170*/  IABS R27, R11 ;  /* 0x0000000b001b7213 */ /* 0x000fe20000000000 */
[C---:B------:R-:W-:Y:S01]  /*2180*/  IMAD R5, R4.reuse, R8, R5 ;  /* 0x0000000804057224 */ /* 0x040fe200078e0205 */
[----:B------:R-:W-:Y:S01]  /*2190*/  ISETP.GT.U32.AND P5, PT, R4, R2, PT ;  /* 0x000000020400720c */ /* 0x000fe20003fa4070 */
[----:B------:R-:W-:-:S02]  /*21a0*/  @!P1 IMAD.IADD R26, R26, 0x1, -R4 ;  /* 0x000000011a1a9824 */ /* 0x000fc400078e0a04 */
[----:B------:R-:W-:Y:S01]  /*21b0*/  IMAD.HI.U32 R6, R7, R27, RZ ;  /* 0x0000001b07067227 */ /* 0x000fe200078e00ff */
[----:B------:R-:W-:-:S03]  /*21c0*/  ISETP.GT.U32.AND P1, PT, R4, R5, PT ;  /* 0x000000050400720c */ /* 0x000fc60003f24070 */
[----:B------:R-:W-:Y:S02]  /*21d0*/  IMAD.MOV R6, RZ, RZ, -R6 ;  /* 0x000000ffff067224 */ /* 0x000fe400078e0a06 */
[--C-:B------:R-:W-:Y:S02]  /*21e0*/  @!P2 IMAD.IADD R0, R0, 0x1, -R4.reuse ;  /* 0x000000010000a824 */ /* 0x100fe400078e0a04 */
[----:B------:R-:W-:Y:S02]  /*21f0*/  IMAD R6, R4, R6, R27 ;  /* 0x0000000604067224 */ /* 0x000fe400078e021b */
[--C-:B------:R-:W-:Y:S01]  /*2200*/  @!P5 IMAD.IADD R2, R2, 0x1, -R4.reuse ;  /* 0x000000010202d824 */ /* 0x100fe200078e0a04 */
[C---:B------:R-:W-:Y:S02]  /*2210*/  ISETP.GT.U32.AND P5, PT, R4.reuse, R0, PT ;  /* 0x000000000400720c */ /* 0x040fe40003fa4070 */
[C---:B------:R-:W-:Y:S01]  /*2220*/  ISETP.GT.U32.AND P0, PT, R4.reuse, R6, PT ;  /* 0x000000060400720c */ /* 0x040fe20003f04070 */
[----:B------:R-:W-:Y:S01]  /*2230*/  @!P1 IMAD.IADD R5, R5, 0x1, -R4 ;  /* 0x0000000105059824 */ /* 0x000fe200078e0a04 */
[----:B------:R-:W-:-:S09]  /*2240*/  ISETP.GT.U32.AND P1, PT, R4, R2, PT ;  /* 0x000000020400720c */ /* 0x000fd20003f24070 */
[--C-:B------:R-:W-:Y:S01]  /*2250*/  @!P5 IMAD.IADD R0, R0, 0x1, -R4.reuse ;  /* 0x000000010000d824 */ /* 0x100fe200078e0a04 */
[----:B------:R-:W-:Y:S01]  /*2260*/  ISETP.GE.AND P5, PT, R16, RZ, PT ;  /* 0x000000ff1000720c */ /* 0x000fe20003fa6270 */
[--C-:B------:R-:W-:Y:S01]  /*2270*/  @!P0 IMAD.IADD R6, R6, 0x1, -R4.reuse ;  /* 0x0000000106068824 */ /* 0x100fe200078e0a04 */
[----:B------:R-:W3:Y:S01]  /*2280*/  LDL.LU R16, [R1+0x884] ;  /* 0x0008840001107983 */ /* 0x000ee20000300800 */
[----:B------:R-:W-:Y:S01]  /*2290*/  ISETP.GE.AND P0, PT, R15, RZ, PT ;  /* 0x000000ff0f00720c */ /* 0x000fe20003f06270 */
[----:B------:R-:W-:Y:S01]  /*22a0*/  @!P1 IMAD.IADD R2, R2, 0x1, -R4 ;  /* 0x0000000102029824 */ /* 0x000fe200078e0a04 */
[----:B------:R-:W-:Y:S01]  /*22b0*/  ISETP.GE.AND P1, PT, R3, RZ, PT ;  /* 0x000000ff0300720c */ /* 0x000fe20003f26270 */
[----:B------:R-:W4:Y:S04]  /*22c0*/  LDL.LU R15, [R1+0x880] ;  /* 0x00088000010f7983 */ /* 0x000f280000300800 */
[----:B------:R-:W3:Y:S01]  /*22d0*/  LDL.LU R3, [R1+0x87c] ;  /* 0x00087c0001037983 */ /* 0x000ee20000300800 */
[----:B------:R-:W-:-:S02]  /*22e0*/  ISETP.GT.U32.AND P6, PT, R4, R25, PT ;  /* 0x000000190400720c */ /* 0x000fc40003fc4070 */
[----:B------:R-:W-:Y:S01]  /*22f0*/  @!P5 IMAD.MOV R24, RZ, RZ, -R24 ;  /* 0x000000ffff18d224 */ /* 0x000fe200078e0a18 */
[----:B------:R-:W-:Y:S02]  /*2300*/  ISETP.GE.AND P5, PT, R9, RZ, PT ;  /* 0x000000ff0900720c */ /* 0x000fe40003fa6270 */
[----:B------:R-:W0:Y:S08]  /*2310*/  S2R R9, SR_TID.X ;  /* 0x0000000000097919 */ /* 0x000e300000002100 */
[----:B------:R-:W-:-:S05]  /*2320*/  @!P6 IMAD.IADD R25, R25, 0x1, -R4 ;  /* 0x000000011919e824 */ /* 0x000fca00078e0a04 */
[----:B------:R-:W-:Y:S02]  /*2330*/  ISETP.GT.U32.AND P6, PT, R4, R25, PT ;  /* 0x000000190400720c */ /* 0x000fe40003fc4070 */
[----:B--2---:R-:W-:Y:S02]  /*2340*/  IABS R28, R10 ;  /* 0x0000000a001c7213 */ /* 0x004fe40000000000 */
[----:B------:R-:W-:Y:S01]  /*2350*/  IABS R8, R14 ;  /* 0x0000000e00087213 */ /* 0x000fe20000000000 */
[----:B------:R-:W-:-:S08]  /*2360*/  @!P3 IMAD.MOV R22, RZ, RZ, -R22 ;  /* 0x000000ffff16b224 */ /* 0x000fd000078e0a16 */
[----:B------:R-:W-:Y:S01]  /*2370*/  @!P6 IMAD.IADD R25, R25, 0x1, -R4 ;  /* 0x000000011919e824 */ /* 0x000fe200078e0a04 */
[----:B------:R-:W-:Y:S01]  /*2380*/  ISETP.GE.AND P6, PT, R29, RZ, PT ;  /* 0x000000ff1d00720c */ /* 0x000fe20003fc6270 */
[----:B------:R-:W-:Y:S01]  /*2390*/  IMAD.HI.U32 R29, R7, R28, RZ ;  /* 0x0000001c071d7227 */ /* 0x000fe200078e00ff */
[----:B------:R-:W-:-:S03]  /*23a0*/  ISETP.GT.U32.AND P3, PT, R4, R6, PT ;  /* 0x000000060400720c */ /* 0x000fc60003f64070 */
[----:B------:R-:W-:Y:S02]  /*23b0*/  IMAD.MOV R27, RZ, RZ, -R29 ;  /* 0x000000ffff1b7224 */ /* 0x000fe400078e0a1d */
[----:B------:R-:W-:-:S04]  /*23c0*/  IMAD.HI.U32 R29, R7, R8, RZ ;  /* 0x00000008071d7227 */ /* 0x000fc800078e00ff */
[----:B------:R-:W-:Y:S01]  /*23d0*/  IMAD.MOV R29, RZ, RZ, -R29 ;  /* 0x000000ffff1d7224 */ /* 0x000fe200078e0a1d */
[----:B------:R-:W-:-:S03]  /*23e0*/  ISETP.GT.U32.AND P2, PT, R4, R26, PT ;  /* 0x0000001a0400720c */ /* 0x000fc60003f44070 */
[C---:B------:R-:W-:Y:S02]  /*23f0*/  IMAD R8, R4.reuse, R29, R8 ;  /* 0x0000001d04087224 */ /* 0x040fe400078e0208 */
[C---:B0-----:R-:W-:Y:S02]  /*2400*/  IMAD.SHL.U32 R29, R9.reuse, 0x2, RZ ;  /* 0x00000002091d7824 */ /* 0x041fe400078e00ff */
[----:B------:R-:W-:Y:S01]  /*2410*/  IMAD R7, R4, R27, R28 ;  /* 0x0000001b04077224 */ /* 0x000fe200078e021c */
[----:B------:R-:W-:Y:S01]  /*2420*/  LOP3.LUT R28, R9, 0x7, RZ, 0xc0, !PT ;  /* 0x00000007091c7812 */ /* 0x000fe200078ec0ff */
[----:B------:R-:W-:Y:S01]  /*2430*/  @!P3 IMAD.IADD R6, R6, 0x1, -R4 ;  /* 0x000000010606b824 */ /* 0x000fe200078e0a04 */
[----:B------:R-:W-:Y:S02]  /*2440*/  LOP3.LUT R27, R29, 0x10, RZ, 0xc0, !PT ;  /* 0x000000101d1b7812 */ /* 0x000fe400078ec0ff */
[----:B------:R-:W-:Y:S01]  /*2450*/  ISETP.GE.AND P3, PT, R12, RZ, PT ;  /* 0x000000ff0c00720c */ /* 0x000fe20003f66270 */
[----:B------:R-:W-:Y:S01]  /*2460*/  IMAD R12, R28, 0x110, RZ ;  /* 0x000001101c0c7824 */ /* 0x000fe200078e02ff */
[----:B------:R-:W-:Y:S01]  /*2470*/  LOP3.LUT R27, R27, 0x20, R9, 0xf8, !PT ;  /* 0x000000201b1b7812 */ /* 0x000fe200078ef809 */
[----:B------:R-:W-:-:S02]  /*2480*/  IMAD.SHL.U32 R9, R9, 0x80, RZ ;  /* 0x0000008009097824 */ /* 0x000fc400078e00ff */
[----:B------:R-:W-:Y:S01]  /*2490*/  @!P2 IMAD.IADD R26, R26, 0x1, -R4 ;  /* 0x000000011a1aa824 */ /* 0x000fe200078e0a04 */
[----:B------:R-:W-:Y:S01]  /*24a0*/  LOP3.LUT R27, R12, R27, RZ, 0x3c, !PT ;  /* 0x0000001b0c1b7212 */ /* 0x000fe200078e3cff */
[----:B------:R-:W-:Y:S01]  /*24b0*/  @!P4 IMAD.MOV R21, RZ, RZ, -R21 ;  /* 0x000000ffff15c224 */ /* 0x000fe200078e0a15 */
[C---:B------:R-:W-:Y:S01]  /*24c0*/  ISETP.GT.U32.AND P4, PT, R4.reuse, R5, PT ;  /* 0x000000050400720c */ /* 0x040fe20003f84070 */
[----:B------:R-:W-:Y:S01]  /*24d0*/  @!P1 IMAD.MOV R26, RZ, RZ, -R26 ;  /* 0x000000ffff1a9224 */ /* 0x000fe200078e0a1a */
[----:B------:R-:W-:Y:S02]  /*24e0*/  LOP3.LUT R9, R27, 0x800, R9, 0xf8, !PT ;  /* 0x000008001b097812 */ /* 0x000fe400078ef809 */
[----:B------:R-:W-:Y:S01]  /*24f0*/  ISETP.GT.U32.AND P2, PT, R4, R7, PT ;  /* 0x000000070400720c */ /* 0x000fe20003f44070 */
[----:B------:R-:W-:Y:S01]  /*2500*/  @!P0 IMAD.MOV R25, RZ, RZ, -R25 ;  /* 0x000000ffff198224 */ /* 0x000fe200078e0a19 */
[----:B------:R-:W-:Y:S02]  /*2510*/  ISETP.GE.AND P0, PT, R11, RZ, PT ;  /* 0x000000ff0b00720c */ /* 0x000fe40003f06270 */
[----:B------:R-:W0:Y:S01]  /*2520*/  LDC R11, c[0x0][0x230] ;  /* 0x00008c00ff0b7b82 */ /* 0x000e220000000800 */
[----:B------:R-:W-:-:S04]  /*2530*/  @!P6 IMAD.MOV R23, RZ, RZ, -R23 ;  /* 0x000000ffff17e224 */ /* 0x000fc800078e0a17 */
[----:B------:R-:W-:Y:S01]  /*2540*/  @!P4 IMAD.IADD R5, R5, 0x1, -R4 ;  /* 0x000000010505c824 */ /* 0x000fe200078e0a04 */
[----:B------:R-:W-:-:S03]  /*2550*/  ISETP.GT.U32.AND P4, PT, R4, R8, PT ;  /* 0x000000080400720c */ /* 0x000fc60003f84070 */
[----:B------:R-:W-:-:S05]  /*2560*/  @!P2 IMAD.IADD R7, R7, 0x1, -R4 ;  /* 0x000000010707a824 */ /* 0x000fca00078e0a04 */
[----:B------:R-:W-:Y:S02]  /*2570*/  ISETP.GT.U32.AND P6, PT, R4, R7, PT ;  /* 0x000000070400720c */ /* 0x000fe40003fc4070 */
[----:B------:R-:W-:Y:S01]  /*2580*/  ISETP.GE.AND P2, PT, R13, RZ, PT ;  /* 0x000000ff0d00720c */ /* 0x000fe20003f46270 */
[----:B------:R-:W-:Y:S01]  /*2590*/  IMAD R28, R28, 0x90, RZ ;  /* 0x000000901c1c7824 */ /* 0x000fe200078e02ff */
[----:B------:R-:W2:Y:S01]  /*25a0*/  LDL.LU R13, [R1+0x24] ;  /* 0x00002400010d7983 */ /* 0x000ea20000300800 */
[----:B------:R-:W-:-:S03]  /*25b0*/  @!P4 IMAD.IADD R8, R8, 0x1, -R4 ;  /* 0x000000010808c824 */ /* 0x000fc600078e0a04 */
[----:B------:R-:W4:Y:S01]  /*25c0*/  LDL.LU R12, [R1+0x20] ;  /* 0x00002000010c7983 */ /* 0x000f220000300800 */
[----:B0-----:R-:W-:Y:S01]  /*25d0*/  VIADD R11, R11, 0x3f ;  /* 0x0000003f0b0b7836 */ /* 0x001fe20000000000 */
[----:B------:R-:W-:-:S03]  /*25e0*/  ISETP.GT.U32.AND P4, PT, R4, R8, PT ;  /* 0x000000080400720c */ /* 0x000fc60003f84070 */
[----:B------:R-:W-:Y:S01]  /*25f0*/  @!P6 IMAD.IADD R7, R7, 0x1, -R4 ;  /* 0x000000010707e824 */ /* 0x000fe200078e0a04 */
[----:B------:R-:W-:Y:S02]  /*2600*/  ISETP.GE.AND P6, PT, R10, RZ, PT ;  /* 0x000000ff0a00720c */ /* 0x000fe40003fc6270 */
[----:B------:R-:W-:-:S04]  /*2610*/  SHF.R.S32.HI R10, RZ, 0x1f, R11 ;  /* 0x0000001fff0a7819 */ /* 0x000fc8000001140b */
[----:B------:R-:W-:Y:S01]  /*2620*/  LEA.HI R10, R10, R11, RZ, 0x6 ;  /* 0x0000000b0a0a7211 */ /* 0x000fe200078f30ff */
[----:B------:R0:W-:Y:S01]  /*2630*/  STL [R1+0x220], R9 ;  /* 0x0002200901007387 */ /* 0x0001e20000100800 */
[----:B------:R-:W-:-:S03]  /*2640*/  LOP3.LUT R28, R28, 0x30, R29, 0x78, !PT ;  /* 0x000000301c1c7812 */ /* 0x000fc600078e781d */
[----:B------:R-:W4:Y:S01]  /*2650*/  LDL.LU R11, [R1+0x14] ;  /* 0x00001400010b7983 */ /* 0x000f220000300800 */
[----:B------:R-:W-:-:S03]  /*2660*/  @!P4 IMAD.IADD R8, R8, 0x1, -R4 ;  /* 0x000000010808c824 */ /* 0x000fc600078e0a04 */
[----:B------:R-:W4:Y:S01]  /*2670*/  LDL.LU R10, [R1+0x10] ;  /* 0x00001000010a7983 */ /* 0x000f220000300800 */
[----:B------:R-:W-:-:S03]  /*2680*/  ISETP.GE.AND P4, PT, R14, RZ, PT ;  /* 0x000000ff0e00720c */ /* 0x000fc60003f86270 */
[----:B0-----:R-:W4:Y:S04]  /*2690*/  LDL.LU R9, [R1+0xc] ;  /* 0x00000c0001097983 */ /* 0x001f280000300800 */
[----:B------:R-:W4:Y:S04]  /*26a0*/  LDL.LU R29, [R1] ;  /* 0x00000000011d7983 */ /* 0x000f280000300800 */
[----:B------:R-:W4:Y:S01]  /*26b0*/  LDL.LU R4, [R1+0x4] ;  /* 0x0000040001047983 */ /* 0x000f220000300800 */
[----:B---3--:R-:W-:Y:S02]  /*26c0*/  ISETP.NE.AND P1, PT, R3, RZ, PT ;  /* 0x000000ff0300720c */ /* 0x008fe40003f25270 */
[----:B------:R-:W-:Y:S01]  /*26d0*/  LOP3.LUT R27, RZ, R3, RZ, 0x33, !PT ;  /* 0x00000003ff1b7212 */ /* 0x000fe200078e33ff */
[----:B------:R-:W-:-:S02]  /*26e0*/  IMAD.MOV.U32 R3, RZ, RZ, R0 ;  /* 0x000000ffff037224 */ /* 0x000fc400078e0000 */
[----:B------:R-:W0:Y:S02]  /*26f0*/  S2R R0, SR_TID.X ;  /* 0x0000000000007919 */ /* 0x000e240000002100 */
[----:B------:R-:W-:Y:S01]  /*2700*/  @!P2 IMAD.MOV R3, RZ, RZ, -R3 ;  /* 0x000000ffff03a224 */ /* 0x000fe200078e0a03 */
[----:B------:R-:W-:Y:S04]  /*2710*/  STL [R1+0x2c], R27 ;  /* 0x00002c1b01007387 */ /* 0x000fe80000100800 */
[----:B------:R-:W3:Y:S01]  /*2720*/  LDL.LU R14, [R1+0x878] ;  /* 0x00087800010e7983 */ /* 0x000ee20000300800 */
[----:B0-----:R-:W-:-:S05]  /*2730*/  LOP3.LUT R0, R0, 0x3f, RZ, 0xc0, !PT ;  /* 0x0000003f00007812 */ /* 0x001fca00078ec0ff */
[----:B------:R-:W-:-:S05]  /*2740*/  IMAD R0, R0, UR5, RZ ;  /* 0x0000000500007c24 */ /* 0x000fca000f8e02ff */
[----:B------:R-:W-:-:S05]  /*2750*/  LEA R0, P2, R0, UR12, 0x1 ;  /* 0x0000000c00007c11 */ /* 0x000fca000f8408ff */
[----:B------:R0:W-:Y:S04]  /*2760*/  STL [R1+0x838], R0 ;  /* 0x0008380001007387 */ /* 0x0001e80000100800 */
[----:B0-----:R-:W3:Y:S01]  /*2770*/  LDL.LU R0, [R1+0x8] ;  /* 0x0000080001007983 */ /* 0x001ee20000300800 */
[C---:B--2---:R-:W-:Y:S02]  /*2780*/  SEL R13, R27.reuse, R13, !P1 ;  /* 0x0000000d1b0d7207 */ /* 0x044fe40004800000 */
[----:B----4-:R-:W-:-:S03]  /*2790*/  SEL R12, R27, R12, !P1 ;  /* 0x0000000c1b0c7207 */ /* 0x010fc60004800000 */
[----:B------:R0:W-:Y:S04]  /*27a0*/  STL [R1+0x28], R13 ;  /* 0x0000280d01007387 */ /* 0x0001e80000100800 */
[----:B0-----:R-:W2:Y:S01]  /*27b0*/  LDL.LU R13, [R1+0x874] ;  /* 0x00087400010d7983 */ /* 0x001ea20000300800 */
[----:B------:R-:W-:-:S03]  /*27c0*/  SEL R11, R27, R11, !P1 ;  /* 0x0000000b1b0b7207 */ /* 0x000fc60004800000 */
[----:B------:R0:W-:Y:S01]  /*27d0*/  STL [R1+0x24], R12 ;  /* 0x0000240c01007387 */ /* 0x0001e20000100800 */
[C---:B------:R-:W-:Y:S02]  /*27e0*/  SEL R10, R27.reuse, R10, !P1 ;  /* 0x0000000a1b0a7207 */ /* 0x040fe40004800000 */
[C---:B------:R-:W-:Y:S01]  /*27f0*/  SEL R9, R27.reuse, R9, !P1 ;  /* 0x000000091b097207 */ /* 0x040fe20004800000 */
[----:B0-----:R-:W4:Y:S04]  /*2800*/  LDL.LU R12, [R1+0x870] ;  /* 0x00087000010c7983 */ /* 0x001f280000300800 */
[----:B------:R0:W-:Y:S04]  /*2810*/  STL [R1+0x20], R11 ;  /* 0x0000200b01007387 */ /* 0x0001e80000100800 */
[----:B0-----:R-:W2:Y:S04]  /*2820*/  LDL.LU R11, [R1+0x86c] ;  /* 0x00086c00010b7983 */ /* 0x001ea80000300800 */
[----:B------:R0:W-:Y:S04]  /*2830*/  STL [R1+0x1c], R10 ;  /* 0x00001c0a01007387 */ /* 0x0001e80000100800 */
[----:B0-----:R-:W4:Y:S04]  /*2840*/  LDL.LU R10, [R1+0x868] ;  /* 0x00086800010a7983 */ /* 0x001f280000300800 */
[----:B------:R0:W-:Y:S04]  /*2850*/  STL [R1+0x18], R9 ;  /* 0x0000180901007387 */ /* 0x0001e80000100800 */
[----:B0-----:R-:W2:Y:S01]  /*2860*/  LDL.LU R9, [R1+0x864] ;  /* 0x0008640001097983 */ /* 0x001ea20000300800 */
[----:B---3--:R-:W-:-:S02]  /*2870*/  SEL R0, R27, R0, !P1 ;  /* 0x000000001b007207 */ /* 0x008fc40004800000 */
[----:B------:R-:W-:-:S05]  /*2880*/  SEL R27, R27, R4, !P1 ;  /* 0x000000041b1b7207 */ /* 0x000fca0004800000 */
[----:B------:R0:W-:Y:S04]  /*2890*/  STL [R1+0x860], R27 ;  /* 0x0008601b01007387 */ /* 0x0001e80000100800 */
[----:B------:R1:W-:Y:S04]  /*28a0*/  STL [R1+0x14], R0 ;  /* 0x0000140001007387 */ /* 0x0003e80000100800 */
[----:B0-----:R-:W1:Y:S02]  /*28b0*/  LDL.LU R27, [R1+0x2c] ;  /* 0x00002c00011b7983 */ /* 0x001e640000300800 */
[----:B-1----:R-:W-:-:S02]  /*28c0*/  SEL R0, R27, R29, !P1 ;  /* 0x0000001d1b007207 */ /* 0x002fc40004800000 */
[C---:B--2---:R-:W-:Y:S02]  /*28d0*/  SEL R4, R27.reuse, R9, !P1 ;  /* 0x000000091b047207 */ /* 0x044fe40004800000 */
[C---:B----4-:R-:W-:Y:S01]  /*28e0*/  SEL R9, R27.reuse, R10, !P1 ;  /* 0x0000000a1b097207 */ /* 0x050fe20004800000 */
[----:B------:R0:W-:Y:S04]  /*28f0*/  STL [R1+0x4], R0 ;  /* 0x0000040001007387 */ /* 0x0001e80000100800 */
[----:B------:R1:W-:Y:S01]  /*2900*/  STL [R1+0x10], R4 ;  /* 0x0000100401007387 */ /* 0x0003e20000100800 */
[----:B0-----:R-:W-:-:S03]  /*2910*/  SEL R0, R27, R11, !P1 ;  /* 0x0000000b1b007207 */ /* 0x001fc60004800000 */
[----:B-1----:R-:W2:Y:S04]  /*2920*/  LDL.LU R4, [R1+0x94] ;  /* 0x0000940001047983 */ /* 0x002ea80000300800 */
[----:B------:R-:W-:Y:S04]  /*2930*/  STL [R1+0xc], R9 ;  /* 0x00000c0901007387 */ /* 0x000fe80000100800 */
[----:B------:R-:W3:Y:S04]  /*2940*/  LDL.LU R10, [R1+0x90] ;  /* 0x00009000010a7983 */ /* 0x000ee80000300800 */
[----:B------:R0:W-:Y:S04]  /*2950*/  STL [R1+0x8], R0 ;  /* 0x0000080001007387 */ /* 0x0001e80000100800 */
[----:B------:R-:W4:Y:S01]  /*2960*/  LDL.LU R11, [R1+0x20] ;  /* 0x00002000010b7983 */ /* 0x000f220000300800 */
[----:B0-----:R-:W-:-:S03]  /*2970*/  SEL R0, R27, R12, !P1 ;  /* 0x0000000c1b007207 */ /* 0x001fc60004800000 */
[----:B------:R-:W4:Y:S04]  /*2980*/  LDL.LU R12, [R1+0x1c] ;  /* 0x00001c00010c7983 */ /* 0x000f280000300800 */
[----:B------:R0:W-:Y:S04]  /*2990*/  STL [R1+0x83c], R0 ;  /* 0x00083c0001007387 */ /* 0x0001e80000100800 */
[----:B0-----:R-:W2:Y:S04]  /*29a0*/  LDL.LU R0, [R1+0x8] ;  /* 0x0000080001007983 */ /* 0x001ea80000300800 */
[----:B--2---:R0:W-:Y:S04]  /*29b0*/  STL [R1+0x840], R0 ;  /* 0x0008400001007387 */ /* 0x0041e80000100800 */
[----:B0-----:R-:W2:Y:S04]  /*29c0*/  LDL.LU R0, [R1+0xc] ;  /* 0x00000c0001007983 */ /* 0x001ea80000300800 */
[----:B--2---:R0:W-:Y:S04]  /*29d0*/  STL [R1+0x844], R0 ;  /* 0x0008440001007387 */ /* 0x0041e80000100800 */
[----:B0-----:R-:W2:Y:S01]  /*29e0*/  LDL.LU R0, [R1+0x10] ;  /* 0x0000100001007983 */ /* 0x001ea20000300800 */
[----:B------:R-:W-:-:S03]  /*29f0*/  SEL R29, R27, R13, !P1 ;  /* 0x0000000d1b1d7207 */ /* 0x000fc60004800000 */
[----:B--2---:R0:W-:Y:S04]  /*2a00*/  STL [R1+0x848], R0 ;  /* 0x0008480001007387 */ /* 0x0041e80000100800 */
[----:B0-----:R-:W2:Y:S04]  /*2a10*/  LDL.LU R0, [R1+0x4] ;  /* 0x0000040001007983 */ /* 0x001ea80000300800 */
[----:B------:R-:W4:Y:S01]  /*2a20*/  LDL.LU R13, [R1+0x18] ;  /* 0x00001800010d7983 */ /* 0x000f220000300800 */
[----:B------:R-:W-:-:S05]  /*2a30*/  @!P5 IMAD.MOV R2, RZ, RZ, -R2 ;  /* 0x000000ffff02d224 */ /* 0x000fca00078e0a02 */
[C---:B------:R-:W-:Y:S01]  /*2a40*/  SEL R9, R27.reuse, R2, !P1 ;  /* 0x000000021b097207 */ /* 0x040fe20004800000 */
[----:B------:R-:W-:Y:S02]  /*2a50*/  @!P3 IMAD.MOV R5, RZ, RZ, -R5 ;  /* 0x000000ffff05b224 */ /* 0x000fe400078e0a05 */
[----:B------:R-:W-:Y:S02]  /*2a60*/  @!P0 IMAD.MOV R6, RZ, RZ, -R6 ;  /* 0x000000ffff068224 */ /* 0x000fe400078e0a06 */
[----:B------:R-:W-:Y:S02]  /*2a70*/  @!P6 IMAD.MOV R7, RZ, RZ, -R7 ;  /* 0x000000ffff07e224 */ /* 0x000fe400078e0a07 */
[----:B------:R-:W-:Y:S02]  /*2a80*/  @!P4 IMAD.MOV R8, RZ, RZ, -R8 ;  /* 0x000000ffff08c224 */ /* 0x000fe400078e0a08 */
[----:B------:R-:W-:Y:S02]  /*2a90*/  IMAD R4, R4, UR6, RZ ;  /* 0x0000000604047c24 */ /* 0x000fe4000f8e02ff */
[----:B---3--:R-:W-:Y:S01]  /*2aa0*/  IMAD R10, R10, UR6, RZ ;  /* 0x000000060a0a7c24 */ /* 0x008fe2000f8e02ff */
[C---:B------:R-:W-:Y:S01]  /*2ab0*/  SEL R15, R27.reuse, R15, !P1 ;  /* 0x0000000f1b0f7207 */ /* 0x040fe20004800000 */
[----:B------:R-:W-:Y:S01]  /*2ac0*/  ULDC UR6, c[0x0][0x240] ;  /* 0x0000900000067ab9 */ /* 0x000fe20000000800 */
[----:B------:R-:W-:-:S02]  /*2ad0*/  SEL R16, R27, R16, !P1 ;  /* 0x000000101b107207 */ /* 0x000fc40004800000 */
[C---:B------:R-:W-:Y:S02]  /*2ae0*/  SEL R17, R27.reuse, R17, !P1 ;  /* 0x000000111b117207 */ /* 0x040fe40004800000 */
[C---:B------:R-:W-:Y:S02]  /*2af0*/  SEL R18, R27.reuse, R18, !P1 ;  /* 0x000000121b127207 */ /* 0x040fe40004800000 */
[C---:B------:R-:W-:Y:S02]  /*2b00*/  SEL R19, R27.reuse, R19, !P1 ;  /* 0x000000131b137207 */ /* 0x040fe40004800000 */
[C---:B------:R-:W-:Y:S02]  /*2b10*/  SEL R20, R27.reuse, R20, !P1 ;  /* 0x000000141b147207 */ /* 0x040fe40004800000 */
[C---:B------:R-:W-:Y:S02]  /*2b20*/  SEL R21, R27.reuse, R21, !P1 ;  /* 0x000000151b157207 */ /* 0x040fe40004800000 */
        /* <DEDUP_REMOVED lines=9> */
[C---:B------:R-:W-:Y:S01]  /*2bc0*/  SEL R8, R27.reuse, R8, !P1 ;  /* 0x000000081b087207 */ /* 0x040fe20004800000 */
[----:B----4-:R0:W-:Y:S02]  /*2bd0*/  STL.64 [R1+0x850], R12 ;  /* 0x0008500c01007387 */ /* 0x0101e40000100a00 */
[----:B0-----:R-:W0:Y:S01]  /*2be0*/  S2R R12, SR_TID.X ;  /* 0x00000000000c7919 */ /* 0x001e220000002100 */
[----:B------:R-:W-:Y:S01]  /*2bf0*/  IMAD.MOV.U32 R13, RZ, RZ, R28 ;  /* 0x000000ffff0d7224 */ /* 0x000fe200078e001c */
[----:B------:R-:W-:-:S05]  /*2c00*/  SEL R28, R27, R14, !P1 ;  /* 0x0000000e1b1c7207 */ /* 0x000fca0004800000 */
[----:B------:R1:W-:Y:S04]  /*2c10*/  STL.64 [R1+0x858], R28 ;  /* 0x0008581c01007387 */ /* 0x0003e80000100a00 */
[----:B------:R-:W3:Y:S04]  /*2c20*/  LDL.LU R14, [R1+0x14] ;  /* 0x00001400010e7983 */ /* 0x000ee80000300800 */
[----:B------:R-:W4:Y:S01]  /*2c30*/  LDL.LU R27, [R1+0x860] ;  /* 0x00086000011b7983 */ /* 0x000f220000300800 */
[----:B-1----:R-:W-:Y:S01]  /*2c40*/  IMAD.MOV.U32 R29, RZ, RZ, R13 ;  /* 0x000000ffff1d7224 */ /* 0x002fe200078e000d */
[----:B0-----:R-:W-:-:S05]  /*2c50*/  LOP3.LUT R12, R12, 0x3f, RZ, 0xc0, !PT ;  /* 0x0000003f0c0c7812 */ /* 0x001fca00078ec0ff */
[----:B------:R-:W-:Y:S01]  /*2c60*/  IMAD R2, R12, UR5, RZ ;  /* 0x000000050c027c24 */ /* 0x000fe2000f8e02ff */
[----:B------:R-:W-:-:S04]  /*2c70*/  LEA R28, P0, R4, UR10, 0x1 ;  /* 0x0000000a041c7c11 */ /* 0x000fc8000f8008ff */
[----:B------:R-:W-:Y:S02]  /*2c80*/  LEA.HI.X.SX32 R2, R2, UR13, 0x1, P2 ;  /* 0x0000000d02027c11 */ /* 0x000fe400090f0eff */
[----:B------:R-:W-:-:S03]  /*2c90*/  LEA R12, P3, R10, UR10, 0x1 ;  /* 0x0000000a0a0c7c11 */ /* 0x000fc6000f8608ff */
[----:B------:R0:W-:Y:S01]  /*2ca0*/  STL [R1+0x834], R2 ;  /* 0x0008340201007387 */ /* 0x0001e20000100800 */
[----:B------:R-:W-:Y:S01]  /*2cb0*/  LEA.HI.X.SX32 R13, R10, UR11, 0x1, P3 ;  /* 0x0000000b0a0d7c11 */ /* 0x000fe200098f0eff */
[----:B--2---:R-:W-:Y:S02]  /*2cc0*/  IMAD R0, R0, UR6, RZ ;  /* 0x0000000600007c24 */ /* 0x004fe4000f8e02ff */
[----:B0-----:R-:W-:Y:S01]  /*2cd0*/  IMAD.MOV.U32 R2, RZ, RZ, R29 ;  /* 0x000000ffff027224 */ /* 0x001fe200078e001d */
[----:B------:R-:W-:-:S05]  /*2ce0*/  LEA.HI.X.SX32 R29, R4, UR11, 0x1, P0 ;  /* 0x0000000b041d7c11 */ /* 0x000fca00080f0eff */
[----:B------:R0:W-:Y:S04]  /*2cf0*/  STL.64 [R1+0x218], R28 ;  /* 0x0002181c01007387 */ /* 0x0001e80000100a00 */
[----:B0-----:R-:W2:Y:S04]  /*2d00*/  LDL.LU.64 R28, [R1+0x858] ;  /* 0x00085800011c7983 */ /* 0x001ea80000300a00 */
[----:B------:R-:W3:Y:S04]  /*2d10*/  LDL.LU R4, [R1+0x28] ;  /* 0x0000280001047983 */ /* 0x000ee80000300800 */
[----:B------:R0:W-:Y:S04]  /*2d20*/  STL.64 [R1+0x210], R12 ;  /* 0x0002100c01007387 */ /* 0x0001e80000100a00 */
[----:B0-----:R-:W4:Y:S04]  /*2d30*/  LDL.LU.64 R12, [R1+0x850] ;  /* 0x00085000010c7983 */ /* 0x001f280000300a00 */
[----:B------:R-:W4:Y:S04]  /*2d40*/  LDL.LU R10, [R1+0x24] ;  /* 0x00002400010a7983 */ /* 0x000f280000300800 */
[----:B------:R0:W-:Y:S04]  /*2d50*/  STL [R1+0x4], R0 ;  /* 0x0000040001007387 */ /* 0x0001e80000100800 */
[----:B0-----:R-:W2:Y:S02]  /*2d60*/  LDL.LU R0, [R1+0x848] ;  /* 0x0008480001007983 */ /* 0x001ea40000300800 */
[----:B--2---:R-:W-:-:S05]  /*2d70*/  IMAD R0, R0, UR6, RZ ;  /* 0x0000000600007c24 */ /* 0x004fca000f8e02ff */
[----:B------:R0:W-:Y:S04]  /*2d80*/  STL [R1+0x10], R0 ;  /* 0x0000100001007387 */ /* 0x0001e80000100800 */
[----:B0-----:R-:W2:Y:S02]  /*2d90*/  LDL.LU R0, [R1+0x844] ;  /* 0x0008440001007983 */ /* 0x001ea40000300800 */
[----:B--2---:R-:W-:-:S05]  /*2da0*/  IMAD R0, R0, UR6, RZ ;  /* 0x0000000600007c24 */ /* 0x004fca000f8e02ff */
[----:B------:R0:W-:Y:S04]  /*2db0*/  STL [R1+0xc], R0 ;  /* 0x00000c0001007387 */ /* 0x0001e80000100800 */
[----:B0-----:R-:W2:Y:S02]  /*2dc0*/  LDL.LU R0, [R1+0x840] ;  /* 0x0008400001007983 */ /* 0x001ea40000300800 */
[----:B--2---:R-:W-:-:S05]  /*2dd0*/  IMAD R0, R0, UR6, RZ ;  /* 0x0000000600007c24 */ /* 0x004fca000f8e02ff */
[----:B------:R0:W-:Y:S04]  /*2de0*/  STL [R1+0x8], R0 ;  /* 0x0000080001007387 */ /* 0x0001e80000100800 */
[----:B0-----:R-:W2:Y:S01]  /*2df0*/  LDL.LU R0, [R1+0x83c] ;  /* 0x00083c0001007983 */ /* 0x001ea20000300800 */
[----:B------:R-:W-:Y:S02]  /*2e00*/  IMAD R29, R29, UR6, RZ ;  /* 0x000000061d1d7c24 */ /* 0x000fe4000f8e02ff */
[----:B--2---:R-:W-:-:S05]  /*2e10*/  IMAD R0, R0, UR6, RZ ;  /* 0x0000000600007c24 */ /* 0x004fca000f8e02ff */
[----:B------:R0:W-:Y:S04]  /*2e20*/  STL [R1], R0 ;  /* 0x0000000001007387 */ /* 0x0001e80000100800 */
[----:B0-----:R-:W2:Y:S04]  /*2e30*/  LDL.LU R0, [R1+0x838] ;  /* 0x0008380001007983 */ /* 0x001ea80000300800 */
[----:B------:R0:W-:Y:S04]  /*2e40*/  STL [R1+0x82c], R29 ;  /* 0x00082c1d01007387 */ /* 0x0001e80000100800 */
[----:B0-----:R-:W2:Y:S01]  /*2e50*/  LDL R29, [R1+0x220] ;  /* 0x00022000011d7983 */ /* 0x001ea20000100800 */
[----:B------:R-:W-:-:S02]  /*2e60*/  IMAD R16, R16, UR6, RZ ;  /* 0x0000000610107c24 */ /* 0x000fc4000f8e02ff */
[----:B------:R-:W-:Y:S02]  /*2e70*/  IMAD R17, R17, UR6, RZ ;  /* 0x0000000611117c24 */ /* 0x000fe4000f8e02ff */
[----:B---3--:R-:W-:Y:S02]  /*2e80*/  IMAD R4, R4, UR6, RZ ;  /* 0x0000000604047c24 */ /* 0x008fe4000f8e02ff */
[----:B------:R-:W-:Y:S02]  /*2e90*/  IMAD R19, R19, UR6, RZ ;  /* 0x0000000613137c24 */ /* 0x000fe4000f8e02ff */
[----:B------:R-:W-:Y:S02]  /*2ea0*/  IMAD R20, R20, UR6, RZ ;  /* 0x0000000614147c24 */ /* 0x000fe4000f8e02ff */
[----:B----4-:R-:W-:Y:S02]  /*2eb0*/  IMAD R10, R10, UR6, RZ ;  /* 0x000000060a0a7c24 */ /* 0x010fe4000f8e02ff */
[----:B------:R-:W-:-:S02]  /*2ec0*/  IMAD R11, R11, UR6, RZ ;  /* 0x000000060b0b7c24 */ /* 0x000fc4000f8e02ff */
[----:B------:R-:W-:Y:S02]  /*2ed0*/  IMAD R12, R12, UR6, RZ ;  /* 0x000000060c0c7c24 */ /* 0x000fe4000f8e02ff */
[----:B------:R-:W-:Y:S02]  /*2ee0*/  IMAD R13, R13, UR6, RZ ;  /* 0x000000060d0d7c24 */ /* 0x000fe4000f8e02ff */
[----:B------:R-:W-:Y:S01]  /*2ef0*/  IMAD R14, R14, UR6, RZ ;  /* 0x000000060e0e7c24 */ /* 0x000fe2000f8e02ff */
[----:B--2---:R0:W-:Y:S04]  /*2f00*/  STL [R1+0x830], R29 ;  /* 0x0008301d01007387 */ /* 0x0041e80000100800 */
[----:B------:R1:W-:Y:S01]  /*2f10*/  STL [R1+0x828], R16 ;  /* 0x0008281001007387 */ /* 0x0003e20000100800 */
[----:B0-----:R-:W-:Y:S01]  /*2f20*/  IMAD.MOV.U32 R29, RZ, RZ, R2 ;  /* 0x000000ffff1d7224 */ /* 0x001fe200078e0002 */
[----:B------:R-:W-:-:S02]  /*2f30*/  LEA R2, P4, R4, R0, 0x1 ;  /* 0x0000000004027211 */ /* 0x000fc400078808ff */
[----:B-1----:R-:W2:Y:S04]  /*2f40*/  LDL.LU R16, [R1+0x4] ;  /* 0x0000040001107983 */ /* 0x002ea80000300800 */
[----:B------:R0:W-:Y:S04]  /*2f50*/  STL [R1+0x824], R17 ;  /* 0x0008241101007387 */ /* 0x0001e80000100800 */
[----:B0-----:R-:W3:Y:S04]  /*2f60*/  LDL.LU R17, [R1+0x10] ;  /* 0x0000100001117983 */ /* 0x001ee80000300800 */
[----:B------:R0:W-:Y:S04]  /*2f70*/  STL [R1+0x820], R19 ;  /* 0x0008201301007387 */ /* 0x0001e80000100800 */
[----:B0-----:R-:W4:Y:S04]  /*2f80*/  LDL.LU R19, [R1+0xc] ;  /* 0x00000c0001137983 */ /* 0x001f280000300800 */
[----:B------:R0:W-:Y:S04]  /*2f90*/  STL [R1+0x81c], R20 ;  /* 0x00081c1401007387 */ /* 0x0001e80000100800 */
[----:B0-----:R-:W4:Y:S04]  /*2fa0*/  LDL.LU R20, [R1+0x8] ;  /* 0x0000080001147983 */ /* 0x001f280000300800 */
[----:B------:R0:W-:Y:S02]  /*2fb0*/  STL [R1+0x7d4], R2 ;  /* 0x0007d40201007387 */ /* 0x0001e40000100800 */
[----:B0-----:R-:W-:-:S05]  /*2fc0*/  LEA R2, P6, R10, R0, 0x1 ;  /* 0x000000000a027211 */ /* 0x001fca00078c08ff */
        /* <DEDUP_REMOVED lines=8> */
[----:B------:R0:W-:Y:S04]  /*3050*/  STL [R1+0x7e8], R2 ;  /* 0x0007e80201007387 */ /* 0x0001e80000100800 */
[----:B0-----:R-:W2:Y:S01]  /*3060*/  LDL.LU R2, [R1+0x834] ;  /* 0x0008340001027983 */ /* 0x001ea20000300800 */
[----:B------:R-:W-:Y:S01]  /*3070*/  IMAD R27, R27, UR6, RZ ;  /* 0x000000061b1b7c24 */ /* 0x000fe2000f8e02ff */
[----:B--2---:R-:W-:-:S05]  /*3080*/  LEA.HI.X.SX32 R4, R4, R2, 0x1, P4 ;  /* 0x0000000204047211 */ /* 0x004fca00020f0eff */
[----:B------:R0:W-:Y:S02]  /*3090*/  STL [R1+0x7cc], R4 ;  /* 0x0007cc0401007387 */ /* 0x0001e40000100800 */
[----:B0-----:R-:W-:Y:S01]  /*30a0*/  IMAD.MOV.U32 R4, RZ, RZ, R29 ;  /* 0x000000ffff047224 */ /* 0x001fe200078e001d */
[----:B------:R-:W-:-:S05]  /*30b0*/  LEA R29, P5, R27, R0, 0x1 ;  /* 0x000000001b1d7211 */ /* 0x000fca00078a08ff */
[----:B------:R0:W-:Y:S04]  /*30c0*/  STL [R1+0x7d0], R29 ;  /* 0x0007d01d01007387 */ /* 0x0001e80000100800 */
[----:B0-----:R-:W2:Y:S01]  /*30d0*/  LDL.LU R29, [R1+0x830] ;  /* 0x00083000011d7983 */ /* 0x001ea20000300800 */
[----:B------:R-:W-:-:S05]  /*30e0*/  LEA.HI.X.SX32 R10, R10, R2, 0x1, P6 ;  /* 0x000000020a0a7211 */ /* 0x000fca00030f0eff */
[----:B------:R2:W-:Y:S02]  /*30f0*/  STL [R1+0x7c4], R10 ;  /* 0x0007c40a01007387 */ /* 0x0005e40000100800 */
[----:B--2---:R-:W-:Y:S01]  /*3100*/  IMAD.MOV.U32 R10, RZ, RZ, R29 ;  /* 0x000000ffff0a7224 */ /* 0x004fe200078e001d */
[----:B------:R-:W-:-:S05]  /*3110*/  LEA R29, P4, R16, R0, 0x1 ;  /* 0x00000000101d7211 */ /* 0x000fca00078808ff */
[----:B------:R0:W-:Y:S02]  /*3120*/  STL [R1+0x7c8], R29 ;  /* 0x0007c81d01007387 */ /* 0x0001e40000100800 */
[----:B0-----:R-:W-:Y:S02]  /*3130*/  LEA.HI.X.SX32 R29, R11, R2, 0x1, P3 ;  /* 0x000000020b1d7211 */ /* 0x001fe400018f0eff */
[----:B------:R-:W2:Y:S04]  /*3140*/  LDL.LU R11, [R1] ;  /* 0x00000000010b7983 */ /* 0x000ea80000300800 */
[----:B------:R3:W-:Y:S02]  /*3150*/  STL [R1+0x7bc], R29 ;  /* 0x0007bc1d01007387 */ /* 0x0007e40000100800 */
[----:B---3--:R-:W-:-:S05]  /*3160*/  LEA R29, P3, R17, R0, 0x1 ;  /* 0x00000000111d7211 */ /* 0x008fca00078608ff */
[----:B------:R0:W-:Y:S02]  /*3170*/  STL [R1+0x7c0], R29 ;  /* 0x0007c01d01007387 */ /* 0x0001e40000100800 */
[----:B0-----:R-:W-:Y:S02]  /*3180*/  LEA.HI.X.SX32 R29, R12, R2, 0x1, P1 ;  /* 0x000000020c1d7211 */ /* 0x001fe400008f0eff */
[----:B----4-:R-:W-:-:S03]  /*3190*/  LEA R12, P1, R19, R0, 0x1 ;  /* 0x00000000130c7211 */ /* 0x010fc600078208ff */
[----:B------:R0:W-:Y:S04]  /*31a0*/  STL [R1+0x7b4], R29 ;  /* 0x0007b41d01007387 */ /* 0x0001e80000100800 */
[----:B------:R1:W-:Y:S01]  /*31b0*/  STL [R1+0x7b8], R12 ;  /* 0x0007b80c01007387 */ /* 0x0003e20000100800 */
[----:B0-----:R-:W-:-:S03]  /*31c0*/  LEA.HI.X.SX32 R29, R13, R2, 0x1, P0 ;  /* 0x000000020d1d7211 */ /* 0x001fc600000f0eff */
[----:B-1----:R-:W3:Y:S04]  /*31d0*/  LDL.64 R12, [R1+0x210] ;  /* 0x00021000010c7983 */ /* 0x002ee80000100a00 */
[----:B------:R0:W-:Y:S02]  /*31e0*/  STL [R1+0x708], R29 ;  /* 0x0007081d01007387 */ /* 0x0001e40000100800 */
[----:B0-----:R-:W-:-:S05]  /*31f0*/  LEA R29, P0, R20, R0, 0x1 ;  /* 0x00000000141d7211 */ /* 0x001fca00078008ff */
[----:B------:R0:W-:Y:S04]  /*3200*/  STL [R1+0x724], R29 ;  /* 0x0007241d01007387 */ /* 0x0001e80000100800 */
[----:B0-----:R-:W4:Y:S01]  /*3210*/  LDL.LU R29, [R1+0x82c] ;  /* 0x00082c00011d7983 */ /* 0x001f220000300800 */
[----:B------:R-:W-:-:S05]  /*3220*/  LEA.HI.X.SX32 R14, R14, R2, 0x1, P2 ;  /* 0x000000020e0e7211 */ /* 0x000fca00010f0eff */
[----:B------:R2:W-:Y:S02]  /*3230*/  STL [R1+0x70c], R14 ;  /* 0x00070c0e01007387 */ /* 0x0005e40000100800 */
[----:B--2---:R-:W-:-:S05]  /*3240*/  LEA R14, P2, R11, R0, 0x1 ;  /* 0x000000000b0e7211 */ /* 0x004fca00078408ff */
[----:B------:R0:W-:Y:S02]  /*3250*/  STL [R1+0x72c], R14 ;  /* 0x00072c0e01007387 */ /* 0x0001e40000100800 */
[----:B0-----:R-:W-:-:S05]  /*3260*/  LEA.HI.X.SX32 R14, R27, R2, 0x1, P5 ;  /* 0x000000021b0e7211 */ /* 0x001fca00028f0eff */
[----:B------:R0:W-:Y:S02]  /*3270*/  STL [R1+0x710], R14 ;  /* 0x0007100e01007387 */ /* 0x0001e40000100800 */
[----:B0-----:R-:W-:Y:S02]  /*3280*/  LEA.HI.X.SX32 R14, R16, R2, 0x1, P4 ;  /* 0x00000002100e7211 */ /* 0x001fe400020f0eff */
[----:B----4-:R-:W-:-:S05]  /*3290*/  LEA R27, P5, R29, R0, 0x1 ;  /* 0x000000001d1b7211 */ /* 0x010fca00078a08ff */
[----:B------:R-:W-:Y:S04]  /*32a0*/  STL [R1+0x734], R27 ;  /* 0x0007341b01007387 */ /* 0x000fe80000100800 */
[----:B------:R-:W2:Y:S04]  /*32b0*/  LDL.LU R16, [R1+0x828] ;  /* 0x0008280001107983 */ /* 0x000ea80000300800 */
[----:B------:R0:W-:Y:S02]  /*32c0*/  STL [R1+0x714], R14 ;  /* 0x0007140e01007387 */ /* 0x0001e40000100800 */
[----:B0-----:R-:W-:-:S02]  /*32d0*/  LEA.HI.X.SX32 R14, R17, R2, 0x1, P3 ;  /* 0x00000002110e7211 */ /* 0x001fc400018f0eff */
[----:B------:R-:W4:Y:S01]  /*32e0*/  LDL.LU R17, [R1+0x824] ;  /* 0x0008240001117983 */ /* 0x000f220000300800 */
[----:B------:R-:W-:Y:S02]  /*32f0*/  IMAD R28, R28, UR6, RZ ;  /* 0x000000061c1c7c24 */ /* 0x000fe4000f8e02ff */
[----:B------:R-:W-:-:S03]  /*3300*/  IMAD R15, R15, UR6, RZ ;  /* 0x000000060f0f7c24 */ /* 0x000fc6000f8e02ff */
[----:B------:R-:W-:-:S05]  /*3310*/  LEA R27, P4, R28, R0, 0x1 ;  /* 0x000000001c1b7211 */ /* 0x000fca00078808ff */
[----:B------:R0:W-:Y:S04]  /*3320*/  STL [R1+0x73c], R27 ;  /* 0x00073c1b01007387 */ /* 0x0001e80000100800 */
[----:B------:R1:W-:Y:S01]  /*3330*/  STL [R1+0x718], R14 ;  /* 0x0007180e01007387 */ /* 0x0003e20000100800 */
[----:B0-----:R-:W-:Y:S02]  /*3340*/  LEA R27, P3, R15, R0, 0x1 ;  /* 0x000000000f1b7211 */ /* 0x001fe400078608ff */
[-C--:B-1----:R-:W-:Y:S02]  /*3350*/  LEA.HI.X.SX32 R14, R19, R2.reuse, 0x1, P1 ;  /* 0x00000002130e7211 */ /* 0x082fe400008f0eff */
[----:B------:R-:W3:Y:S04]  /*3360*/  LDL.LU R19, [R1+0x820] ;  /* 0x0008200001137983 */ /* 0x000ee80000300800 */
[----:B------:R-:W-:Y:S04]  /*3370*/  STL [R1+0x744], R27 ;  /* 0x0007441b01007387 */ /* 0x000fe80000100800 */
[----:B------:R0:W-:Y:S02]  /*3380*/  STL [R1+0x71c], R14 ;  /* 0x00071c0e01007387 */ /* 0x0001e40000100800 */
[----:B0-----:R-:W-:-:S02]  /*3390*/  LEA.HI.X.SX32 R14, R20, R2, 0x1, P0 ;  /* 0x00000002140e7211 */ /* 0x001fc400000f0eff */
[----:B------:R-:W3:Y:S01]  /*33a0*/  LDL.LU R20, [R1+0x81c] ;  /* 0x00081c0001147983 */ /* 0x000ee20000300800 */
[----:B------:R-:W-:Y:S01]  /*33b0*/  IMAD R18, R18, UR6, RZ ;  /* 0x0000000612127c24 */ /* 0x000fe2000f8e02ff */
[----:B--2---:R-:W-:-:S05]  /*33c0*/  LEA R27, P1, R16, R0, 0x1 ;  /* 0x00000000101b7211 */ /* 0x004fca00078208ff */
[----:B------:R4:W-:Y:S04]  /*33d0*/  STL [R1+0x74c], R27 ;  /* 0x00074c1b01007387 */ /* 0x0009e80000100800 */
[----:B------:R0:W-:Y:S01]  /*33e0*/  STL [R1+0x720], R14 ;  /* 0x0007200e01007387 */ /* 0x0001e20000100800 */
[----:B----4-:R-:W-:Y:S02]  /*33f0*/  LEA R27, P0, R17, R0, 0x1 ;  /* 0x00000000111b7211 */ /* 0x010fe400078008ff */
[----:B0-----:R-:W-:Y:S02]  /*3400*/  LEA.HI.X.SX32 R14, R11, R2, 0x1, P2 ;  /* 0x000000020b0e7211 */ /* 0x001fe400010f0eff */
[----:B------:R-:W-:Y:S01]  /*3410*/  LEA R11, P2, R18, R0, 0x1 ;  /* 0x00000000120b7211 */ /* 0x000fe200078408ff */
[----:B------:R0:W-:Y:S04]  /*3420*/  STL [R1+0x754], R27 ;  /* 0x0007541b01007387 */ /* 0x0001e80000100800 */
[----:B------:R-:W-:Y:S01]  /*3430*/  STL [R1+0x728], R14 ;  /* 0x0007280e01007387 */ /* 0x000fe20000100800 */
[----:B0-----:R-:W-:-:S03]  /*3440*/  LEA.HI.X.SX32 R27, R29, R2, 0x1, P5 ;  /* 0x000000021d1b7211 */ /* 0x001fc600028f0eff */
[----:B------:R0:W-:Y:S04]  /*3450*/  STL [R1+0x75c], R11 ;  /* 0x00075c0b01007387 */ /* 0x0001e80000100800 */
[----:B------:R-:W-:Y:S01]  /*3460*/  STL [R1+0x730], R27 ;  /* 0x0007301b01007387 */ /* 0x000fe20000100800 */
[----:B0-----:R-:W-:-:S03]  /*3470*/  LEA.HI.X.SX32 R11, R28, R2, 0x1, P4 ;  /* 0x000000021c0b7211 */ /* 0x001fc600020f0eff */
[----:B------:R-:W2:Y:S01]  /*3480*/  LDL.64 R28, [R1+0x218] ;  /* 0x00021800011c7983 */ /* 0x000ea20000100a00 */
[----:B---3--:R-:W-:Y:S01]  /*3490*/  LEA R14, P5, R19, R0, 0x1 ;  /* 0x00000000130e7211 */ /* 0x008fe200078a08ff */
[----:B------:R-:W-:-:S04]  /*34a0*/  IMAD R21, R21, UR6, RZ ;  /* 0x0000000615157c24 */ /* 0x000fc8000f8e02ff */
[----:B------:R0:W-:Y:S01]  /*34b0*/  STL [R1+0x764], R14 ;  /* 0x0007640e01007387 */ /* 0x0001e20000100800 */
[----:B------:R-:W-:-:S03]  /*34c0*/  IMAD R22, R22, UR6, RZ ;  /* 0x0000000616167c24 */ /* 0x000fc6000f8e02ff */
[----:B------:R1:W-:Y:S01]  /*34d0*/  STL [R1+0x738], R11 ;  /* 0x0007380b01007387 */ /* 0x0003e20000100800 */
[----:B0-----:R-:W-:Y:S02]  /*34e0*/  LEA R14, P4, R20, R0, 0x1 ;  /* 0x00000000140e7211 */ /* 0x001fe400078808ff */
[----:B-1----:R-:W-:Y:S01]  /*34f0*/  LEA.HI.X.SX32 R11, R15, R2, 0x1, P3 ;  /* 0x000000020f0b7211 */ /* 0x002fe200018f0eff */
[----:B------:R-:W-:Y:S01]  /*3500*/  IMAD.MOV.U32 R15, RZ, RZ, R13 ;  /* 0x000000ffff0f7224 */ /* 0x000fe200078e000d */
[----:B------:R-:W-:Y:S01]  /*3510*/  LEA R13, P3, R21, R0, 0x1 ;  /* 0x00000000150d7211 */ /* 0x000fe200078608ff */
[----:B------:R0:W-:Y:S01]  /*3520*/  STL [R1+0x76c], R14 ;  /* 0x00076c0e01007387 */ /* 0x0001e20000100800 */
[----:B------:R-:W-:-:S03]  /*3530*/  IMAD R23, R23, UR6, RZ ;  /* 0x0000000617177c24 */ /* 0x000fc6000f8e02ff */
[----:B------:R1:W-:Y:S01]  /*3540*/  STL [R1+0x740], R11 ;  /* 0x0007400b01007387 */ /* 0x0003e20000100800 */
[----:B0-----:R-:W-:Y:S01]  /*3550*/  IMAD.MOV.U32 R14, RZ, RZ, R12 ;  /* 0x000000ffff0e7224 */ /* 0x001fe200078e000c */
[----:B------:R-:W-:Y:S02]  /*3560*/  LEA.HI.X.SX32 R12, R16, R2, 0x1, P1 ;  /* 0x00000002100c7211 */ /* 0x000fe400008f0eff */
[----:B------:R0:W-:Y:S01]  /*3570*/  STL [R1+0x774], R13 ;  /* 0x0007740d01007387 */ /* 0x0001e20000100800 */
[----:B-1----:R-:W-:Y:S01]  /*3580*/  LEA R11, P1, R22, R0, 0x1 ;  /* 0x00000000160b7211 */ /* 0x002fe200078208ff */
[----:B------:R-:W-:Y:S02]  /*3590*/  IMAD R24, R24, UR6, RZ ;  /* 0x0000000618187c24 */ /* 0x000fe4000f8e02ff */
[----:B------:R1:W-:Y:S01]  /*35a0*/  STL [R1+0x748], R12 ;  /* 0x0007480c01007387 */ /* 0x0003e20000100800 */
[----:B0-----:R-:W-:-:S03]  /*35b0*/  LEA.HI.X.SX32 R13, R17, R2, 0x1, P0 ;  /* 0x00000002110d7211 */ /* 0x001fc600000f0eff */
[----:B------:R0:W-:Y:S01]  /*35c0*/  STL [R1+0x77c], R11 ;  /* 0x00077c0b01007387 */ /* 0x0001e20000100800 */
[----:B-1----:R-:W-:-:S03]  /*35d0*/  LEA R12, P0, R23, R0, 0x1 ;  /* 0x00000000170c7211 */ /* 0x002fc600078008ff */
[----:B------:R1:W-:Y:S01]  /*35e0*/  STL [R1+0x750], R13 ;  /* 0x0007500d01007387 */ /* 0x0003e20000100800 */
[----:B------:R-:W-:-:S03]  /*35f0*/  IMAD R25, R25, UR6, RZ ;  /* 0x0000000619197c24 */ /* 0x000fc6000f8e02ff */
[----:B------:R3:W-:Y:S01]  /*3600*/  STL [R1+0x784], R12 ;  /* 0x0007840c01007387 */ /* 0x0007e20000100800 */
[----:B0-----:R-:W-:Y:S01]  /*3610*/  LEA.HI.X.SX32 R11, R18, R2, 0x1, P2 ;  /* 0x00000002120b7211 */ /* 0x001fe200010f0eff */
[----:B------:R-:W-:Y:S01]  /*3620*/  IMAD R26, R26, UR6, RZ ;  /* 0x000000061a1a7c24 */ /* 0x000fe2000f8e02ff */
[----:B-1----:R-:W-:-:S03]  /*3630*/  LEA R13, P2, R24, R0, 0x1 ;  /* 0x00000000180d7211 */ /* 0x002fc600078408ff */
[----:B------:R0:W-:Y:S01]  /*3640*/  STL [R1+0x758], R11 ;  /* 0x0007580b01007387 */ /* 0x0001e20000100800 */
[----:B---3--:R-:W-:-:S03]  /*3650*/  LEA.HI.X.SX32 R12, R19, R2, 0x1, P5 ;  /* 0x00000002130c7211 */ /* 0x008fc600028f0eff */
[----:B------:R1:W-:Y:S01]  /*3660*/  STL [R1+0x78c], R13 ;  /* 0x00078c0d01007387 */ /* 0x0003e20000100800 */
[----:B------:R-:W-:-:S03]  /*3670*/  IMAD R3, R3, UR6, RZ ;  /* 0x0000000603037c24 */ /* 0x000fc6000f8e02ff */
[----:B------:R3:W-:Y:S01]  /*3680*/  STL [R1+0x760], R12 ;  /* 0x0007600c01007387 */ /* 0x0007e20000100800 */
[----:B0-----:R-:W-:Y:S02]  /*3690*/  LEA R11, P5, R25, R0, 0x1 ;  /* 0x00000000190b7211 */ /* 0x001fe400078a08ff */
[----:B-1----:R-:W-:-:S03]  /*36a0*/  LEA.HI.X.SX32 R13, R20, R2, 0x1, P4 ;  /* 0x00000002140d7211 */ /* 0x002fc600020f0eff */
[----:B------:R0:W-:Y:S01]  /*36b0*/  STL [R1+0x794], R11 ;  /* 0x0007940b01007387 */ /* 0x0001e20000100800 */
[----:B---3--:R-:W-:-:S03]  /*36c0*/  LEA R12, P4, R26, R0, 0x1 ;  /* 0x000000001a0c7211 */ /* 0x008fc600078808ff */
[----:B------:R1:W-:Y:S01]  /*36d0*/  STL [R1+0x768], R13 ;  /* 0x0007680d01007387 */ /* 0x0003e20000100800 */
[----:B------:R-:W-:-:S03]  /*36e0*/  IMAD R9, R9, UR6, RZ ;  /* 0x0000000609097c24 */ /* 0x000fc6000f8e02ff */
[----:B------:R3:W-:Y:S01]  /*36f0*/  STL [R1+0x79c], R12 ;  /* 0x00079c0c01007387 */ /* 0x0007e20000100800 */
[-C--:B0-----:R-:W-:Y:S01]  /*3700*/  LEA.HI.X.SX32 R11, R21, R2.reuse, 0x1, P3 ;  /* 0x00000002150b7211 */ /* 0x081fe200018f0eff */
[----:B------:R-:W-:Y:S01]  /*3710*/  IMAD R5, R5, UR6, RZ ;  /* 0x0000000605057c24 */ /* 0x000fe2000f8e02ff */
[----:B-1----:R-:W-:Y:S02]  /*3720*/  LEA.HI.X.SX32 R13, R22, R2, 0x1, P1 ;  /* 0x00000002160d7211 */ /* 0x002fe400008f0eff */
[-C--:B---3--:R-:W-:Y:S01]  /*3730*/  LEA R12, P3, R3, R0.reuse, 0x1 ;  /* 0x00000000030c7211 */ /* 0x088fe200078608ff */
[----:B------:R0:W-:Y:S04]  /*3740*/  STL [R1+0x770], R11 ;  /* 0x0007700b01007387 */ /* 0x0001e80000100800 */
[----:B------:R1:W-:Y:S01]  /*3750*/  STL [R1+0x7a0], R12 ;  /* 0x0007a00c01007387 */ /* 0x0003e20000100800 */
[----:B------:R-:W-:Y:S01]  /*3760*/  IMAD R6, R6, UR6, RZ ;  /* 0x0000000606067c24 */ /* 0x000fe2000f8e02ff */
[----:B0-----:R-:W-:-:S02]  /*3770*/  LEA R11, P1, R9, R0, 0x1 ;  /* 0x00000000090b7211 */ /* 0x001fc400078208ff */
[----:B------:R0:W-:Y:S01]  /*3780*/  STL [R1+0x778], R13 ;  /* 0x0007780d01007387 */ /* 0x0001e20000100800 */
[----:B-1----:R-:W-:-:S03]  /*3790*/  LEA.HI.X.SX32 R12, R23, R2, 0x1, P0 ;  /* 0x00000002170c7211 */ /* 0x002fc600000f0eff */
[----:B------:R1:W-:Y:S01]  /*37a0*/  STL [R1+0x7a4], R11 ;  /* 0x0007a40b01007387 */ /* 0x0003e20000100800 */
[----:B------:R-:W-:-:S03]  /*37b0*/  IMAD R7, R7, UR6, RZ ;  /* 0x0000000607077c24 */ /* 0x000fc6000f8e02ff */
[----:B------:R3:W-:Y:S01]  /*37c0*/  STL [R1+0x780], R12 ;  /* 0x0007800c01007387 */ /* 0x0007e20000100800 */
[----:B0-----:R-:W-:Y:S01]  /*37d0*/  LEA R13, P0, R5, R0, 0x1 ;  /* 0x00000000050d7211 */ /* 0x001fe200078008ff */
[----:B-1----:R-:W-:Y:S01]  /*37e0*/  IMAD.MOV.U32 R11, RZ, RZ, R4 ;  /* 0x000000ffff0b7224 */ /* 0x002fe200078e0004 */
[----:B---3--:R-:W-:Y:S02]  /*37f0*/  LEA.HI.X.SX32 R12, R24, R2, 0x1, P2 ;  /* 0x00000002180c7211 */ /* 0x008fe400010f0eff */
[----:B------:R-:W-:Y:S01]  /*3800*/  LEA R4, P2, R6, R0, 0x1 ;  /* 0x0000000006047211 */ /* 0x000fe200078408ff */
[----:B------:R0:W-:Y:S01]  /*3810*/  STL [R1+0x7a8], R13 ;  /* 0x0007a80d01007387 */ /* 0x0001e20000100800 */
[----:B------:R-:W-:-:S03]  /*3820*/  IMAD R8, R8, UR6, RZ ;  /* 0x0000000608087c24 */ /* 0x000fc6000f8e02ff */
[----:B------:R1:W-:Y:S04]  /*3830*/  STL [R1+0x788], R12 ;  /* 0x0007880c01007387 */ /* 0x0003e80000100800 */
[----:B------:R3:W-:Y:S01]  /*3840*/  STL [R1+0x7ac], R4 ;  /* 0x0007ac0401007387 */ /* 0x0007e20000100800 */
[----:B0-----:R-:W-:Y:S02]  /*3850*/  LEA.HI.X.SX32 R13, R25, R2, 0x1, P5 ;  /* 0x00000002190d7211 */ /* 0x001fe400028f0eff */
[----:B-1----:R-:W-:-:S03]  /*3860*/  LEA R12, P5, R7, R0, 0x1 ;  /* 0x00000000070c7211 */ /* 0x002fc600078a08ff */
[----:B------:R0:W-:Y:S01]  /*3870*/  STL [R1+0x790], R13 ;  /* 0x0007900d01007387 */ /* 0x0001e20000100800 */
[----:B---3--:R-:W1:Y:S03]  /*3880*/  LDC R4, c[0x0][0x238] ;  /* 0x00008e00ff047b82 */ /* 0x008e660000000800 */
[----:B------:R3:W-:Y:S01]  /*3890*/  STL [R1+0x7b0], R12 ;  /* 0x0007b00c01007387 */ /* 0x0007e20000100800 */
[----:B0-----:R-:W-:Y:S02]  /*38a0*/  LEA.HI.X.SX32 R13, R26, R2, 0x1, P4 ;  /* 0x000000021a0d7211 */ /* 0x001fe400020f0eff */
[----:B---3--:R-:W-:-:S03]  /*38b0*/  LEA R12, P4, R8, R0, 0x1 ;  /* 0x00000000080c7211 */ /* 0x008fc600078808ff */
[----:B------:R-:W-:Y:S04]  /*38c0*/  STL [R1+0x798], R13 ;  /* 0x0007980d01007387 */ /* 0x000fe80000100800 */
[----:B------:R0:W-:Y:S02]  /*38d0*/  STL [R1+0x314], R12 ;  /* 0x0003140c01007387 */ /* 0x0001e40000100800 */
[----:B0-----:R-:W0:Y:S01]  /*38e0*/  LDC R12, c[0x0][0x238] ;  /* 0x00008e00ff0c7b82 */ /* 0x001e220000000800 */
[-C--:B------:R-:W-:Y:S01]  /*38f0*/  LEA.HI.X.SX32 R0, R3, R2.reuse, 0x1, P3 ;  /* 0x0000000203007211 */ /* 0x080fe200018f0eff */
[----:B-1----:R-:W-:Y:S01]  /*3900*/  IMAD R13, R4, 0x3f, RZ ;  /* 0x0000003f040d7824 */ /* 0x002fe200078e02ff */
[-C--:B------:R-:W-:Y:S02]  /*3910*/  LEA.HI.X.SX32 R4, R9, R2.reuse, 0x1, P1 ;  /* 0x0000000209047211 */ /* 0x080fe400008f0eff */
[-C--:B------:R-:W-:Y:S01]  /*3920*/  LEA.HI.X.SX32 R3, R5, R2.reuse, 0x1, P0 ;  /* 0x0000000205037211 */ /* 0x080fe200000f0eff */
[----:B------:R1:W-:Y:S04]  /*3930*/  STL [R1+0x2fc], R0 ;  /* 0x0002fc0001007387 */ /* 0x0003e80000100800 */
[----:B------:R3:W-:Y:S04]  /*3940*/  STL [R1+0x300], R4 ;  /* 0x0003000401007387 */ /* 0x0007e80000100800 */
[----:B------:R4:W-:Y:S01]  /*3950*/  STL [R1+0x304], R3 ;  /* 0x0003040301007387 */ /* 0x0009e20000100800 */
[-C--:B-1----:R-:W-:Y:S01]  /*3960*/  LEA.HI.X.SX32 R0, R6, R2.reuse, 0x1, P2 ;  /* 0x0000000206007211 */ /* 0x082fe200010f0eff */
[----:B---3--:R-:W-:Y:S01]  /*3970*/  IMAD.WIDE R4, R13, 0x2, R14 ;  /* 0x000000020d047825 */ /* 0x008fe200078e020e */
[----:B----4-:R-:W-:-:S03]  /*3980*/  LEA.HI.X.SX32 R3, R7, R2, 0x1, P5 ;  /* 0x0000000207037211 */ /* 0x010fc600028f0eff */
[----:B------:R1:W-:Y:S04]  /*3990*/  STL [R1+0x308], R0 ;  /* 0x0003080001007387 */ /* 0x0003e80000100800 */
[----:B------:R3:W-:Y:S01]  /*39a0*/  STL [R1+0x30c], R3 ;  /* 0x00030c0301007387 */ /* 0x0007e20000100800 */
[----:B-1----:R-:W-:-:S05]  /*39b0*/  LEA.HI.X.SX32 R0, R8, R2, 0x1, P4 ;  /* 0x0000000208007211 */ /* 0x002fca00020f0eff */
[----:B------:R-:W-:Y:S04]  /*39c0*/  STL [R1+0x310], R0 ;  /* 0x0003100001007387 */ /* 0x000fe80000100800 */
[----:B------:R-:W-:Y:S04]  /*39d0*/  STL [R1+0x31c], R4 ;  /* 0x00031c0401007387 */ /* 0x000fe80000100800 */
[----:B------:R1:W-:Y:S01]  /*39e0*/  STL [R1+0x318], R5 ;  /* 0x0003180501007387 */ /* 0x0003e20000100800 */
[----:B--2---:R-:W-:-:S04]  /*39f0*/  IMAD.WIDE R6, R13, 0x2, R28 ;  /* 0x000000020d067825 */ /* 0x004fc800078e021c */
[----:B0-----:R-:W-:Y:S02]  /*3a00*/  IMAD R13, R12, 0x3e, RZ ;  /* 0x0000003e0c0d7824 */ /* 0x001fe400078e02ff */
[----:B------:R-:W0:Y:S02]  /*3a10*/  LDC R12, c[0x0][0x238] ;  /* 0x00008e00ff0c7b82 */ /* 0x000e240000000800 */
[C---:B---3--:R-:W-:Y:S01]  /*3a20*/  IMAD.WIDE R2, R13.reuse, 0x2, R14 ;  /* 0x000000020d027825 */ /* 0x048fe200078e020e */
[----:B------:R0:W-:Y:S03]  /*3a30*/  STL [R1+0x324], R6 ;  /* 0x0003240601007387 */ /* 0x0001e60000100800 */
[----:B-1----:R-:W-:Y:S01]  /*3a40*/  IMAD.WIDE R4, R13, 0x2, R28 ;  /* 0x000000020d047825 */ /* 0x002fe200078e021c */
[----:B------:R-:W-:Y:S04]  /*3a50*/  STL [R1+0x320], R7 ;  /* 0x0003200701007387 */ /* 0x000fe80000100800 */
[----:B------:R-:W-:Y:S04]  /*3a60*/  STL [R1+0x32c], R2 ;  /* 0x00032c0201007387 */ /* 0x000fe80000100800 */
[----:B------:R1:W-:Y:S01]  /*3a70*/  STL [R1+0x328], R3 ;  /* 0x0003280301007387 */ /* 0x0003e20000100800 */
[----:B0-----:R-:W-:-:S03]  /*3a80*/  IMAD R6, R12, 0x3d, RZ ;  /* 0x0000003d0c067824 */ /* 0x001fc600078e02ff */
[----:B------:R-:W-:Y:S01]  /*3a90*/  STL [R1+0x334], R4 ;  /* 0x0003340401007387 */ /* 0x000fe20000100800 */
[----:B-1----:R-:W-:-:S03]  /*3aa0*/  IMAD.WIDE R2, R6, 0x2, R14 ;  /* 0x0000000206027825 */ /* 0x002fc600078e020e */
[----:B------:R0:W-:Y:S01]  /*3ab0*/  STL [R1+0x330], R5 ;  /* 0x0003300501007387 */ /* 0x0001e20000100800 */
[----:B------:R-:W-:-:S03]  /*3ac0*/  IMAD R0, R12, 0x3c, RZ ;  /* 0x0000003c0c007824 */ /* 0x000fc600078e02ff */
[----:B------:R-:W-:Y:S01]  /*3ad0*/  STL [R1+0x33c], R2 ;  /* 0x00033c0201007387 */ /* 0x000fe20000100800 */
[----:B------:R-:W-:-:S03]  /*3ae0*/  IMAD.WIDE R6, R6, 0x2, R28 ;  /* 0x0000000206067825 */ /* 0x000fc600078e021c */
[----:B------:R1:W-:Y:S04]  /*3af0*/  STL [R1+0x338], R3 ;  /* 0x0003380301007387 */ /* 0x0003e80000100800 */
[----:B------:R2:W-:Y:S01]  /*3b00*/  STL [R1+0x344], R6 ;  /* 0x0003440601007387 */ /* 0x0005e20000100800 */
[----:B0-----:R-:W-:-:S04]  /*3b10*/  IMAD.WIDE R4, R0, 0x2, R28 ;  /* 0x0000000200047825 */ /* 0x001fc800078e021c */
[----:B-1----:R-:W-:Y:S01]  /*3b20*/  IMAD.WIDE R2, R0, 0x2, R14 ;  /* 0x0000000200027825 */ /* 0x002fe200078e020e */
[----:B------:R-:W-:Y:S03]  /*3b30*/  STL [R1+0x340], R7 ;  /* 0x0003400701007387 */ /* 0x000fe60000100800 */
[C---:B--2---:R-:W-:Y:S01]  /*3b40*/  IMAD R6, R12.reuse, 0x3b, RZ ;  /* 0x0000003b0c067824 */ /* 0x044fe200078e02ff */
[----:B------:R-:W-:Y:S04]  /*3b50*/  STL [R1+0x34c], R2 ;  /* 0x00034c0201007387 */ /* 0x000fe80000100800 */
[----:B------:R0:W-:Y:S01]  /*3b60*/  STL [R1+0x348], R3 ;  /* 0x0003480301007387 */ /* 0x0001e20000100800 */
[----:B------:R-:W-:-:S03]  /*3b70*/  IMAD R0, R12, 0x3a, RZ ;  /* 0x0000003a0c007824 */ /* 0x000fc600078e02ff */
[----:B------:R-:W-:Y:S01]  /*3b80*/  STL [R1+0x354], R4 ;  /* 0x0003540401007387 */ /* 0x000fe20000100800 */
[----:B0-----:R-:W-:-:S03]  /*3b90*/  IMAD.WIDE R2, R6, 0x2, R14 ;  /* 0x0000000206027825 */ /* 0x001fc600078e020e */
[----:B------:R0:W-:Y:S01]  /*3ba0*/  STL [R1+0x350], R5 ;  /* 0x0003500501007387 */ /* 0x0001e20000100800 */
[----:B------:R-:W-:-:S03]  /*3bb0*/  IMAD.WIDE R6, R6, 0x2, R28 ;  /* 0x0000000206067825 */ /* 0x000fc600078e021c */
[----:B------:R-:W-:Y:S04]  /*3bc0*/  STL [R1+0x35c], R2 ;  /* 0x00035c0201007387 */ /* 0x000fe80000100800 */
        /* <DEDUP_REMOVED lines=176> */
[----:B------:R-:W-:-:S03]  /*46d0*/  IMAD.SHL.U32 R0, R12, 0x20, RZ ;  /* 0x000000200c007824 */ /* 0x000fc600078e00ff */
        /* <DEDUP_REMOVED lines=211> */
[C---:B0-----:R-:W-:Y:S01]  /*5410*/  IMAD.WIDE R2, R6.reuse, 0x2, R14 ;  /* 0x0000000206027825 */ /* 0x041fe200078e020e */
[----:B------:R-:W0:Y:S03]  /*5420*/  S2R R13, SR_TID.X ;  /* 0x00000000000d7919 */ /* 0x000e260000002100 */
[--C-:B------:R-:W-:Y:S01]  /*5430*/  IMAD.WIDE R6, R6, 0x2, R28.reuse ;  /* 0x0000000206067825 */ /* 0x100fe200078e021c */
[----:B------:R1:W-:Y:S04]  /*5440*/  STL [R1+0x6d0], R5 ;  /* 0x0006d00501007387 */ /* 0x0003e80000100800 */
[----:B------:R-:W-:Y:S04]  /*5450*/  STL [R1+0x6dc], R2 ;  /* 0x0006dc0201007387 */ /* 0x000fe80000100800 */
[----:B------:R2:W-:Y:S01]  /*5460*/  STL [R1+0x6d8], R3 ;  /* 0x0006d80301007387 */ /* 0x0005e20000100800 */
[----:B-1----:R-:W-:-:S03]  /*5470*/  IMAD.WIDE R4, R0, 0x2, R28 ;  /* 0x0000000200047825 */ /* 0x002fc600078e021c */
[----:B------:R-:W-:Y:S01]  /*5480*/  STL [R1+0x6e4], R6 ;  /* 0x0006e40601007387 */ /* 0x000fe20000100800 */
[----:B--2---:R-:W-:-:S03]  /*5490*/  IMAD.WIDE R2, R0, 0x2, R14 ;  /* 0x0000000200027825 */ /* 0x004fc600078e020e */
[----:B------:R1:W-:Y:S04]  /*54a0*/  STL [R1+0x6e0], R7 ;  /* 0x0006e00701007387 */ /* 0x0003e80000100800 */
[----:B------:R-:W-:Y:S04]  /*54b0*/  STL [R1+0x6ec], R2 ;  /* 0x0006ec0201007387 */ /* 0x000fe80000100800 */
[----:B------:R2:W-:Y:S01]  /*54c0*/  STL [R1+0x6e8], R3 ;  /* 0x0006e80301007387 */ /* 0x0005e20000100800 */
[----:B-1----:R-:W-:-:S03]  /*54d0*/  IMAD.WIDE R6, R12, 0x2, R14 ;  /* 0x000000020c067825 */ /* 0x002fc600078e020e */
[----:B------:R-:W-:Y:S04]  /*54e0*/  STL [R1+0x6f4], R4 ;  /* 0x0006f40401007387 */ /* 0x000fe80000100800 */
[----:B------:R-:W-:Y:S01]  /*54f0*/  STL [R1+0x6f0], R5 ;  /* 0x0006f00501007387 */ /* 0x000fe20000100800 */
[----:B--2---:R-:W-:-:S03]  /*5500*/  IMAD.WIDE R2, R12, 0x2, R28 ;  /* 0x000000020c027825 */ /* 0x004fc600078e021c */
[----:B------:R-:W-:Y:S04]  /*5510*/  STL [R1+0x6fc], R6 ;  /* 0x0006fc0601007387 */ /* 0x000fe80000100800 */
[----:B------:R-:W-:Y:S04]  /*5520*/  STL [R1+0x6f8], R7 ;  /* 0x0006f80701007387 */ /* 0x000fe80000100800 */
[----:B------:R1:W-:Y:S04]  /*5530*/  STL [R1+0x704], R2 ;  /* 0x0007040201007387 */ /* 0x0003e80000100800 */
[----:B------:R2:W-:Y:S04]  /*5540*/  STL [R1+0x700], R3 ;  /* 0x0007000301007387 */ /* 0x0005e80000100800 */
[----:B------:R3:W-:Y:S04]  /*5550*/  STL [R1+0x2f4], RZ ;  /* 0x0002f4ff01007387 */ /* 0x0007e80000100800 */
        /* <DEDUP_REMOVED lines=9> */
[----:B------:R3:W-:Y:S01]  /*55f0*/  STL [R1+0x124], RZ ;  /* 0x000124ff01007387 */ /* 0x0007e20000100800 */
[----:B0-----:R-:W-:-:S03]  /*5600*/  LOP3.LUT R13, R13, 0x3f, RZ, 0xc0, !PT ;  /* 0x0000003f0d0d7812 */ /* 0x001fc600078ec0ff */
[----:B------:R3:W-:Y:S04]  /*5610*/  STL [R1+0x128], RZ ;  /* 0x000128ff01007387 */ /* 0x0007e80000100800 */
[----:B------:R3:W-:Y:S04]  /*5620*/  STL [R1+0x12c], RZ ;  /* 0x00012cff01007387 */ /* 0x0007e80000100800 */
[----:B------:R3:W-:Y:S04]  /*5630*/  STL [R1+0xe0], RZ ;  /* 0x0000e0ff01007387 */ /* 0x0007e80000100800 */
[----:B------:R3:W-:Y:S04]  /*5640*/  STL [R1+0xe4], RZ ;  /* 0x0000e4ff01007387 */ /* 0x0007e80000100800 */
[----:B------:R3:W-:Y:S01]  /*5650*/  STL [R1+0xe8], RZ ;  /* 0x0000e8ff01007387 */ /* 0x0007e20000100800 */
[----:B------:R-:W-:-:S02]  /*5660*/  IMAD.SHL.U32 R28, R13, 0x2, RZ ;  /* 0x000000020d1c7824 */ /* 0x000fc400078e00ff */
[----:B------:R-:W0:Y:S01]  /*5670*/  LDC R13, c[0x0][0x230] ;  /* 0x00008c00ff0d7b82 */ /* 0x000e220000000800 */
        /* <DEDUP_REMOVED lines=25> */
[----:B0-----:R-:W-:-:S03]  /*5810*/  VIADD R13, R13, 0x3f ;  /* 0x0000003f0d0d7836 */ /* 0x001fc60000000000 */
[----:B------:R3:W-:Y:S04]  /*5820*/  STL [R1+0x100], RZ ;  /* 0x000100ff01007387 */ /* 0x0007e80000100800 */
[----:B------:R3:W-:Y:S04]  /*5830*/  STL [R1+0x104], RZ ;  /* 0x000104ff01007387 */ /* 0x0007e80000100800 */
[----:B------:R3:W-:Y:S04]  /*5840*/  STL [R1+0x108], RZ ;  /* 0x000108ff01007387 */ /* 0x0007e80000100800 */
[----:B------:R3:W-:Y:S01]  /*5850*/  STL [R1+0x10c], RZ ;  /* 0x00010cff01007387 */ /* 0x0007e20000100800 */
[----:B------:R-:W-:-:S03]  /*5860*/  IMAD.SHL.U32 R29, R12, 0x40, RZ ;  /* 0x000000400c1d7824 */ /* 0x000fc600078e00ff */
[----:B------:R3:W-:Y:S01]  /*5870*/  STL [R1+0xd0], RZ ;  /* 0x0000d0ff01007387 */ /* 0x0007e20000100800 */
[----:B------:R-:W-:-:S03]  /*5880*/  SHF.R.S32.HI R12, RZ, 0x1f, R13 ;  /* 0x0000001fff0c7819 */ /* 0x000fc6000001140d */
[----:B------:R3:W-:Y:S04]  /*5890*/  STL [R1+0xd4], RZ ;  /* 0x0000d4ff01007387 */ /* 0x0007e80000100800 */
[----:B------:R3:W-:Y:S04]  /*58a0*/  STL [R1+0xd8], RZ ;  /* 0x0000d8ff01007387 */ /* 0x0007e80000100800 */
[----:B------:R3:W-:Y:S04]  /*58b0*/  STL [R1+0xdc], RZ ;  /* 0x0000dcff01007387 */ /* 0x0007e80000100800 */
[----:B------:R3:W-:Y:S01]  /*58c0*/  STL [R1+0x140], RZ ;  /* 0x000140ff01007387 */ /* 0x0007e20000100800 */
[----:B------:R-:W-:-:S03]  /*58d0*/  LEA.HI R12, R12, R13, RZ, 0x6 ;  /* 0x0000000d0c0c7211 */ /* 0x000fc600078f30ff */
[----:B------:R3:W-:Y:S04]  /*58e0*/  STL [R1+0x144], RZ ;  /* 0x000144ff01007387 */ /* 0x0007e80000100800 */
[----:B------:R3:W-:Y:S04]  /*58f0*/  STL [R1+0x148], RZ ;  /* 0x000148ff01007387 */ /* 0x0007e80000100800 */
[----:B------:R3:W-:Y:S04]  /*5900*/  STL [R1+0x14c], RZ ;  /* 0x00014cff01007387 */ /* 0x0007e80000100800 */
[----:B------:R3:W-:Y:S01]  /*5910*/  STL [R1+0x130], RZ ;  /* 0x000130ff01007387 */ /* 0x0007e20000100800 */
[----:B-1----:R-:W-:-:S03]  /*5920*/  SHF.R.S32.HI R2, RZ, 0x6, R12 ;  /* 0x00000006ff027819 */ /* 0x002fc6000001140c */
[----:B------:R3:W-:Y:S01]  /*5930*/  STL [R1+0x134], RZ ;  /* 0x000134ff01007387 */ /* 0x0007e20000100800 */
[----:B------:R-:W-:-:S03]  /*5940*/  LOP3.LUT R2, R28, 0x30, RZ, 0x3c, !PT ;  /* 0x000000301c027812 */ /* 0x000fc600078e3cff */
[----:B------:R3:W-:Y:S01]  /*5950*/  STL [R1+0x138], RZ ;  /* 0x000138ff01007387 */ /* 0x0007e20000100800 */
[----:B------:R-:W-:-:S03]  /*5960*/  LOP3.LUT R2, R28, 0x60, RZ, 0x3c, !PT ;  /* 0x000000601c027812 */ /* 0x000fc600078e3cff */
[----:B------:R3:W-:Y:S01]  /*5970*/  STL [R1+0x13c], RZ ;  /* 0x00013cff01007387 */ /* 0x0007e20000100800 */
[----:B------:R-:W-:-:S03]  /*5980*/  LOP3.LUT R2, R10, 0x40, RZ, 0x3c, !PT ;  /* 0x000000400a027812 */ /* 0x000fc600078e3cff */
        /* <DEDUP_REMOVED lines=8> */
[----:B------:R3:W-:Y:S01]  /*5a10*/  STL [R1+0x814], R2 ;  /* 0x0008140201007387 */ /* 0x0007e20000100800 */
[----:B------:R-:W-:Y:S01]  /*5a20*/  USHF.L.U32 UR5, UR5, 0x6, URZ ;  /* 0x0000000605057899 */ /* 0x000fe2000800063f */
[----:B------:R-:W-:-:S02]  /*5a30*/  SHF.R.S32.HI R0, RZ, 0x1f, R29 ;  /* 0x0000001fff007819 */ /* 0x000fc4000001141d */
[C---:B------:R-:W-:Y:S01]  /*5a40*/  LOP3.LUT R4, R28.reuse, 0x10, RZ, 0x3c, !PT ;  /* 0x000000101c047812 */ /* 0x040fe200078e3cff */
[----:B------:R-:W-:Y:S01]  /*5a50*/  USHF.R.S32.HI UR6, URZ, 0x1f, UR5 ;  /* 0x0000001f3f067899 */ /* 0x000fe20008011405 */
[C---:B--2---:R-:W-:Y:S02]  /*5a60*/  LOP3.LUT R3, R28.reuse, 0x20, RZ, 0x3c, !PT ;  /* 0x000000201c037812 */ /* 0x044fe400078e3cff */
[C---:B------:R-:W-:Y:S01]  /*5a70*/  SHF.L.U64.HI R0, R29.reuse, 0x1, R0 ;  /* 0x000000011d007819 */ /* 0x040fe20000010200 */
[----:B------:R-:W-:Y:S01]  /*5a80*/  IMAD.SHL.U32 R29, R29, 0x2, RZ ;  /* 0x000000021d1d7824 */ /* 0x000fe200078e00ff */
[C---:B------:R-:W-:Y:S02]  /*5a90*/  LOP3.LUT R4, R28.reuse, 0x40, RZ, 0x3c, !PT ;  /* 0x000000401c047812 */ /* 0x040fe400078e3cff */
[C---:B------:R-:W-:Y:S02]  /*5aa0*/  LOP3.LUT R3, R28.reuse, 0x50, RZ, 0x3c, !PT ;  /* 0x000000501c037812 */ /* 0x040fe400078e3cff */
[----:B------:R-:W-:-:S02]  /*5ab0*/  LOP3.LUT R4, R28, 0x70, RZ, 0x3c, !PT ;  /* 0x000000701c047812 */ /* 0x000fc400078e3cff */
[----:B------:R-:W-:Y:S01]  /*5ac0*/  LOP3.LUT R3, R11, 0x40, RZ, 0x3c, !PT ;  /* 0x000000400b037812 */ /* 0x000fe200078e3cff */
[----:B------:R-:W-:Y:S02]  /*5ad0*/  USHF.L.U32 UR7, UR5, 0x1, URZ ;  /* 0x0000000105077899 */ /* 0x000fe4000800063f */
[----:B---3--:R-:W-:-:S12]  /*5ae0*/  USHF.L.U64.HI UR6, UR5, 0x1, UR6 ;  /* 0x0000000105067899 */ /* 0x008fd80008010206 */
.L_x_1:
[----:B0-----:R0:W-:Y:S01]  /*5af0*/  STL [R1+0xf30], R21 ;  /* 0x000f301501007387 */ /* 0x0011e20000100800 */
[----:B------:R-:W1:Y:S03]  /*5b00*/  LDC R4, c[0x0][0x230] ;  /* 0x00008c00ff047b82 */ /* 0x000e660000000800 */
[----:B------:R-:W2:Y:S04]  /*5b10*/  LDL.64 R2, [R1+0x218] ;  /* 0x0002180001027983 */ /* 0x000ea80000100a00 */
[----:B0-----:R-:W1:Y:S04]  /*5b20*/  LDL R21, [R1+0x2f4] ;  /* 0x0002f40001157983 */ /* 0x001e680000100800 */
[----:B-----5:R-:W-:Y:S04]  /*5b30*/  STL [R1+0xefc], R18 ;  /* 0x000efc1201007387 */ /* 0x020fe80000100800 */
[----:B------:R-:W-:Y:S04]  /*5b40*/  STL [R1+0xf04], R18 ;  /* 0x000f041201007387 */ /* 0x000fe80000100800 */
[----:B------:R-:W-:Y:S04]  /*5b50*/  STL [R1+0xf0c], R18 ;  /* 0x000f0c1201007387 */ /* 0x000fe80000100800 */
[----:B------:R-:W-:Y:S04]  /*5b60*/  STL [R1+0xf14], R18 ;  /* 0x000f141201007387 */ /* 0x000fe80000100800 */
[----:B------:R-:W-:Y:S04]  /*5b70*/  STL [R1+0xf1c], R18 ;  /* 0x000f1c1201007387 */ /* 0x000fe80000100800 */
[----:B------:R-:W-:Y:S04]  /*5b80*/  STL [R1+0xf24], R18 ;  /* 0x000f241201007387 */ /* 0x000fe80000100800 */
[----:B------:R0:W-:Y:S04]  /*5b90*/  STL [R1+0xf2c], R18 ;  /* 0x000f2c1201007387 */ /* 0x0001e80000100800 */
[----:B------:R-:W-:Y:S04]  /*5ba0*/  STL [R1+0xef8], R19 ;  /* 0x000ef81301007387 */ /* 0x000fe80000100800 */
        /* <DEDUP_REMOVED lines=90> */
[----:B------:R-:W-:Y:S01]  /*6150*/  STL [R1+0xda4], R28 ;  /* 0x000da41c01007387 */ /* 0x000fe20000100800 */
[----:B-1----:R-:W-:-:S03]  /*6160*/  IMAD R4, R21, -0x40, R4 ;  /* 0xffffffc015047824 */ /* 0x002fc600078e0204 */
[----:B------:R-:W-:Y:S04]  /*6170*/  STL [R1+0xda8], R28 ;  /* 0x000da81c01007387 */ /* 0x000fe80000100800 */
[----:B------:R-:W-:Y:S04]  /*6180*/  STL [R1+0xdac], R28 ;  /* 0x000dac1c01007387 */ /* 0x000fe80000100800 */
[----:B------:R-:W-:Y:S04]  /*6190*/  STL [R1+0xdb0], R28 ;  /* 0x000db01c01007387 */ /* 0x000fe80000100800 */
[----:B------:R-:W-:Y:S04]  /*61a0*/  STL [R1+0xdb4], R28 ;  /* 0x000db41c01007387 */ /* 0x000fe80000100800 */
[----:B------:R-:W-:Y:S01]  /*61b0*/  STL [R1+0xdb8], R28 ;  /* 0x000db81c01007387 */ /* 0x000fe20000100800 */
[----:B------:R-:W-:-:S03]  /*61c0*/  ISETP.GT.AND P0, PT, R4, RZ, PT ;  /* 0x000000ff0400720c */ /* 0x000fc60003f04270 */
[----:B------:R-:W-:Y:S04]  /*61d0*/  STL [R1+0xdbc], R28 ;  /* 0x000dbc1c01007387 */ /* 0x000fe80000100800 */
[----:B------:R-:W-:Y:S04]  /*61e0*/  STL [R1+0xdc0], R28 ;  /* 0x000dc01c01007387 */ /* 0x000fe80000100800 */
[----:B------:R-:W-:Y:S04]  /*61f0*/  STL [R1+0xdc4], R28 ;  /* 0x000dc41c01007387 */ /* 0x000fe80000100800 */
[----:B------:R-:W-:Y:S04]  /*6200*/  STL [R1+0xd7c], R27 ;  /* 0x000d7c1b01007387 */ /* 0x000fe80000100800 */
[----:B------:R-:W-:Y:S04]  /*6210*/  STL [R1+0xd90], R27 ;  /* 0x000d901b01007387 */ /* 0x000fe80000100800 */
[----:B------:R-:W-:Y:S04]  /*6220*/  STL [R1+0xd78], R26 ;  /* 0x000d781a01007387 */ /* 0x000fe80000100800 */
[----:B------:R-:W-:Y:S01]  /*6230*/  STL [R1+0xd74], R25 ;  /* 0x000d741901007387 */ /* 0x000fe20000100800 */
[----:B------:R-:W-:-:S03]  /*6240*/  PRMT R20, RZ, 0x7610, R20 ;  /* 0x00007610ff147816 */ /* 0x000fc60000000014 */
[----:B------:R-:W-:Y:S04]  /*6250*/  STL [R1+0xd70], R24 ;  /* 0x000d701801007387 */ /* 0x000fe80000100800 */
[----:B------:R-:W-:Y:S04]  /*6260*/  STL [R1+0xd6c], R23 ;  /* 0x000d6c1701007387 */ /* 0x000fe80000100800 */
[----:B------:R-:W-:Y:S04]  /*6270*/  STL [R1+0xd68], R22 ;  /* 0x000d681601007387 */ /* 0x000fe80000100800 */
[----:B------:R-:W-:Y:S04]  /*6280*/  STL [R1+0x8e0], R0 ;  /* 0x0008e00001007387 */ /* 0x000fe80000100800 */
[----:B------:R-:W3:Y:S04]  /*6290*/  LDL.LU R21, [R1+0xf30] ;  /* 0x000f300001157983 */ /* 0x000ee80000300800 */
[----:B--2---:R-:W2:Y:S04]  /*62a0*/  @P0 LDG.E.U16 R20, desc[UR8][R2.64] ;  /* 0x0000000802140981 */ /* 0x004ea8000c1e1500 */
[----:B------:R-:W4:Y:S01]  /*62b0*/  LDL.64 R2, [R1+0x210] ;  /* 0x0002100001027983 */ /* 0x000f220000100a00 */
[----:B---3--:R-:W-:-:S06]  /*62c0*/  PRMT R21, RZ, 0x7610, R21 ;  /* 0x00007610ff157816 */ /* 0x008fcc0000000015 */
[----:B----4-:R1:W3:Y:S04]  /*62d0*/  @P0 LDG.E.U16 R21, desc[UR8][R2.64] ;  /* 0x0000000802150981 */ /* 0x0102e8000c1e1500 */
[----:B------:R-:W1:Y:S04]  /*62e0*/  LDL R2, [R1+0x700] ;  /* 0x0007000001027983 */ /* 0x000e680000100800 */
[----:B------:R-:W1:Y:S01]  /*62f0*/  LDL R3, [R1+0x704] ;  /* 0x0007040001037983 */ /* 0x000e620000100800 */
[----:B------:R-:W-:Y:S02]  /*6300*/  ISETP.GT.AND P1, PT, R4, 0x1, PT ;  /* 0x000000010400780c */ /* 0x000fe40003f24270 */
[----:B0-----:R-:W-:-:S11]  /*6310*/  PRMT R18, RZ, 0x7610, R18 ;  /* 0x00007610ff127816 */ /* 0x001fd60000000012 */
[----:B-1----:R-:W-:-:S04]  /*6320*/  @P1 LOP3.LUT R3, R3, R2, RZ, 0x3c, !PT ;  /* 0x0000000203031212 */ /* 0x002fc800078e3cff */
[----:B------:R-:W-:-:S04]  /*6330*/  @P1 LOP3.LUT R2, R3, R2, RZ, 0x3c, !PT ;  /* 0x0000000203021212 */ /* 0x000fc800078e3cff */
[----:B------:R-:W-:-:S05]  /*6340*/  @P1 LOP3.LUT R3, R3, R2, RZ, 0x3c, !PT ;  /* 0x0000000203031212 */ /* 0x000fca00078e3cff */
[----:B------:R-:W4:Y:S04]  /*6350*/  @P1 LDG.E.U16 R18, desc[UR8][R2.64] ;  /* 0x0000000802121981 */ /* 0x000f28000c1e1500 */
[----:B----4-:R0:W-:Y:S04]  /*6360*/  STL [R1+0x2c4], R18 ;  /* 0x0002c41201007387 */ /* 0x0101e80000100800 */
[----:B0-----:R-:W4:Y:S04]  /*6370*/  LDL.LU R18, [R1+0xf2c] ;  /* 0x000f2c0001127983 */ /* 0x001f280000300800 */
[----:B------:R-:W2:Y:S04]  /*6380*/  LDL R2, [R1+0x6f8] ;  /* 0x0006f80001027983 */ /* 0x000ea80000100800 */
[----:B------:R-:W2:Y:S01]  /*6390*/  LDL R3, [R1+0x6fc] ;  /* 0x0006fc0001037983 */ /* 0x000ea20000100800 */
[----:B------:R-:W-:-:S02]  /*63a0*/  PRMT R19, RZ, 0x7610, R19 ;  /* 0x00007610ff137816 */ /* 0x000fc40000000013 */
[----:B--2---:R-:W-:-:S04]  /*63b0*/  @P1 LOP3.LUT R3, R3, R2, RZ, 0x3c, !PT ;  /* 0x0000000203031212 */ /* 0x004fc800078e3cff */
[----:B------:R-:W-:-:S04]  /*63c0*/  @P1 LOP3.LUT R2, R3, R2, RZ, 0x3c, !PT ;  /* 0x0000000203021212 */ /* 0x000fc800078e3cff */
[----:B------:R-:W-:-:S05]  /*63d0*/  @P1 LOP3.LUT R3, R3, R2, RZ, 0x3c, !PT ;  /* 0x0000000203031212 */ /* 0x000fca00078e3cff */
[----:B------:R-:W2:Y:S01]  /*63e0*/  @P1 LDG.E.U16 R19, desc[UR8][R2.64] ;  /* 0x0000000802131981 */ /* 0x000ea2000c1e1500 */
[----:B------:R-:W-:-:S03]  /*63f0*/  ISETP.GT.AND P2, PT, R4, 0x2, PT ;  /* 0x000000020400780c */ /* 0x000fc60003f44270 */
[----:B--2---:R0:W-:Y:S04]  /*6400*/  STL [R1+0x2c8], R19 ;  /* 0x0002c81301007387 */ /* 0x0041e80000100800 */
[----:B0-----:R-:W2:Y:S04]  /*6410*/  LDL.LU R19, [R1+0xf28] ;  /* 0x000f280001137983 */ /* 0x001ea80000300800 */
[----:B------:R-:W3:Y:S04]  /*6420*/  LDL R2, [R1+0x6f0] ;  /* 0x0006f00001027983 */ /* 0x000ee80000100800 */
[----:B------:R-:W3:Y:S01]  /*6430*/  LDL R3, [R1+0x6f4] ;  /* 0x0006f40001037983 */ /* 0x000ee20000100800 */
[----:B----4-:R-:W-:-:S02]  /*6440*/  PRMT R18, RZ, 0x7610, R18 ;  /* 0x00007610ff127816 */ /* 0x010fc40000000012 */
[----:B---3--:R-:W-:-:S04]  /*6450*/  @P2 LOP3.LUT R3, R3, R2, RZ, 0x3c, !PT ;  /* 0x0000000203032212 */ /* 0x008fc800078e3cff */
[----:B------:R-:W-:-:S04]  /*6460*/  @P2 LOP3.LUT R2, R3, R2, RZ, 0x3c, !PT ;  /* 0x0000000203022212 */ /* 0x000fc800078e3cff */
[----:B------:R-:W-:-:S05]  /*6470*/  @P2 LOP3.LUT R3, R3, R2, RZ, 0x3c, !PT ;  /* 0x0000000203032212 */ /* 0x000fca00078e3cff */
[----:B------:R-:W3:Y:S04]  /*6480*/  @P2 LDG.E.U16 R18, desc[UR8][R2.64] ;  /* 0x0000000802122981 */ /* 0x000ee8000c1e1500 */
[----:B---3--:R0:W-:Y:S04]  /*6490*/  STL [R1+0x2f0], R18 ;  /* 0x0002f01201007387 */ /* 0x0081e80000100800 */
[----:B0-----:R-:W3:Y:S04]  /*64a0*/  LDL.LU R18, [R1+0xf24] ;  /* 0x000f240001127983 */ /* 0x001ee80000300800 */
[----:B------:R-:W4:Y:S04]  /*64b0*/  LDL R2, [R1+0x6e8] ;  /* 0x0006e80001027983 */ /* 0x000f280000100800 */
[----:B------:R-:W4:Y:S01]  /*64c0*/  LDL R3, [R1+0x6ec] ;  /* 0x0006ec0001037983 */ /* 0x000f220000100800 */
[----:B--2---:R-:W-:-:S02]  /*64d0*/  PRMT R19, RZ, 0x7610, R19 ;  /* 0x00007610ff137816 */ /* 0x004fc40000000013 */
[----:B----4-:R-:W-:-:S04]  /*64e0*/  @P2 LOP3.LUT R3, R3, R2, RZ, 0x3c, !PT ;  /* 0x0000000203032212 */ /* 0x010fc800078e3cff */
[----:B------:R-:W-:-:S04]  /*64f0*/  @P2 LOP3.LUT R2, R3, R2, RZ, 0x3c, !PT ;  /* 0x0000000203022212 */ /* 0x000fc800078e3cff */
[----:B------:R-:W-:-:S05]  /*6500*/  @P2 LOP3.LUT R3, R3, R2, RZ, 0x3c, !PT ;  /* 0x0000000203032212 */ /* 0x000fca00078e3cff */
[----:B------:R-:W2:Y:S01]  /*6510*/  @P2 LDG.E.U16 R19, desc[UR8][R2.64] ;  /* 0x0000000802132981 */ /* 0x000ea2000c1e1500 */
[----:B------:R-:W-:-:S03]  /*6520*/  ISETP.GT.AND P0, PT, R4, 0x3, PT ;  /* 0x000000030400780c */ /* 0x000fc60003f04270 */
[----:B--2---:R0:W-:Y:S04]  /*6530*/  STL [R1+0x2ec], R19 ;  /* 0x0002ec1301007387 */ /* 0x0041e80000100800 */
[----:B0-----:R-:W2:Y:S04]  /*6540*/  LDL.LU R19, [R1+0xf20] ;  /* 0x000f200001137983 */ /* 0x001ea80000300800 */
[----:B------:R-:W4:Y:S04]  /*6550*/  LDL R2, [R1+0x6e0] ;  /* 0x0006e00001027983 */ /* 0x000f280000100800 */
[----:B------:R-:W4:Y:S01]  /*6560*/  LDL R3, [R1+0x6e4] ;  /* 0x0006e40001037983 */ /* 0x000f220000100800 */
[----:B---3--:R-:W-:-:S02]  /*6570*/  PRMT R18, RZ, 0x7610, R18 ;  /* 0x00007610ff127816 */ /* 0x008fc40000000012 */
[----:B----4-:R-:W-:-:S04]  /*6580*/  @P0 LOP3.LUT R3, R3, R2, RZ, 0x3c, !PT ;  /* 0x0000000203030212 */ /* 0x010fc800078e3cff */
        /* <DEDUP_REMOVED lines=97> */
[----:B------:R0:W3:Y:S04]  /*6ba0*/  @P2 LDG.E.U16 R18, desc[UR8][R2.64] ;  /* 0x0000000802122981 */ /* 0x0000e8000c1e1500 */
[----:B------:R-:W0:Y:S04]  /*6bb0*/  LDL R2, [R1+0x688] ;  /* 0x0006880001027983 */ /* 0x000e280000100800 */
[----:B------:R-:W0:Y:S01]  /*6bc0*/  LDL R3, [R1+0x68c] ;  /* 0x00068c0001037983 */ /* 0x000e220000100800 */
[----:B--2---:R-:W-:Y:S02]  /*6bd0*/  PRMT R19, RZ, 0x7610, R19 ;  /* 0x00007610ff137816 */ /* 0x004fe40000000013 */
[----:B0-----:R-:W-:-:S04]  /*6be0*/  @P2 LOP3.LUT R3, R3, R2, RZ, 0x3c, !PT ;  /* 0x0000000203032212 */ /* 0x001fc800078e3cff */
[----:B------:R-:W-:-:S04]  /*6bf0*/  @P2 LOP3.LUT R2, R3, R2, RZ, 0x3c, !PT ;  /* 0x0000000203022212 */ /* 0x000fc800078e3cff */
[----:B------:R-:W-:-:S05]  /*6c00*/  @P2 LOP3.LUT R3, R3, R2, RZ, 0x3c, !PT ;  /* 0x0000000203032212 */ /* 0x000fca00078e3cff */
[----:B------:R0:W2:Y:S04]  /*6c10*/  @P2 LDG.E.U16 R19, desc[UR8][R2.64] ;  /* 0x0000000802132981 */ /* 0x0000a8000c1e1500 */
[----:B------:R-:W0:Y:S04]  /*6c20*/  LDL R2, [R1+0x680] ;  /* 0x0006800001027983 */ /* 0x000e280000100800 */
[----:B------:R-:W0:Y:S01]  /*6c30*/  LDL R3, [R1+0x684] ;  /* 0x0006840001037983 */ /* 0x000e220000100800 */
[----:B------:R-:W-:Y:S02]  /*6c40*/  ISETP.GT.AND P0, PT, R4, 0x9, PT ;  /* 0x000000090400780c */ /* 0x000fe40003f04270 */
[----:B------:R-:W-:-:S11]  /*6c50*/  PRMT R15, RZ, 0x7610, R15 ;  /* 0x00007610ff0f7816 */ /* 0x000fd6000000000f */
[----:B0-----:R-:W-:-:S04]  /*6c60*/  @P0 LOP3.LUT R3, R3, R2, RZ, 0x3c, !PT ;  /* 0x0000000203030212 */ /* 0x001fc800078e3cff */
[----:B------:R-:W-:-:S04]  /*6c70*/  @P0 LOP3.LUT R2, R3, R2, RZ, 0x3c, !PT ;  /* 0x0000000203020212 */ /* 0x000fc800078e3cff */
[----:B------:R-:W-:-:S05]  /*6c80*/  @P0 LOP3.LUT R3, R3, R2, RZ, 0x3c, !PT ;  /* 0x0000000203030212 */ /* 0x000fca00078e3cff */
[----:B------:R-:W4:Y:S04]  /*6c90*/  @P0 LDG.E.U16 R15, desc[UR8][R2.64] ;  /* 0x00000008020f0981 */ /* 0x000f28000c1e1500 */
[----:B----4-:R0:W-:Y:S04]  /*6ca0*/  STL [R1+0x294], R15 ;  /* 0x0002940f01007387 */ /* 0x0101e80000100800 */
[----:B0-----:R-:W4:Y:S04]  /*6cb0*/  LDL.LU R15, [R1+0xef4] ;  /* 0x000ef400010f7983 */ /* 0x001f280000300800 */
[----:B------:R-:W3:Y:S04]  /*6cc0*/  LDL R2, [R1+0x678] ;  /* 0x0006780001027983 */ /* 0x000ee80000100800 */
[----:B------:R-:W3:Y:S01]  /*6cd0*/  LDL R3, [R1+0x67c] ;  /* 0x00067c0001037983 */ /* 0x000ee20000100800 */
[----:B------:R-:W-:-:S02]  /*6ce0*/  PRMT R16, RZ, 0x7610, R16 ;  /* 0x00007610ff107816 */ /* 0x000fc40000000010 */
[----:B---3--:R-:W-:-:S04]  /*6cf0*/  @P0 LOP3.LUT R3, R3, R2, RZ, 0x3c, !PT ;  /* 0x0000000203030212 */ /* 0x008fc800078e3cff */
[----:B------:R-:W-:-:S04]  /*6d00*/  @P0 LOP3.LUT R2, R3, R2, RZ, 0x3c, !PT ;  /* 0x0000000203020212 */ /* 0x000fc800078e3cff */
[----:B------:R-:W-:-:S05]  /*6d10*/  @P0 LOP3.LUT R3, R3, R2, RZ, 0x3c, !PT ;  /* 0x0000000203030212 */ /* 0x000fca00078e3cff */
[----:B------:R-:W3:Y:S01]  /*6d20*/  @P0 LDG.E.U16 R16, desc[UR8][R2.64] ;  /* 0x0000000802100981 */ /* 0x000ee2000c1e1500 */
[----:B------:R-:W-:-:S03]  /*6d30*/  ISETP.GT.AND P1, PT, R4, 0xa, PT ;  /* 0x0000000a0400780c */ /* 0x000fc60003f24270 */
[----:B---3--:R0:W-:Y:S04]  /*6d40*/  STL [R1+0x298], R16 ;  /* 0x0002981001007387 */ /* 0x0081e80000100800 */
[----:B0-----:R-:W3:Y:S04]  /*6d50*/  LDL.LU R16, [R1+0xef0] ;  /* 0x000ef00001107983 */ /* 0x001ee80000300800 */
[----:B------:R-:W2:Y:S04]  /*6d60*/  LDL R2, [R1+0x670] ;  /* 0x0006700001027983 */ /* 0x000ea80000100800 */
[----:B------:R-:W2:Y:S01]  /*6d70*/  LDL R3, [R1+0x674] ;  /* 0x0006740001037983 */ /* 0x000ea20000100800 */
[----:B----4-:R-:W-:-:S02]  /*6d80*/  PRMT R15, RZ, 0x7610, R15 ;  /* 0x00007610ff0f7816 */ /* 0x010fc4000000000f */
[----:B--2---:R-:W-:-:S04]  /*6d90*/  @P1 LOP3.LUT R3, R3, R2, RZ, 0x3c, !PT ;  /* 0x0000000203031212 */ /* 0x004fc800078e3cff */
[----:B------:R-:W-:-:S04]  /*6da0*/  @P1 LOP3.LUT R2, R3, R2, RZ, 0x3c, !PT ;  /* 0x0000000203021212 */ /* 0x000fc800078e3cff */
[----:B------:R-:W-:-:S05]  /*6db0*/  @P1 LOP3.LUT R3, R3, R2, RZ, 0x3c, !PT ;  /* 0x0000000203031212 */ /* 0x000fca00078e3cff */
[----:B------:R-:W2:Y:S04]  /*6dc0*/  @P1 LDG.E.U16 R15, desc[UR8][R2.64] ;  /* 0x00000008020f1981 */ /* 0x000ea8000c1e1500 */
        /* <DEDUP_REMOVED lines=8> */
[----:B------:R-:W3:Y:S01]  /*6e50*/  @P1 LDG.E.U16 R16, desc[UR8][R2.64] ;  /* 0x0000000802101981 */ /* 0x000ee2000c1e1500 */
[----:B------:R-:W-:-:S03]  /*6e60*/  ISETP.GT.AND P2, PT, R4, 0xb, PT ;  /* 0x0000000b0400780c */ /* 0x000fc60003f44270 */
        /* <DEDUP_REMOVED lines=103> */
[----:B------:R0:W2:Y:S04]  /*74e0*/  @P1 LDG.E.U16 R15, desc[UR8][R2.64] ;  /* 0x00000008020f1981 */ /* 0x0000a8000c1e1500 */
[----:B------:R-:W0:Y:S04]  /*74f0*/  LDL R2, [R1+0x608] ;  /* 0x0006080001027983 */ /* 0x000e280000100800 */
[----:B------:R-:W0:Y:S01]  /*7500*/  LDL R3, [R1+0x60c] ;  /* 0x00060c0001037983 */ /* 0x000e220000100800 */
[----:B---3--:R-:W-:Y:S02]  /*7510*/  PRMT R16, RZ, 0x7610, R16 ;  /* 0x00007610ff107816 */ /* 0x008fe40000000010 */
[----:B0-----:R-:W-:-:S04]  /*7520*/  @P1 LOP3.LUT R3, R3, R2, RZ, 0x3c, !PT ;  /* 0x0000000203031212 */ /* 0x001fc800078e3cff */
[----:B------:R-:W-:-:S04]  /*7530*/  @P1 LOP3.LUT R2, R3, R2, RZ, 0x3c, !PT ;  /* 0x0000000203021212 */ /* 0x000fc800078e3cff */
[----:B------:R-:W-:-:S05]  /*7540*/  @P1 LOP3.LUT R3, R3, R2, RZ, 0x3c, !PT ;  /* 0x0000000203031212 */ /* 0x000fca00078e3cff */
[----:B------:R0:W3:Y:S04]  /*7550*/  @P1 LDG.E.U16 R16, desc[UR8][R2.64] ;  /* 0x0000000802101981 */ /* 0x0000e8000c1e1500 */
        /* <DEDUP_REMOVED lines=126> */
[----:B------:R-:W-:-:S02]  /*7d40*/  PRMT R17, RZ, 0x7610, R17 ;  /* 0x00007610ff117816 */ /* 0x000fc40000000011 */
[----:B----4-:R-:W-:-:S04]  /*7d50*/  @P2 LOP3.LUT R3, R3, R2, RZ, 0x3c, !PT ;  /* 0x0000000203032212 */ /* 0x010fc800078e3cff */
[----:B------:R-:W-:-:S04]  /*7d60*/  @P2 LOP3.LUT R2, R3, R2, RZ, 0x3c, !PT ;  /* 0x0000000203022212 */ /* 0x000fc800078e3cff */
[----:B------:R-:W-:-:S05]  /*7d70*/  @P2 LOP3.LUT R3, R3, R2, RZ, 0x3c, !PT ;  /* 0x0000000203032212 */ /* 0x000fca00078e3cff */
[----:B------:R-:W4:Y:S01]  /*7d80*/  @P2 LDG.E.U16 R17, desc[UR8][R2.64] ;  /* 0x0000000802112981 */ /* 0x000f22000c1e1500 */
[----:B------:R-:W-:-:S03]  /*7d90*/  ISETP.GT.AND P0, PT, R4, 0x18, PT ;  /* 0x000000180400780c */ /* 0x000fc60003f04270 */
[----:B----4-:R0:W-:Y:S04]  /*7da0*/  STL [R1+0x248], R17 ;  /* 0x0002481101007387 */ /* 0x0101e80000100800 */
[----:B0-----:R-:W4:Y:S04]  /*7db0*/  LDL.LU R17, [R1+0xe88] ;  /* 0x000e880001117983 */ /* 0x001f280000300800 */
[----:B------:R-:W3:Y:S04]  /*7dc0*/  LDL R2, [R1+0x590] ;  /* 0x0005900001027983 */ /* 0x000ee80000100800 */
[----:B------:R-:W3:Y:S01]  /*7dd0*/  LDL R3, [R1+0x594] ;  /* 0x0005940001037983 */ /* 0x000ee20000100800 */
[----:B--2---:R-:W-:-:S02]  /*7de0*/  PRMT R13, RZ, 0x7610, R13 ;  /* 0x00007610ff0d7816 */ /* 0x004fc4000000000d */
[----:B---3--:R-:W-:-:S04]  /*7df0*/  @P0 LOP3.LUT R3, R3, R2, RZ, 0x3c, !PT ;  /* 0x0000000203030212 */ /* 0x008fc800078e3cff */
[----:B------:R-:W-:-:S04]  /*7e00*/  @P0 LOP3.LUT R2, R3, R2, RZ, 0x3c, !PT ;  /* 0x0000000203020212 */ /* 0x000fc800078e3cff */
[----:B------:R-:W-:-:S05]  /*7e10*/  @P0 LOP3.LUT R3, R3, R2, RZ, 0x3c, !PT ;  /* 0x0000000203030212 */ /* 0x000fca00078e3cff */
[----:B------:R0:W2:Y:S04]  /*7e20*/  @P0 LDG.E.U16 R13, desc[UR8][R2.64] ;  /* 0x00000008020d0981 */ /* 0x0000a8000c1e1500 */
[----:B------:R-:W0:Y:S04]  /*7e30*/  LDL R2, [R1+0x588] ;  /* 0x0005880001027983 */ /* 0x000e280000100800 */
[----:B------:R-:W0:Y:S01]  /*7e40*/  LDL R3, [R1+0x58c] ;  /* 0x00058c0001037983 */ /* 0x000e220000100800 */
[----:B------:R-:W-:Y:S02]  /*7e50*/  PRMT R14, RZ, 0x7610, R14 ;  /* 0x00007610ff0e7816 */ /* 0x000fe4000000000e */
[----:B0-----:R-:W-:-:S04]  /*7e60*/  @P0 LOP3.LUT R3, R3, R2, RZ, 0x3c, !PT ;  /* 0x0000000203030212 */ /* 0x001fc800078e3cff */
[----:B------:R-:W-:-:S04]  /*7e70*/  @P0 LOP3.LUT R2, R3, R2, RZ, 0x3c, !PT ;  /* 0x0000000203020212 */ /* 0x000fc800078e3cff */
[----:B------:R-:W-:-:S05]  /*7e80*/  @P0 LOP3.LUT R3, R3, R2, RZ, 0x3c, !PT ;  /* 0x0000000203030212 */ /* 0x000fca00078e3cff */
[----:B------:R0:W3:Y:S04]  /*7e90*/  @P0 LDG.E.U16 R14, desc[UR8][R2.64] ;  /* 0x00000008020e0981 */ /* 0x0000e8000c1e1500 */
[----:B------:R-:W0:Y:S04]  /*7ea0*/  LDL R2, [R1+0x580] ;  /* 0x0005800001027983 */ /* 0x000e280000100800 */
[----:B------:R-:W0:Y:S01]  /*7eb0*/  LDL R3, [R1+0x584] ;  /* 0x0005840001037983 */ /* 0x000e220000100800 */
[----:B------:R-:W-:Y:S02]  /*7ec0*/  ISETP.GT.AND P1, PT, R4, 0x19, PT ;  /* 0x000000190400780c */ /* 0x000fe40003f24270 */
[----:B----4-:R-:W-:-:S11]  /*7ed0*/  PRMT R17, RZ, 0x7610, R17 ;  /* 0x00007610ff117816 */ /* 0x010fd60000000011 */
[----:B0-----:R-:W-:-:S04]  /*7ee0*/  @P1 LOP3.LUT R3, R3, R2, RZ, 0x3c, !PT ;  /* 0x0000000203031212 */ /* 0x001fc800078e3cff */
[----:B------:R-:W-:-:S04]  /*7ef0*/  @P1 LOP3.LUT R2, R3, R2, RZ, 0x3c, !PT ;  /* 0x0000000203021212 */ /* 0x000fc800078e3cff */
[----:B------:R-:W-:-:S05]  /*7f00*/  @P1 LOP3.LUT R3, R3, R2, RZ, 0x3c, !PT ;  /* 0x0000000203031212 */ /* 0x000fca00078e3cff */
[----:B------:R0:W4:Y:S04]  /*7f10*/  @P1 LDG.E.U16 R17, desc[UR8][R2.64] ;  /* 0x0000000802111981 */ /* 0x000128000c1e1500 */
[----:B------:R-:W0:Y:S04]  /*7f20*/  LDL R2, [R1+0x578] ;  /* 0x0005780001027983 */ /* 0x000e280000100800 */
[----:B------:R-:W0:Y:S01]  /*7f30*/  LDL R3, [R1+0x57c] ;  /* 0x00057c0001037983 */ /* 0x000e220000100800 */
[----:B------:R-:W-:Y:S02]  /*7f40*/  PRMT R12, RZ, 0x7610, R12 ;  /* 0x00007610ff0c7816 */ /* 0x000fe4000000000c */
[----:B0-----:R-:W-:-:S04]  /*7f50*/  @P1 LOP3.LUT R3, R3, R2, RZ, 0x3c, !PT ;  /* 0x0000000203031212 */ /* 0x001fc800078e3cff */
        /* <DEDUP_REMOVED lines=8> */
[----:B------:R-:W-:-:S02]  /*7fe0*/  PRMT R11, RZ, 0x7610, R11 ;  /* 0x00007610ff0b7816 */ /* 0x000fc4000000000b */
        /* <DEDUP_REMOVED lines=481> */
[----:B------:R-:W-:-:S02]  /*9e00*/  PRMT R0, RZ, 0x7610, R0 ;  /* 0x00007610ff007816 */ /* 0x000fc40000000000 */
[----:B----4-:R-:W-:-:S04]  /*9e10*/  @P1 LOP3.LUT R3, R3, R2, RZ, 0x3c, !PT ;  /* 0x0000000203031212 */ /* 0x010fc800078e3cff */
        /* <DEDUP_REMOVED lines=9> */
[----:B------:R-:W3:Y:S04]  /*9eb0*/  @P1 LDG.E.U16 R29, desc[UR8][R2.64] ;  /* 0x00000008021d1981 */ /* 0x000ee8000c1e1500 */
[----:B----4-:R-:W-:Y:S01]  /*9ec0*/  STL [R1+0xd64], R0 ;  /* 0x000d640001007387 */ /* 0x010fe20000100800 */
[----:B------:R-:W-:-:S03]  /*9ed0*/  ISETP.GT.AND P2, PT, R4, 0x38, PT ;  /* 0x000000380400780c */ /* 0x000fc60003f44270 */
        /* <DEDUP_REMOVED lines=19> */
[----:B---3--:R-:W-:-:S11]  /*a010*/  PRMT R29, RZ, 0x7610, R29 ;  /* 0x00007610ff1d7816 */ /* 0x008fd6000000001d */
[----:B0-----:R-:W-:-:S04]  /*a020*/  @P0 LOP3.LUT R3, R3, R2, RZ, 0x3c, !PT ;  /* 0x0000000203030212 */ /* 0x001fc800078e3cff */
[----:B------:R-:W-:-:S04]  /*a030*/  @P0 LOP3.LUT R2, R3, R2, RZ, 0x3c, !PT ;  /* 0x0000000203020212 */ /* 0x000fc800078e3cff */
[----:B------:R-:W-:-:S05]  /*a040*/  @P0 LOP3.LUT R3, R3, R2, RZ, 0x3c, !PT ;  /* 0x0000000203030212 */ /* 0x000fca00078e3cff */
[----:B------:R0:W3:Y:S04]  /*a050*/  @P0 LDG.E.U16 R29, desc[UR8][R2.64] ;  /* 0x00000008021d0981 */ /* 0x0000e8000c1e1500 */
[----:B------:R-:W0:Y:S04]  /*a060*/  LDL R2, [R1+0x3b8] ;  /* 0x0003b80001027983 */ /* 0x000e280000100800 */
[----:B------:R-:W0:Y:S01]  /*a070*/  LDL R3, [R1+0x3bc] ;  /* 0x0003bc0001037983 */ /* 0x000e220000100800 */
[----:B------:R-:W-:Y:S02]  /*a080*/  PRMT R28, RZ, 0x7610, R28 ;  /* 0x00007610ff1c7816 */ /* 0x000fe4000000001c */
[----:B0-----:R-:W-:-:S04]  /*a090*/  @P0 LOP3.LUT R3, R3, R2, RZ, 0x3c, !PT ;  /* 0x0000000203030212 */ /* 0x001fc800078e3cff */
[----:B------:R-:W-:-:S04]  /*a0a0*/  @P0 LOP3.LUT R2, R3, R2, RZ, 0x3c, !PT ;  /* 0x0000000203020212 */ /* 0x000fc800078e3cff */
[----:B------:R-:W-:-:S05]  /*a0b0*/  @P0 LOP3.LUT R3, R3, R2, RZ, 0x3c, !PT ;  /* 0x0000000203030212 */ /* 0x000fca00078e3cff */
[----:B------:R-:W4:Y:S04]  /*a0c0*/  @P0 LDG.E.U16 R28, desc[UR8][R2.64] ;  /* 0x00000008021c0981 */ /* 0x000f28000c1e1500 */
[----:B---3--:R-:W-:Y:S01]  /*a0d0*/  STL [R1+0xd60], R29 ;  /* 0x000d601d01007387 */ /* 0x008fe20000100800 */
[----:B------:R-:W-:-:S03]  /*a0e0*/  ISETP.GT.AND P1, PT, R4, 0x36, PT ;  /* 0x000000360400780c */ /* 0x000fc60003f24270 */
[----:B----4-:R0:W-:Y:S04]  /*a0f0*/  STL [R1+0x78], R28 ;  /* 0x0000781c01007387 */ /* 0x0101e80000100800 */
        /* <DEDUP_REMOVED lines=95> */
[----:B------:R-:W-:Y:S02]  /*a6f0*/  ISETP.GT.AND P0, PT, R4, 0x3c, PT ;  /* 0x0000003c0400780c */ /* 0x000fe40003f04270 */
[----:B---3--:R-:W-:-:S11]  /*a700*/  PRMT R28, RZ, 0x7610, R28 ;  /* 0x00007610ff1c7816 */ /* 0x008fd6000000001c */
[----:B0-----:R-:W-:-:S04]  /*a710*/  @P0 LOP3.LUT R3, R3, R2, RZ, 0x3c, !PT ;  /* 0x0000000203030212 */ /* 0x001fc800078e3cff */
[----:B------:R-:W-:-:S04]  /*a720*/  @P0 LOP3.LUT R2, R3, R2, RZ, 0x3c, !PT ;  /* 0x0000000203020212 */ /* 0x000fc800078e3cff */
[----:B------:R-:W-:-:S05]  /*a730*/  @P0 LOP3.LUT R3, R3, R2, RZ, 0x3c, !PT ;  /* 0x0000000203030212 */ /* 0x000fca00078e3cff */
[----:B------:R-:W3:Y:S04]  /*a740*/  @P0 LDG.E.U16 R28, desc[UR8][R2.64] ;  /* 0x00000008021c0981 */ /* 0x000ee8000c1e1500 */
[----:B---3--:R0:W-:Y:S04]  /*a750*/  STL [R1+0x4c], R28 ;  /* 0x00004c1c01007387 */ /* 0x0081e80000100800 */
[----:B0-----:R-:W3:Y:S04]  /*a760*/  LDL.LU R28, [R1+0xd9c] ;  /* 0x000d9c00011c7983 */ /* 0x001ee80000300800 */
[----:B------:R-:W2:Y:S04]  /*a770*/  LDL R2, [R1+0x348] ;  /* 0x0003480001027983 */ /* 0x000ea80000100800 */
[----:B------:R-:W2:Y:S01]  /*a780*/  LDL R3, [R1+0x34c] ;  /* 0x00034c0001037983 */ /* 0x000ea20000100800 */
[----:B------:R-:W-:-:S02]  /*a790*/  PRMT R29, RZ, 0x7610, R29 ;  /* 0x00007610ff1d7816 */ /* 0x000fc4000000001d */
[----:B--2---:R-:W-:-:S04]  /*a7a0*/  @P0 LOP3.LUT R3, R3, R2, RZ, 0x3c, !PT ;  /* 0x0000000203030212 */ /* 0x004fc800078e3cff */
        /* <DEDUP_REMOVED lines=37> */
[----:B---3--:R0:W-:Y:S02]  /*aa00*/  STL [R1+0x3c], R28 ;  /* 0x00003c1c01007387 */ /* 0x0081e40000100800 */
[----:B0-----:R-:W0:Y:S02]  /*aa10*/  S2R R28, SR_TID.X ;  /* 0x00000000001c7919 */ /* 0x001e240000002100 */
[----:B0-----:R-:W-:-:S04]  /*aa20*/  LOP3.LUT R28, R28, 0x3f, RZ, 0xc0, !PT ;  /* 0x0000003f1c1c7812 */ /* 0x001fc800078ec0ff */
[----:B------:R-:W-:Y:S01]  /*aa30*/  ISETP.GE.AND P0, PT, R28, R4, PT ;  /* 0x000000041c00720c */ /* 0x000fe20003f06270 */
[----:B----4-:R0:W-:Y:S04]  /*aa40*/  STL [R1+0x38], R27 ;  /* 0x0000381b01007387 */ /* 0x0101e80000100800 */
[----:B0-----:R-:W3:Y:S04]  /*aa50*/  LDL.LU R27, [R1+0xd90] ;  /* 0x000d9000011b7983 */ /* 0x001ee80000300800 */
[----:B------:R-:W4:Y:S04]  /*aa60*/  LDL R2, [R1+0x320] ;  /* 0x0003200001027983 */ /* 0x000f280000100800 */
[----:B------:R-:W4:Y:S04]  /*aa70*/  LDL R3, [R1+0x324] ;  /* 0x0003240001037983 */ /* 0x000f280000100800 */
[----:B------:R-:W2:Y:S01]  /*aa80*/  LDL.LU R28, [R1+0xd8c] ;  /* 0x000d8c00011c7983 */ /* 0x000ea20000300800 */
[----:B------:R-:W-:-:S13]  /*aa90*/  ISETP.GT.AND P1, PT, R4, 0x3f, PT ;  /* 0x0000003f0400780c */ /* 0x000fda0003f24270 */
[----:B----4-:R-:W-:-:S04]  /*aaa0*/  @P1 LOP3.LUT R3, R3, R2, RZ, 0x3c, !PT ;  /* 0x0000000203031212 */ /* 0x010fc800078e3cff */
[C---:B------:R-:W-:Y:S02]  /*aab0*/  @P1 LOP3.LUT R2, R3.reuse, R2, RZ, 0x3c, !PT ;  /* 0x0000000203021212 */ /* 0x040fe400078e3cff */
[----:B--2---:R-:W-:Y:S02]  /*aac0*/  PRMT R28, RZ, 0x7610, R28 ;  /* 0x00007610ff1c7816 */ /* 0x004fe4000000001c */
[----:B------:R-:W-:-:S05]  /*aad0*/  @P1 LOP3.LUT R3, R3, R2, RZ, 0x3c, !PT ;  /* 0x0000000203031212 */ /* 0x000fca00078e3cff */
[----:B------:R-:W2:Y:S04]  /*aae0*/  @P1 LDG.E.U16 R28, desc[UR8][R2.64] ;  /* 0x00000008021c1981 */ /* 0x000ea8000c1e1500 */
[----:B--2---:R0:W-:Y:S04]  /*aaf0*/  STL [R1+0x34], R28 ;  /* 0x0000341c01007387 */ /* 0x0041e80000100800 */
[----:B0-----:R-:W2:Y:S04]  /*ab00*/  LDL.LU R28, [R1+0xd88] ;  /* 0x000d8800011c7983 */ /* 0x001ea80000300800 */
[----:B------:R-:W4:Y:S04]  /*ab10*/  LDL R2, [R1+0x318] ;  /* 0x0003180001027983 */ /* 0x000f280000100800 */
[----:B------:R-:W4:Y:S01]  /*ab20*/  LDL R3, [R1+0x31c] ;  /* 0x00031c0001037983 */ /* 0x000f220000100800 */
[----:B--2---:R-:W-:-:S02]  /*ab30*/  PRMT R28, RZ, 0x7610, R28 ;  /* 0x00007610ff1c7816 */ /* 0x004fc4000000001c */
[----:B----4-:R-:W-:-:S04]  /*ab40*/  @P1 LOP3.LUT R3, R3, R2, RZ, 0x3c, !PT ;  /* 0x0000000203031212 */ /* 0x010fc800078e3cff */
[----:B------:R-:W-:-:S04]  /*ab50*/  @P1 LOP3.LUT R2, R3, R2, RZ, 0x3c, !PT ;  /* 0x0000000203021212 */ /* 0x000fc800078e3cff */
[----:B------:R-:W-:-:S05]  /*ab60*/  @P1 LOP3.LUT R3, R3, R2, RZ, 0x3c, !PT ;  /* 0x0000000203031212 */ /* 0x000fca00078e3cff */
[----:B------:R-:W2:Y:S01]  /*ab70*/  @P1 LDG.E.U16 R28, desc[UR8][R2.64] ;  /* 0x00000008021c1981 */ /* 0x000ea2000c1e1500 */
[----:B------:R-:W-:Y:S06]  /*ab80*/  BAR.SYNC.DEFER_BLOCKING 0x0 ;  /* 0x0000000000007b1d */ /* 0x000fec0000010000 */
[----:B--2---:R0:W-:Y:S04]  /*ab90*/  STL [R1+0x30], R28 ;  /* 0x0000301c01007387 */ /* 0x0041e80000100800 */
[----:B0-----:R-:W2:Y:S04]  /*aba0*/  LDL.LU R28, [R1+0xd84] ;  /* 0x000d8400011c7983 */ /* 0x001ea80000300800 */
[----:B------:R-:W4:Y:S04]  /*abb0*/  LDL R2, [R1+0x310] ;  /* 0x0003100001027983 */ /* 0x000f280000100800 */
[----:B------:R-:W4:Y:S01]  /*abc0*/  LDL R3, [R1+0x314] ;  /* 0x0003140001037983 */ /* 0x000f220000100800 */
[----:B--2---:R-:W-:-:S02]  /*abd0*/  PRMT R28, RZ, 0x7610, R28 ;  /* 0x00007610ff1c7816 */ /* 0x004fc4000000001c */
[----:B----4-:R-:W-:-:S04]  /*abe0*/  @!P0 LOP3.LUT R3, R3, R2, RZ, 0x3c, !PT ;  /* 0x0000000203038212 */ /* 0x010fc800078e3cff */
[----:B------:R-:W-:-:S04]  /*abf0*/  @!P0 LOP3.LUT R2, R3, R2, RZ, 0x3c, !PT ;  /* 0x0000000203028212 */ /* 0x000fc800078e3cff */
[----:B------:R-:W-:-:S05]  /*ac00*/  @!P0 LOP3.LUT R3, R3, R2, RZ, 0x3c, !PT ;  /* 0x0000000203038212 */ /* 0x000fca00078e3cff */
[----:B------:R-:W2:Y:S04]  /*ac10*/  @!P0 LDG.E.U16 R28, desc[UR8][R2.64] ;  /* 0x00000008021c8981 */ /* 0x000ea8000c1e1500 */
[----:B--2---:R0:W-:Y:S04]  /*ac20*/  STL [R1+0x2c], R28 ;  /* 0x00002c1c01007387 */ /* 0x0041e80000100800 */
[----:B0-----:R-:W2:Y:S04]  /*ac30*/  LDL.LU R28, [R1+0xd80] ;  /* 0x000d8000011c7983 */ /* 0x001ea80000300800 */
[----:B------:R-:W4:Y:S04]  /*ac40*/  LDL R2, [R1+0x30c] ;  /* 0x00030c0001027983 */ /* 0x000f280000100800 */
[----:B------:R-:W4:Y:S01]  /*ac50*/  LDL R3, [R1+0x7b0] ;  /* 0x0007b00001037983 */ /* 0x000f220000100800 */
[----:B---3--:R-:W-:-:S02]  /*ac60*/  PRMT R27, RZ, 0x7610, R27 ;  /* 0x00007610ff1b7816 */ /* 0x008fc4000000001b */
[----:B----4-:R-:W-:-:S04]  /*ac70*/  @!P0 LOP3.LUT R3, R3, R2, RZ, 0x3c, !PT ;  /* 0x0000000203038212 */ /* 0x010fc800078e3cff */
[----:B------:R-:W-:-:S04]  /*ac80*/  @!P0 LOP3.LUT R2, R3, R2, RZ, 0x3c, !PT ;  /* 0x0000000203028212 */ /* 0x000fc800078e3cff */
[----:B------:R-:W-:-:S05]  /*ac90*/  @!P0 LOP3.LUT R3, R3, R2, RZ, 0x3c, !PT ;  /* 0x0000000203038212 */ /* 0x000fca00078e3cff */
[----:B------:R-:W3:Y:S04]  /*aca0*/  @!P0 LDG.E.U16 R27, desc[UR8][R2.64] ;  /* 0x00000008021b8981 */ /* 0x000ee8000c1e1500 */
[----:B---3--:R0:W-:Y:S04]  /*acb0*/  STL [R1+0x28], R27 ;  /* 0x0000281b01007387 */ /* 0x0081e80000100800 */
[----:B0-----:R-:W3:Y:S04]  /*acc0*/  LDL.LU R27, [R1+0xd7c] ;  /* 0x000d7c00011b7983 */ /* 0x001ee80000300800 */
[----:B------:R-:W4:Y:S04]  /*acd0*/  LDL R2, [R1+0x308] ;  /* 0x0003080001027983 */ /* 0x000f280000100800 */
[----:B------:R-:W4:Y:S01]  /*ace0*/  LDL R3, [R1+0x7ac] ;  /* 0x0007ac0001037983 */ /* 0x000f220000100800 */
[----:B------:R-:W-:-:S02]  /*acf0*/  PRMT R26, RZ, 0x7610, R26 ;  /* 0x00007610ff1a7816 */ /* 0x000fc4000000001a */
[----:B----4-:R-:W-:-:S04]  /*ad00*/  @!P0 LOP3.LUT R3, R3, R2, RZ, 0x3c, !PT ;  /* 0x0000000203038212 */ /* 0x010fc800078e3cff */
[----:B------:R-:W-:-:S04]  /*ad10*/  @!P0 LOP3.LUT R2, R3, R2, RZ, 0x3c, !PT ;  /* 0x0000000203028212 */ /* 0x000fc800078e3cff */
[----:B------:R-:W-:-:S05]  /*ad20*/  @!P0 LOP3.LUT R3, R3, R2, RZ, 0x3c, !PT ;  /* 0x0000000203038212 */ /* 0x000fca00078e3cff */
[----:B------:R-:W4:Y:S04]  /*ad30*/  @!P0 LDG.E.U16 R26, desc[UR8][R2.64] ;  /* 0x00000008021a8981 */ /* 0x000f28000c1e1500 */
[----:B----4-:R0:W-:Y:S04]  /*ad40*/  STL [R1+0x24], R26 ;  /* 0x0000241a01007387 */ /* 0x0101e80000100800 */
[----:B0-----:R-:W4:Y:S04]  /*ad50*/  LDL.LU R26, [R1+0xd78] ;  /* 0x000d7800011a7983 */ /* 0x001f280000300800 */
[----:B------:R-:W2:Y:S04]  /*ad60*/  LDL R2, [R1+0x304] ;  /* 0x0003040001027983 */ /* 0x000ea80000100800 */
[----:B------:R-:W2:Y:S01]  /*ad70*/  LDL R3, [R1+0x7a8] ;  /* 0x0007a80001037983 */ /* 0x000ea20000100800 */
[----:B------:R-:W-:-:S02]  /*ad80*/  PRMT R25, RZ, 0x7610, R25 ;  /* 0x00007610ff197816 */ /* 0x000fc40000000019 */
[----:B--2---:R-:W-:-:S04]  /*ad90*/  @!P0 LOP3.LUT R3, R3, R2, RZ, 0x3c, !PT ;  /* 0x0000000203038212 */ /* 0x004fc800078e3cff */
[----:B------:R-:W-:-:S04]  /*ada0*/  @!P0 LOP3.LUT R2, R3, R2, RZ, 0x3c, !PT ;  /* 0x0000000203028212 */ /* 0x000fc800078e3cff */
[----:B------:R-:W-:-:S05]  /*adb0*/  @!P0 LOP3.LUT R3, R3, R2, RZ, 0x3c, !PT ;  /* 0x0000000203038212 */ /* 0x000fca00078e3cff */
[----:B------:R-:W2:Y:S04]  /*adc0*/  @!P0 LDG.E.U16 R25, desc[UR8][R2.64] ;  /* 0x0000000802198981 */ /* 0x000ea8000c1e1500 */
[----:B--2---:R0:W-:Y:S04]  /*add0*/  STL [R1+0x20], R25 ;  /* 0x0000201901007387 */ /* 0x0041e80000100800 */
[----:B0-----:R-:W2:Y:S04]  /*ade0*/  LDL.LU R25, [R1+0xd74] ;  /* 0x000d740001197983 */ /* 0x001ea80000300800 */
[----:B------:R-:W3:Y:S04]  /*adf0*/  LDL R2, [R1+0x300] ;  /* 0x0003000001027983 */ /* 0x000ee80000100800 */
[----:B------:R-:W3:Y:S01]  /*ae00*/  LDL R3, [R1+0x7a4] ;  /* 0x0007a40001037983 */ /* 0x000ee20000100800 */
[----:B------:R-:W-:-:S02]  /*ae10*/  PRMT R24, RZ, 0x7610, R24 ;  /* 0x00007610ff187816 */ /* 0x000fc40000000018 */
[----:B---3--:R-:W-:-:S04]  /*ae20*/  @!P0 LOP3.LUT R3, R3, R2, RZ, 0x3c, !PT ;  /* 0x0000000203038212 */ /* 0x008fc800078e3cff */
        /* <DEDUP_REMOVED lines=30> */
[----:B---3--:R-:W-:Y:S04]  /*b010*/  STL [R1], R28 ;  /* 0x0000001c01007387 */ /* 0x008fe80000100800 */
[----:B------:R-:W3:Y:S04]  /*b020*/  LDL R2, [R1+0x788] ;  /* 0x0007880001027983 */ /* 0x000ee80000100800 */
[----:B------:R-:W3:Y:S01]  /*b030*/  LDL R3, [R1+0x78c] ;  /* 0x00078c0001037983 */ /* 0x000ee20000100800 */
[----:B------:R-:W-:-:S02]  /*b040*/  PRMT R27, RZ, 0x7610, R27 ;  /* 0x00007610ff1b7816 */ /* 0x000fc4000000001b */
[----:B---3--:R-:W-:-:S04]  /*b050*/  @!P0 LOP3.LUT R3, R3, R2, RZ, 0x3c, !PT ;  /* 0x0000000203038212 */ /* 0x008fc800078e3cff */
[----:B------:R-:W-:-:S04]  /*b060*/  @!P0 LOP3.LUT R2, R3, R2, RZ, 0x3c, !PT ;  /* 0x0000000203028212 */ /* 0x000fc800078e3cff */
[----:B------:R-:W-:-:S05]  /*b070*/  @!P0 LOP3.LUT R3, R3, R2, RZ, 0x3c, !PT ;  /* 0x0000000203038212 */ /* 0x000fca00078e3cff */
[----:B------:R-:W3:Y:S04]  /*b080*/  @!P0 LDG.E.U16 R27, desc[UR8][R2.64] ;  /* 0x00000008021b8981 */ /* 0x000ee8000c1e1500 */
[----:B------:R-:W4:Y:S04]  /*b090*/  LDL R2, [R1+0x780] ;  /* 0x0007800001027983 */ /* 0x000f280000100800 */
[----:B------:R-:W4:Y:S01]  /*b0a0*/  LDL R3, [R1+0x784] ;  /* 0x0007840001037983 */ /* 0x000f220000100800 */
[----:B------:R-:W-:-:S03]  /*b0b0*/  PRMT R26, RZ, 0x7610, R26 ;  /* 0x00007610ff1a7816 */ /* 0x000fc6000000001a */
[----:B---3--:R0:W-:Y:S04]  /*b0c0*/  STL [R1+0xd00], R27 ;  /* 0x000d001b01007387 */ /* 0x0081e80000100800 */
[----:B0-----:R-:W3:Y:S01]  /*b0d0*/  LDL R27, [R1+0x77c] ;  /* 0x00077c00011b7983 */ /* 0x001ee20000100800 */
[----:B----4-:R-:W-:-:S04]  /*b0e0*/  @!P0 LOP3.LUT R3, R3, R2, RZ, 0x3c, !PT ;  /* 0x0000000203038212 */ /* 0x010fc800078e3cff */
[----:B------:R-:W-:-:S04]  /*b0f0*/  @!P0 LOP3.LUT R2, R3, R2, RZ, 0x3c, !PT ;  /* 0x0000000203028212 */ /* 0x000fc800078e3cff */
[----:B------:R-:W-:-:S05]  /*b100*/  @!P0 LOP3.LUT R3, R3, R2, RZ, 0x3c, !PT ;  /* 0x0000000203038212 */ /* 0x000fca00078e3cff */
[----:B------:R3:W4:Y:S04]  /*b110*/  @!P0 LDG.E.U16 R26, desc[UR8][R2.64] ;  /* 0x00000008021a8981 */ /* 0x000728000c1e1500 */
[----:B------:R-:W2:Y:S01]  /*b120*/  LDL R3, [R1+0x778] ;  /* 0x0007780001037983 */ /* 0x000ea20000100800 */
[----:B------:R-:W-:Y:S01]  /*b130*/  PRMT R25, RZ, 0x7610, R25 ;  /* 0x00007610ff197816 */ /* 0x000fe20000000019 */
[----:B---3--:R-:W-:Y:S02]  /*b140*/  @!P0 IMAD.MOV.U32 R2, RZ, RZ, R27 ;  /* 0x000000ffff028224 */ /* 0x008fe400078e001b */
[----:B----4-:R0:W-:Y:S01]  /*b150*/  STL [R1+0xcfc], R26 ;  /* 0x000cfc1a01007387 */ /* 0x0101e20000100800 */
[----:B------:R-:W-:-:S03]  /*b160*/  PRMT R24, RZ, 0x7610, R24 ;  /* 0x00007610ff187816 */ /* 0x000fc60000000018 */
[----:B------:R-:W3:Y:S04]  /*b170*/  LDL R27, [R1+0x764] ;  /* 0x00076400011b7983 */ /* 0x000ee80000100800 */
[----:B0-----:R-:W4:Y:S04]  /*b180*/  LDL R26, [R1+0x774] ;  /* 0x00077400011a7983 */ /* 0x001f280000100800 */
[----:B--2---:R4:W2:Y:S04]  /*b190*/  @!P0 LDG.E.U16 R25, desc[UR8][R2.64] ;  /* 0x0000000802198981 */ /* 0x0048a8000c1e1500 */
[----:B------:R-:W3:Y:S01]  /*b1a0*/  LDL R3, [R1+0x770] ;  /* 0x0007700001037983 */ /* 0x000ee20000100800 */
[----:B----4-:R-:W-:-:S03]  /*b1b0*/  @!P0 IMAD.MOV.U32 R2, RZ, RZ, R26 ;  /* 0x000000ffff028224 */ /* 0x010fc600078e001a */
[----:B--2---:R0:W-:Y:S01]  /*b1c0*/  STL [R1+0xcf8], R25 ;  /* 0x000cf81901007387 */ /* 0x0041e20000100800 */
[----:B------:R-:W-:-:S03]  /*b1d0*/  PRMT R23, RZ, 0x7610, R23 ;  /* 0x00007610ff177816 */ /* 0x000fc60000000017 */
[----:B------:R-:W2:Y:S04]  /*b1e0*/  LDL R26, [R1+0x758] ;  /* 0x00075800011a7983 */ /* 0x000ea80000100800 */
[----:B---3--:R1:W3:Y:S04]  /*b1f0*/  @!P0 LDG.E.U16 R24, desc[UR8][R2.64] ;  /* 0x0000000802188981 */ /* 0x0082e8000c1e1500 */
[----:B0-----:R-:W4:Y:S04]  /*b200*/  LDL R25, [R1+0x75c] ;  /* 0x00075c0001197983 */ /* 0x001f280000100800 */
[----:B------:R-:W1:Y:S04]  /*b210*/  LDL R2, [R1+0x768] ;  /* 0x0007680001027983 */ /* 0x000e680000100800 */
[----:B------:R-:W1:Y:S02]  /*b220*/  LDL R3, [R1+0x76c] ;  /* 0x00076c0001037983 */ /* 0x000e640000100800 */
[----:B-1----:R-:W-:-:S04]  /*b230*/  @!P0 LOP3.LUT R3, R3, R2, RZ, 0x3c, !PT ;  /* 0x0000000203038212 */ /* 0x002fc800078e3cff */
[----:B------:R-:W-:-:S04]  /*b240*/  @!P0 LOP3.LUT R2, R3, R2, RZ, 0x3c, !PT ;  /* 0x0000000203028212 */ /* 0x000fc800078e3cff */
[----:B------:R-:W-:Y:S01]  /*b250*/  @!P0 LOP3.LUT R3, R3, R2, RZ, 0x3c, !PT ;  /* 0x0000000203038212 */ /* 0x000fe200078e3cff */
[----:B---3--:R0:W-:Y:S04]  /*b260*/  STL [R1+0xd04], R24 ;  /* 0x000d041801007387 */ /* 0x0081e80000100800 */
[----:B------:R1:W3:Y:S01]  /*b270*/  @!P0 LDG.E.U16 R23, desc[UR8][R2.64] ;  /* 0x0000000802178981 */ /* 0x0002e2000c1e1500 */
[----:B------:R-:W-:-:S03]  /*b280*/  PRMT R22, RZ, 0x7610, R22 ;  /* 0x00007610ff167816 */ /* 0x000fc60000000016 */
[----:B0-----:R-:W2:Y:S04]  /*b290*/  LDL R24, [R1+0x754] ;  /* 0x0007540001187983 */ /* 0x001ea80000100800 */
[----:B------:R-:W4:Y:S01]  /*b2a0*/  LDL R3, [R1+0x760] ;  /* 0x0007600001037983 */ /* 0x000f220000100800 */
[----:B-1----:R-:W-:Y:S01]  /*b2b0*/  @!P0 IMAD.MOV.U32 R2, RZ, RZ, R27 ;  /* 0x000000ffff028224 */ /* 0x002fe200078e001b */
[----:B------:R-:W0:Y:S02]  /*b2c0*/  S2R R28, SR_TID.X ;  /* 0x00000000001c7919 */ /* 0x000e240000002100 */
[----:B---3--:R1:W-:Y:S04]  /*b2d0*/  STL [R1+0xd08], R23 ;  /* 0x000d081701007387 */ /* 0x0083e80000100800 */
[----:B----4-:R3:W4:Y:S04]  /*b2e0*/  @!P0 LDG.E.U16 R22, desc[UR8][R2.64] ;  /* 0x0000000802168981 */ /* 0x010728000c1e1500 */
[----:B-1----:R-:W4:Y:S01]  /*b2f0*/  LDL R23, [R1+0x750] ;  /* 0x0007500001177983 */ /* 0x002f220000100800 */
[----:B0-----:R-:W-:-:S03]  /*b300*/  LOP3.LUT R28, R28, 0x3f, RZ, 0xc0, !PT ;  /* 0x0000003f1c1c7812 */ /* 0x001fc600078ec0ff */
[----:B------:R-:W4:Y:S02]  /*b310*/  LDL R27, [R1+0x74c] ;  /* 0x00074c00011b7983 */ /* 0x000f240000100800 */
[----:B------:R-:W-:Y:S02]  /*b320*/  IMAD.SHL.U32 R28, R28, 0x2, RZ ;  /* 0x000000021c1c7824 */ /* 0x000fe400078e00ff */
[----:B---3--:R-:W-:-:S03]  /*b330*/  @!P0 IMAD.MOV.U32 R2, RZ, RZ, R25 ;  /* 0x000000ffff028224 */ /* 0x008fc600078e0019 */
[----:B------:R0:W-:Y:S01]  /*b340*/  STS.U16 [R28+UR4+0x80], R21 ;  /* 0x000080151c007988 */ /* 0x0001e20008000404 */
[----:B--2---:R-:W-:-:S03]  /*b350*/  @!P0 IMAD.MOV.U32 R3, RZ, RZ, R26 ;  /* 0x000000ffff038224 */ /* 0x004fc600078e001a */
[----:B------:R1:W-:Y:S01]  /*b360*/  STS.U16 [R28+UR4], R20 ;  /* 0x000000141c007988 */ /* 0x0003e20008000404 */
[----:B0-----:R-:W-:Y:S02]  /*b370*/  PRMT R21, RZ, 0x7610, R21 ;  /* 0x00007610ff157816 */ /* 0x001fe40000000015 */
[----:B-1----:R-:W-:-:S04]  /*b380*/  PRMT R20, RZ, 0x7610, R20 ;  /* 0x00007610ff147816 */ /* 0x002fc80000000014 */
[----:B------:R0:W2:Y:S02]  /*b390*/  @!P0 LDG.E.U16 R21, desc[UR8][R2.64] ;  /* 0x0000000802158981 */ /* 0x0000a4000c1e1500 */
[----:B0-----:R-:W-:Y:S02]  /*b3a0*/  @!P0 IMAD.MOV.U32 R2, RZ, RZ, R24 ;  /* 0x000000ffff028224 */ /* 0x001fe400078e0018 */
[----:B----4-:R0:W-:Y:S01]  /*b3b0*/  STL [R1+0xd0c], R22 ;  /* 0x000d0c1601007387 */ /* 0x0101e20000100800 */
[----:B------:R-:W-:-:S03]  /*b3c0*/  @!P0 IMAD.MOV.U32 R3, RZ, RZ, R23 ;  /* 0x000000ffff038224 */ /* 0x000fc600078e0017 */
[----:B------:R-:W3:Y:S04]  /*b3d0*/  LDL R26, [R1+0x740] ;  /* 0x00074000011a7983 */ /* 0x000ee80000100800 */
[----:B------:R1:W4:Y:S04]  /*b3e0*/  @!P0 LDG.E.U16 R20, desc[UR8][R2.64] ;  /* 0x0000000802148981 */ /* 0x000328000c1e1500 */
[----:B0-----:R-:W3:Y:S04]  /*b3f0*/  LDL R22, [R1+0x748] ;  /* 0x0007480001167983 */ /* 0x001ee80000100800 */
[----:B------:R-:W3:Y:S01]  /*b400*/  LDL R25, [R1+0x744] ;  /* 0x0007440001197983 */ /* 0x000ee20000100800 */
[----:B-1----:R-:W-:-:S03]  /*b410*/  @!P0 IMAD.MOV.U32 R2, RZ, RZ, R27 ;  /* 0x000000ffff028224 */ /* 0x002fc600078e001b */
[----:B------:R0:W-:Y:S04]  /*b420*/  STS.U16 [R28+UR4+0x880], R19 ;  /* 0x000880131c007988 */ /* 0x0001e80008000404 */
[----:B--2---:R1:W-:Y:S04]  /*b430*/  STL [R1+0xd10], R21 ;  /* 0x000d101501007387 */ /* 0x0043e80000100800 */
[----:B------:R-:W2:Y:S04]  /*b440*/  LDL R24, [R1+0x738] ;  /* 0x0007380001187983 */ /* 0x000ea80000100800 */
[----:B------:R-:W2:Y:S01]  /*b450*/  LDL R23, [R1+0x73c] ;  /* 0x00073c0001177983 */ /* 0x000ea20000100800 */
[----:B0-----:R-:W-:-:S03]  /*b460*/  PRMT R19, RZ, 0x7610, R19 ;  /* 0x00007610ff137816 */ /* 0x001fc60000000013 */
[----:B----4-:R-:W-:Y:S01]  /*b470*/  STL [R1+0xd14], R20 ;  /* 0x000d141401007387 */ /* 0x010fe20000100800 */
[----:B---3--:R-:W-:-:S03]  /*b480*/  @!P0 IMAD.MOV.U32 R3, RZ, RZ, R22 ;  /* 0x000000ffff038224 */ /* 0x008fc600078e0016 */
[----:B-1----:R-:W3:Y:S04]  /*b490*/  LDL R21, [R1+0x734] ;  /* 0x0007340001157983 */ /* 0x002ee80000100800 */
[----:B------:R-:W4:Y:S04]  /*b4a0*/  LDL R22, [R1+0x730] ;  /* 0x0007300001167983 */ /* 0x000f280000100800 */
[----:B------:R0:W4:Y:S04]  /*b4b0*/  @!P0 LDG.E.U16 R19, desc[UR8][R2.64] ;  /* 0x0000000802138981 */ /* 0x000128000c1e1500 */
[----:B------:R1:W-:Y:S01]  /*b4c0*/  STS.U16 [R28+UR4+0x800], R18 ;  /* 0x000800121c007988 */ /* 0x0003e20008000404 */
[----:B0-----:R-:W-:-:S02]  /*b4d0*/  @!P0 IMAD.MOV.U32 R2, RZ, RZ, R25 ;  /* 0x000000ffff028224 */ /* 0x001fc400078e0019 */
[----:B------:R-:W-:Y:S01]  /*b4e0*/  @!P0 IMAD.MOV.U32 R3, RZ, RZ, R26 ;  /* 0x000000ffff038224 */ /* 0x000fe200078e001a */
[----:B-1----:R-:W-:Y:S01]  /*b4f0*/  PRMT R18, RZ, 0x7610, R18 ;  /* 0x00007610ff127816 */ /* 0x002fe20000000012 */
[----:B------:R0:W-:Y:S05]  /*b500*/  STS.U16 [R28+UR4+0x1080], R16 ;  /* 0x001080101c007988 */ /* 0x0001ea0008000404 */
[----:B------:R2:W4:Y:S01]  /*b510*/  @!P0 LDG.E.U16 R18, desc[UR8][R2.64] ;  /* 0x0000000802128981 */ /* 0x000522000c1e1500 */
[----:B0-----:R-:W-:-:S03]  /*b520*/  PRMT R16, RZ, 0x7610, R16 ;  /* 0x00007610ff107816 */ /* 0x001fc60000000010 */
[----:B------:R0:W-:Y:S01]  /*b530*/  STS.U16 [R28+UR4+0x1880], R14 ;  /* 0x0018800e1c007988 */ /* 0x0001e20008000404 */
[----:B--2---:R-:W-:Y:S02]  /*b540*/  @!P0 IMAD.MOV.U32 R2, RZ, RZ, R23 ;  /* 0x000000ffff028224 */ /* 0x004fe400078e0017 */
[----:B------:R-:W-:Y:S01]  /*b550*/  @!P0 IMAD.MOV.U32 R3, RZ, RZ, R24 ;  /* 0x000000ffff038224 */ /* 0x000fe200078e0018 */
[----:B0-----:R-:W-:-:S04]  /*b560*/  PRMT R14, RZ, 0x7610, R14 ;  /* 0x00007610ff0e7816 */ /* 0x001fc8000000000e */
[----:B------:R3:W2:Y:S04]  /*b570*/  @!P0 LDG.E.U16 R16, desc[UR8][R2.64] ;  /* 0x0000000802108981 */ /* 0x0006a8000c1e1500 */
[----:B------:R0:W-:Y:S01]  /*b580*/  STS.U16 [R28+UR4+0x2000], R11 ;  /* 0x0020000b1c007988 */ /* 0x0001e20008000404 */
[----:B---3--:R-:W-:Y:S02]  /*b590*/  @!P0 IMAD.MOV.U32 R2, RZ, RZ, R21 ;  /* 0x000000ffff028224 */ /* 0x008fe400078e0015 */
[----:B----4-:R-:W-:-:S05]  /*b5a0*/  @!P0 IMAD.MOV.U32 R3, RZ, RZ, R22 ;  /* 0x000000ffff038224 */ /* 0x010fca00078e0016 */
[----:B------:R-:W3:Y:S04]  /*b5b0*/  @!P0 LDG.E.U16 R14, desc[UR8][R2.64] ;  /* 0x00000008020e8981 */ /* 0x000ee8000c1e1500 */
[----:B------:R1:W-:Y:S04]  /*b5c0*/  STL [R1+0xd18], R19 ;  /* 0x000d181301007387 */ /* 0x0003e80000100800 */
[----:B0-----:R-:W4:Y:S04]  /*b5d0*/  LDL R11, [R1+0x72c] ;  /* 0x00072c00010b7983 */ /* 0x001f280000100800 */
[----:B------:R-:W4:Y:S04]  /*b5e0*/  LDL R20, [R1+0x728] ;  /* 0x0007280001147983 */ /* 0x000f280000100800 */
[----:B------:R0:W-:Y:S04]  /*b5f0*/  STL [R1+0xd1c], R18 ;  /* 0x000d1c1201007387 */ /* 0x0001e80000100800 */
[----:B-1----:R-:W4:Y:S04]  /*b600*/  LDL R19, [R1+0x720] ;  /* 0x0007200001137983 */ /* 0x002f280000100800 */
[----:B0-----:R-:W4:Y:S04]  /*b610*/  LDL R18, [R1+0x724] ;  /* 0x0007240001127983 */ /* 0x001f280000100800 */
[----:B--2---:R-:W-:Y:S04]  /*b620*/  STL [R1+0xd20], R16 ;  /* 0x000d201001007387 */ /* 0x004fe80000100800 */
[----:B------:R-:W2:Y:S04]  /*b630*/  LDL.LU R22, [R1+0x2c4] ;  /* 0x0002c40001167983 */ /* 0x000ea80000300800 */
[----:B------:R-:W-:Y:S04]  /*b640*/  STS.U16 [R28+UR4+0x2880], R10 ;  /* 0x0028800a1c007988 */ /* 0x000fe80008000404 */
[----:B------:R0:W-:Y:S02]  /*b650*/  STS.U16 [R28+UR4+0x3000], R5 ;  /* 0x003000051c007988 */ /* 0x0001e40008000404 */
[----:B0-----:R-:W-:-:S02]  /*b660*/  PRMT R5, RZ, 0x7610, R5 ;  /* 0x00007610ff057816 */ /* 0x001fc40000000005 */
[----:B---3--:R0:W-:Y:S04]  /*b670*/  STL [R1+0xd24], R14 ;  /* 0x000d240e01007387 */ /* 0x0081e80000100800 */
[----:B------:R-:W3:Y:S01]  /*b680*/  LDL R16, [R1+0x71c] ;  /* 0x00071c0001107983 */ /* 0x000ee20000100800 */
[----:B----4-:R-:W-:-:S03]  /*b690*/  @!P0 IMAD.MOV.U32 R2, RZ, RZ, R11 ;  /* 0x000000ffff028224 */ /* 0x010fc600078e000b */
[----:B------:R-:W4:Y:S04]  /*b6a0*/  LDL R10, [R1+0x7c0] ;  /* 0x0007c000010a7983 */ /* 0x000f280000100800 */
[----:B0-----:R-:W2:Y:S04]  /*b6b0*/  LDL R14, [R1+0x7b8] ;  /* 0x0007b800010e7983 */ /* 0x001ea80000100800 */
[----:B------:R-:W4:Y:S01]  /*b6c0*/  LDL R11, [R1+0x718] ;  /* 0x00071800010b7983 */ /* 0x000f220000100800 */
[----:B------:R-:W-:Y:S01]  /*b6d0*/  @!P0 IMAD.MOV.U32 R3, RZ, RZ, R20 ;  /* 0x000000ffff038224 */ /* 0x000fe200078e0014 */
[----:B------:R-:W-:-:S02]  /*b6e0*/  PRMT R4, RZ, 0x7610, R4 ;  /* 0x00007610ff047816 */ /* 0x000fc40000000004 */
[----:B------:R3:W-:Y:S04]  /*b6f0*/  STS.U16 [R28+UR4+0x3080], R7 ;  /* 0x003080071c007988 */ /* 0x0007e80008000404 */
[----:B------:R0:W4:Y:S04]  /*b700*/  @!P0 LDG.E.U16 R5, desc[UR8][R2.64] ;  /* 0x0000000802058981 */ /* 0x000128000c1e1500 */
[----:B------:R2:W-:Y:S04]  /*b710*/  STS.U16 [R28+UR4+0x3800], R6 ;  /* 0x003800061c007988 */ /* 0x0005e80008000404 */
[----:B------:R-:W4:Y:S01]  /*b720*/  LDL.LU R27, [R1+0x2c8] ;  /* 0x0002c800011b7983 */ /* 0x000f220000300800 */
[----:B0-----:R-:W-:-:S02]  /*b730*/  @!P0 IMAD.MOV.U32 R2, RZ, RZ, R18 ;  /* 0x000000ffff028224 */ /* 0x001fc400078e0012 */
[----:B------:R-:W-:-:S05]  /*b740*/  @!P0 IMAD.MOV.U32 R3, RZ, RZ, R19 ;  /* 0x000000ffff038224 */ /* 0x000fca00078e0013 */
[----:B------:R0:W4:Y:S02]  /*b750*/  @!P0 LDG.E.U16 R4, desc[UR8][R2.64] ;  /* 0x0000000802048981 */ /* 0x000124000c1e1500 */
[----:B0-----:R-:W-:Y:S02]  /*b760*/  PRMT R3, RZ, 0x7610, R3 ;  /* 0x00007610ff037816 */ /* 0x001fe40000000003 */
[----:B------:R-:W-:Y:S01]  /*b770*/  PRMT R2, RZ, 0x7610, R2 ;  /* 0x00007610ff027816 */ /* 0x000fe20000000002 */
[----:B---3--:R-:W-:Y:S02]  /*b780*/  @!P0 IMAD.MOV.U32 R7, RZ, RZ, R16 ;  /* 0x000000ffff078224 */ /* 0x008fe400078e0010 */
[----:B--2---:R-:W-:-:S05]  /*b790*/  @!P0 IMAD.MOV.U32 R6, RZ, RZ, R14 ;  /* 0x000000ffff068224 */ /* 0x004fca00078e000e */
[----:B------:R4:W2:Y:S02]  /*b7a0*/  @!P0 LDG.E.U16 R3, desc[UR8][R6.64] ;  /* 0x0000000806038981 */ /* 0x0008a4000c1e1500 */
[----:B----4-:R-:W-:Y:S02]  /*b7b0*/  @!P0 IMAD.MOV.U32 R6, RZ, RZ, R10 ;  /* 0x000000ffff068224 */ /* 0x010fe400078e000a */
[----:B------:R-:W-:-:S05]  /*b7c0*/  @!P0 IMAD.MOV.U32 R7, RZ, RZ, R11 ;  /* 0x000000ffff078224 */ /* 0x000fca00078e000b */
[----:B------:R-:W3:Y:S04]  /*b7d0*/  @!P0 LDG.E.U16 R2, desc[UR8][R6.64] ;  /* 0x0000000806028981 */ /* 0x000ee8000c1e1500 */
[----:B------:R0:W-:Y:S04]  /*b7e0*/  STL [R1+0xd28], R5 ;  /* 0x000d280501007387 */ /* 0x0001e80000100800 */
[----:B------:R-:W4:Y:S04]  /*b7f0*/  LDL R18, [R1+0x714] ;  /* 0x0007140001127983 */ /* 0x000f280000100800 */
[----:B0-----:R-:W4:Y:S04]  /*b800*/  LDL R5, [R1+0x7c8] ;  /* 0x0007c80001057983 */ /* 0x001f280000100800 */
[----:B------:R-:W4:Y:S04]  /*b810*/  LDL.LU R23, [R1+0x294] ;  /* 0x0002940001177983 */ /* 0x000f280000300800 */
[----:B------:R-:W4:Y:S04]  /*b820*/  LDL.LU R24, [R1+0x298] ;  /* 0x0002980001187983 */ /* 0x000f280000300800 */
[----:B------:R0:W-:Y:S04]  /*b830*/  STL [R1+0xd2c], R4 ;  /* 0x000d2c0401007387 */ /* 0x0001e80000100800 */
[----:B------:R-:W4:Y:S04]  /*b840*/  LDL.LU R26, [R1+0x268] ;  /* 0x00026800011a7983 */ /* 0x000f280000300800 */
[----:B--2---:R1:W-:Y:S04]  /*b850*/  STL [R1+0xd30], R3 ;  /* 0x000d300301007387 */ /* 0x0043e80000100800 */
[----:B------:R-:W2:Y:S04]  /*b860*/  LDL R11, [R1+0x710] ;  /* 0x00071000010b7983 */ /* 0x000ea80000100800 */
[----:B------:R-:W2:Y:S04]  /*b870*/  LDL R10, [R1+0x7d0] ;  /* 0x0007d000010a7983 */ /* 0x000ea80000100800 */
[----:B------:R-:W2:Y:S04]  /*b880*/  LDL R14, [R1+0x7e8] ;  /* 0x0007e800010e7983 */ /* 0x000ea80000100800 */
[----:B---3--:R3:W-:Y:S04]  /*b890*/  STL [R1+0xd34], R2 ;  /* 0x000d340201007387 */ /* 0x0087e80000100800 */
[----:B------:R-:W2:Y:S04]  /*b8a0*/  LDL R16, [R1+0x70c] ;  /* 0x00070c0001107983 */ /* 0x000ea80000100800 */
[----:B0-----:R-:W2:Y:S04]  /*b8b0*/  LDL R4, [R1+0x7e4] ;  /* 0x0007e40001047983 */ /* 0x001ea80000100800 */
[----:B-1----:R-:W2:Y:S01]  /*b8c0*/  LDL R3, [R1+0x7b4] ;  /* 0x0007b40001037983 */ /* 0x002ea20000100800 */
[----:B----4-:R-:W-:-:S03]  /*b8d0*/  @!P0 IMAD.MOV.U32 R6, RZ, RZ, R5 ;  /* 0x000000ffff068224 */ /* 0x010fc600078e0005 */
[----:B------:R-:W4:Y:S04]  /*b8e0*/  LDL R5, [R1+0x708] ;  /* 0x0007080001057983 */ /* 0x000f280000100800 */
[----:B---3--:R-:W3:Y:S01]  /*b8f0*/  LDL R2, [R1+0x7e0] ;  /* 0x0007e00001027983 */ /* 0x008ee20000100800 */
[----:B------:R-:W-:-:S03]  /*b900*/  @!P0 IMAD.MOV.U32 R7, RZ, RZ, R18 ;  /* 0x000000ffff078224 */ /* 0x000fc600078e0012 */
[----:B------:R0:W-:Y:S02]  /*b910*/  STS.U16 [R28+UR4+0x3880], R8 ;  /* 0x003880081c007988 */ /* 0x0001e40008000404 */
[----:B0-----:R-:W-:-:S06]  /*b920*/  PRMT R8, RZ, 0x7610, R8 ;  /* 0x00007610ff087816 */ /* 0x001fcc0000000008 */
[----:B------:R0:W3:Y:S02]  /*b930*/  @!P0 LDG.E.U16 R8, desc[UR8][R6.64] ;  /* 0x0000000806088981 */ /* 0x0000e4000c1e1500 */
[----:B0-----:R-:W-:Y:S02]  /*b940*/  PRMT R7, RZ, 0x7610, R7 ;  /* 0x00007610ff077816 */ /* 0x001fe40000000007 */
[----:B------:R-:W-:Y:S01]  /*b950*/  PRMT R6, RZ, 0x7610, R6 ;  /* 0x00007610ff067816 */ /* 0x000fe20000000006 */
[----:B------:R0:W-:Y:S02]  /*b960*/  STS.U16 [R28+UR4+0x2800], R9 ;  /* 0x002800091c007988 */ /* 0x0001e40008000404 */
[----:B0-----:R-:W-:Y:S02]  /*b970*/  PRMT R9, RZ, 0x7610, R9 ;  /* 0x00007610ff097816 */ /* 0x001fe40000000009 */
[----:B------:R0:W-:Y:S02]  /*b980*/  STS.U16 [R28+UR4+0x2080], R12 ;  /* 0x0020800c1c007988 */ /* 0x0001e40008000404 */
[----:B0-----:R-:W-:-:S02]  /*b990*/  PRMT R12, RZ, 0x7610, R12 ;  /* 0x00007610ff0c7816 */ /* 0x001fc4000000000c */
[----:B--2---:R0:W2:Y:S02]  /*b9a0*/  @!P0 LDG.E.U16 R7, desc[UR8][R10.64] ;  /* 0x000000080a078981 */ /* 0x0040a4000c1e1500 */
[----:B0-----:R-:W-:Y:S02]  /*b9b0*/  @!P0 IMAD.MOV.U32 R10, RZ, RZ, R14 ;  /* 0x000000ffff0a8224 */ /* 0x001fe400078e000e */
[----:B------:R-:W-:-:S05]  /*b9c0*/  @!P0 IMAD.MOV.U32 R11, RZ, RZ, R16 ;  /* 0x000000ffff0b8224 */ /* 0x000fca00078e0010 */
[----:B------:R0:W2:Y:S02]  /*b9d0*/  @!P0 LDG.E.U16 R6, desc[UR8][R10.64] ;  /* 0x000000080a068981 */ /* 0x0000a4000c1e1500 */
[----:B0-----:R-:W-:Y:S02]  /*b9e0*/  @!P0 IMAD.MOV.U32 R10, RZ, RZ, R4 ;  /* 0x000000ffff0a8224 */ /* 0x001fe400078e0004 */
[----:B----4-:R-:W-:-:S05]  /*b9f0*/  @!P0 IMAD.MOV.U32 R11, RZ, RZ, R5 ;  /* 0x000000ffff0b8224 */ /* 0x010fca00078e0005 */
[----:B------:R3:W4:Y:S02]  /*ba00*/  @!P0 LDG.E.U16 R9, desc[UR8][R10.64] ;  /* 0x000000080a098981 */ /* 0x000724000c1e1500 */
[----:B---3--:R-:W-:Y:S02]  /*ba10*/  @!P0 IMAD.MOV.U32 R10, RZ, RZ, R2 ;  /* 0x000000ffff0a8224 */ /* 0x008fe400078e0002 */
[----:B------:R-:W-:-:S05]  /*ba20*/  @!P0 IMAD.MOV.U32 R11, RZ, RZ, R3 ;  /* 0x000000ffff0b8224 */ /* 0x000fca00078e0003 */
[----:B------:R-:W3:Y:S01]  /*ba30*/  @!P0 LDG.E.U16 R12, desc[UR8][R10.64] ;  /* 0x000000080a0c8981 */ /* 0x000ee2000c1e1500 */
[----:B------:R-:W-:-:S03]  /*ba40*/  LOP3.LUT R25, R28, 0x10, RZ, 0x3c, !PT ;  /* 0x000000101c197812 */ /* 0x000fc600078e3cff */
[----:B------:R-:W-:Y:S04]  /*ba50*/  STS.U16 [R28+UR4+0x1000], R15 ;  /* 0x0010000f1c007988 */ /* 0x000fe80008000404 */
[----:B------:R-:W-:Y:S04]  /*ba60*/  STS.U16 [R28+UR4+0x1800], R13 ;  /* 0x0018000d1c007988 */ /* 0x000fe80008000404 */
[----:B------:R-:W-:Y:S04]  /*ba70*/  STS.U16 [R25+UR4+0x100], R22 ;  /* 0x0001001619007988 */ /* 0x000fe80008000404 */
[----:B------:R-:W-:Y:S04]  /*ba80*/  STL [R1+0xd38], R8 ;  /* 0x000d380801007387 */ /* 0x000fe80000100800 */
[----:B------:R0:W-:Y:S04]  /*ba90*/  STS.U16 [R25+UR4+0x180], R27 ;  /* 0x0001801b19007988 */ /* 0x0001e80008000404 */
[----:B0-----:R-:W3:Y:S04]  /*baa0*/  LDL.LU R27, [R1+0x26c] ;  /* 0x00026c00011b7983 */ /* 0x001ee80000300800 */
[----:B------:R-:W-:Y:S04]  /*bab0*/  STS.U16 [R25+UR4+0x900], R23 ;  /* 0x0009001719007988 */ /* 0x000fe80008000404 */
[----:B------:R-:W-:Y:S04]  /*bac0*/  STS.U16 [R25+UR4+0x980], R24 ;  /* 0x0009801819007988 */ /* 0x000fe80008000404 */
[----:B--2---:R0:W-:Y:S04]  /*bad0*/  STL [R1+0xd3c], R7 ;  /* 0x000d3c0701007387 */ /* 0x0041e80000100800 */
[----:B------:R-:W-:Y:S04]  /*bae0*/  STL [R1+0xd40], R6 ;  /* 0x000d400601007387 */ /* 0x000fe80000100800 */
[----:B----4-:R1:W-:Y:S04]  /*baf0*/  STL [R1+0xd44], R9 ;  /* 0x000d440901007387 */ /* 0x0103e80000100800 */
[----:B------:R-:W2:Y:S04]  /*bb00*/  LDL.LU R8, [R1+0x240] ;  /* 0x0002400001087983 */ /* 0x000ea80000300800 */
[----:B0-----:R-:W4:Y:S04]  /*bb10*/  LDL R7, [R1+0x7dc] ;  /* 0x0007dc0001077983 */ /* 0x001f280000100800 */
[----:B-1----:R-:W2:Y:S04]  /*bb20*/  LDL R9, [R1+0x7bc] ;  /* 0x0007bc0001097983 */ /* 0x002ea80000100800 */
[----:B------:R-:W2:Y:S04]  /*bb30*/  LDL R5, [R1+0x7c4] ;  /* 0x0007c40001057983 */ /* 0x000ea80000100800 */
[----:B------:R-:W2:Y:S04]  /*bb40*/  LDL R4, [R1+0x7d8] ;  /* 0x0007d80001047983 */ /* 0x000ea80000100800 */
[----:B------:R-:W2:Y:S04]  /*bb50*/  LDL.LU R3, [R1+0x1fc] ;  /* 0x0001fc0001037983 */ /* 0x000ea80000300800 */
[----:B------:R-:W2:Y:S04]  /*bb60*/  LDL.LU R16, [R1+0x1f8] ;  /* 0x0001f80001107983 */ /* 0x000ea80000300800 */
[----:B------:R-:W2:Y:S04]  /*bb70*/  LDL.LU R18, [R1+0x1c4] ;  /* 0x0001c40001127983 */ /* 0x000ea80000300800 */
[----:B------:R-:W2:Y:S04]  /*bb80*/  LDL.LU R19, [R1+0x1c0] ;  /* 0x0001c00001137983 */ /* 0x000ea80000300800 */
[----:B------:R-:W2:Y:S04]  /*bb90*/  LDL.LU R23, [R1+0x9c] ;  /* 0x00009c0001177983 */ /* 0x000ea80000300800 */
[----:B------:R-:W2:Y:S04]  /*bba0*/  LDL.LU R24, [R1+0x98] ;  /* 0x0000980001187983 */ /* 0x000ea80000300800 */
[----:B---3--:R-:W-:Y:S04]  /*bbb0*/  STL [R1+0xd48], R12 ;  /* 0x000d480c01007387 */ /* 0x008fe80000100800 */
[----:B------:R-:W3:Y:S04]  /*bbc0*/  LDL R6, [R1+0x7cc] ;  /* 0x0007cc0001067983 */ /* 0x000ee80000100800 */
[----:B------:R-:W3:Y:S01]  /*bbd0*/  LDL R2, [R1+0x7d4] ;  /* 0x0007d40001027983 */ /* 0x000ee20000100800 */
[----:B------:R-:W-:-:S02]  /*bbe0*/  PRMT R13, RZ, 0x7610, R13 ;  /* 0x00007610ff0d7816 */ /* 0x000fc4000000000d */
[----:B------:R-:W-:Y:S01]  /*bbf0*/  PRMT R15, RZ, 0x7610, R15 ;  /* 0x00007610ff0f7816 */ /* 0x000fe2000000000f */
[----:B------:R0:W-:Y:S04]  /*bc00*/  STS.U16 [R25+UR4+0x1100], R26 ;  /* 0x0011001a19007988 */ /* 0x0001e80008000404 */
[----:B------:R1:W-:Y:S04]  /*bc10*/  STS.U16 [R25+UR4+0x1180], R27 ;  /* 0x0011801b19007988 */ /* 0x0003e80008000404 */
[----:B------:R1:W-:Y:S04]  /*bc20*/  STS.U16 [R25+UR4+0x1900], R17 ;  /* 0x0019001119007988 */ /* 0x0003e80008000404 */
[----:B0-----:R-:W3:Y:S04]  /*bc30*/  LDL.LU R26, [R1+0x64] ;  /* 0x00006400011a7983 */ /* 0x001ee80000300800 */
[----:B-1----:R-:W3:Y:S01]  /*bc40*/  LDL.LU R27, [R1+0x60] ;  /* 0x00006000011b7983 */ /* 0x002ee20000300800 */
[----:B------:R-:W-:Y:S01]  /*bc50*/  PRMT R17, RZ, 0x7610, R17 ;  /* 0x00007610ff117816 */ /* 0x000fe20000000011 */
[----:B----4-:R-:W-:-:S02]  /*bc60*/  @!P0 IMAD.MOV.U32 R10, RZ, RZ, R7 ;  /* 0x000000ffff0a8224 */ /* 0x010fc400078e0007 */
[----:B--2---:R-:W-:-:S05]  /*bc70*/  @!P0 IMAD.MOV.U32 R11, RZ, RZ, R9 ;  /* 0x000000ffff0b8224 */ /* 0x004fca00078e0009 */
[----:B------:R0:W2:Y:S02]  /*bc80*/  @!P0 LDG.E.U16 R13, desc[UR8][R10.64] ;  /* 0x000000080a0d8981 */ /* 0x0000a4000c1e1500 */
[----:B0-----:R-:W-:Y:S02]  /*bc90*/  @!P0 IMAD.MOV.U32 R10, RZ, RZ, R4 ;  /* 0x000000ffff0a8224 */ /* 0x001fe400078e0004 */
[----:B------:R-:W-:-:S05]  /*bca0*/  @!P0 IMAD.MOV.U32 R11, RZ, RZ, R5 ;  /* 0x000000ffff0b8224 */ /* 0x000fca00078e0005 */
[----:B------:R3:W4:Y:S02]  /*bcb0*/  @!P0 LDG.E.U16 R15, desc[UR8][R10.64] ;  /* 0x000000080a0f8981 */ /* 0x000724000c1e1500 */
[----:B---3--:R-:W-:Y:S02]  /*bcc0*/  @!P0 IMAD.MOV.U32 R11, RZ, RZ, R6 ;  /* 0x000000ffff0b8224 */ /* 0x008fe400078e0006 */
[----:B------:R-:W-:-:S05]  /*bcd0*/  @!P0 IMAD.MOV.U32 R10, RZ, RZ, R2 ;  /* 0x000000ffff0a8224 */ /* 0x000fca00078e0002 */
[----:B------:R-:W3:Y:S04]  /*bce0*/  @!P0 LDG.E.U16 R17, desc[UR8][R10.64] ;  /* 0x000000080a118981 */ /* 0x000ee8000c1e1500 */
[----:B------:R-:W-:Y:S04]  /*bcf0*/  STS.U16 [R25+UR4+0x1980], R8 ;  /* 0x0019800819007988 */ /* 0x000fe80008000404 */
[----:B------:R-:W-:Y:S04]  /*bd00*/  STS.U16 [R25+UR4+0x2100], R3 ;  /* 0x0021000319007988 */ /* 0x000fe80008000404 */
[----:B------:R-:W-:Y:S04]  /*bd10*/  STS.U16 [R25+UR4+0x2180], R16 ;  /* 0x0021801019007988 */ /* 0x000fe80008000404 */
[----:B------:R-:W-:Y:S04]  /*bd20*/  STS.U16 [R25+UR4+0x2900], R18 ;  /* 0x0029001219007988 */ /* 0x000fe80008000404 */
[----:B------:R-:W-:Y:S04]  /*bd30*/  STS.U16 [R25+UR4+0x2980], R19 ;  /* 0x0029801319007988 */ /* 0x000fe80008000404 */
[----:B------:R0:W-:Y:S04]  /*bd40*/  STS.U16 [R25+UR4+0x3100], R23 ;  /* 0x0031001719007988 */ /* 0x0001e80008000404 */
[----:B------:R-:W-:Y:S04]  /*bd50*/  STS.U16 [R25+UR4+0x3180], R24 ;  /* 0x0031801819007988 */ /* 0x000fe80008000404 */
[----:B------:R1:W-:Y:S04]  /*bd60*/  STS.U16 [R25+UR4+0x3900], R26 ;  /* 0x0039001a19007988 */ /* 0x0003e80008000404 */
[----:B------:R-:W-:Y:S04]  /*bd70*/  STS.U16 [R25+UR4+0x3980], R27 ;  /* 0x0039801b19007988 */ /* 0x000fe80008000404 */
[----:B--2---:R-:W-:Y:S04]  /*bd80*/  STL [R1+0xd4c], R13 ;  /* 0x000d4c0d01007387 */ /* 0x004fe80000100800 */
[----:B------:R-:W2:Y:S04]  /*bd90*/  LDL.LU R20, [R1+0x2f0] ;  /* 0x0002f00001147983 */ /* 0x000ea80000300800 */
[----:B------:R-:W2:Y:S04]  /*bda0*/  LDL.LU R4, [R1+0x2ec] ;  /* 0x0002ec0001047983 */ /* 0x000ea80000300800 */
[----:B------:R-:W2:Y:S04]  /*bdb0*/  LDL.LU R5, [R1+0x2b8] ;  /* 0x0002b80001057983 */ /* 0x000ea80000300800 */
[----:B------:R-:W2:Y:S04]  /*bdc0*/  LDL.LU R14, [R1+0x2b4] ;  /* 0x0002b400010e7983 */ /* 0x000ea80000300800 */
[----:B------:R-:W2:Y:S04]  /*bdd0*/  LDL.LU R21, [R1+0x27c] ;  /* 0x00027c0001157983 */ /* 0x000ea80000300800 */
[----:B------:R-:W2:Y:S04]  /*bde0*/  LDL.LU R22, [R1+0x278] ;  /* 0x0002780001167983 */ /* 0x000ea80000300800 */
[----:B----4-:R4:W-:Y:S04]  /*bdf0*/  STL [R1+0xd50], R15 ;  /* 0x000d500f01007387 */ /* 0x0109e80000100800 */
[----:B---3--:R-:W-:Y:S04]  /*be00*/  STL [R1+0xd54], R17 ;  /* 0x000d541101007387 */ /* 0x008fe80000100800 */
[----:B------:R-:W3:Y:S04]  /*be10*/  LDL.LU R11, [R1+0x244] ;  /* 0x00024400010b7983 */ /* 0x000ee80000300800 */
[----:B0-----:R-:W3:Y:S04]  /*be20*/  LDL.LU R23, [R1+0x23c] ;  /* 0x00023c0001177983 */ /* 0x001ee80000300800 */
[----:B-1----:R-:W3:Y:S04]  /*be30*/  LDL.LU R26, [R1+0x1f4] ;  /* 0x0001f400011a7983 */ /* 0x002ee80000300800 */
[----:B------:R-:W3:Y:S04]  /*be40*/  LDL.LU R24, [R1+0x1f0] ;  /* 0x0001f00001187983 */ /* 0x000ee80000300800 */
[----:B----4-:R-:W4:Y:S04]  /*be50*/  LDL.LU R15, [R1+0x1bc] ;  /* 0x0001bc00010f7983 */ /* 0x010f280000300800 */
[----:B------:R-:W4:Y:S04]  /*be60*/  LDL.LU R16, [R1+0x1b8] ;  /* 0x0001b80001107983 */ /* 0x000f280000300800 */
[----:B------:R-:W4:Y:S04]  /*be70*/  LDL.LU R18, [R1+0x94] ;  /* 0x0000940001127983 */ /* 0x000f280000300800 */
[----:B------:R-:W4:Y:S01]  /*be80*/  LDL.LU R27, [R1+0x90] ;  /* 0x00009000011b7983 */ /* 0x000f220000300800 */
[----:B------:R-:W-:-:S03]  /*be90*/  LOP3.LUT R2, R28, 0x20, RZ, 0x3c, !PT ;  /* 0x000000201c027812 */ /* 0x000fc600078e3cff */
[----:B------:R-:W-:Y:S04]  /*bea0*/  STL [R1+0xd58], R25 ;  /* 0x000d581901007387 */ /* 0x000fe80000100800 */
[----:B------:R-:W4:Y:S04]  /*beb0*/  LDL.LU R19, [R1+0x5c] ;  /* 0x00005c0001137983 */ /* 0x000f280000300800 */
[----:B--2---:R0:W-:Y:S04]  /*bec0*/  STS.U16 [R2+UR4+0x200], R20 ;  /* 0x0002001402007988 */ /* 0x0041e80008000404 */
[----:B0-----:R-:W2:Y:S04]  /*bed0*/  LDL.LU R20, [R1+0x58] ;  /* 0x0000580001147983 */ /* 0x001ea80000300800 */
[----:B------:R-:W2:Y:S04]  /*bee0*/  LDL.LU R13, [R1+0x2e8] ;  /* 0x0002e800010d7983 */ /* 0x000ea80000300800 */
[----:B------:R-:W2:Y:S04]  /*bef0*/  LDL.LU R12, [R1+0x2e4] ;  /* 0x0002e400010c7983 */ /* 0x000ea80000300800 */
[----:B------:R-:W2:Y:S04]  /*bf00*/  LDL.LU R9, [R1+0x2b0] ;  /* 0x0002b00001097983 */ /* 0x000ea80000300800 */
[----:B------:R-:W2:Y:S04]  /*bf10*/  LDL.LU R6, [R1+0x2ac] ;  /* 0x0002ac0001067983 */ /* 0x000ea80000300800 */
[----:B------:R-:W2:Y:S04]  /*bf20*/  LDL.LU R7, [R1+0x274] ;  /* 0x0002740001077983 */ /* 0x000ea80000300800 */
[----:B------:R0:W-:Y:S04]  /*bf30*/  STS.U16 [R2+UR4+0x280], R4 ;  /* 0x0002800402007988 */ /* 0x0001e80008000404 */
[----:B------:R-:W2:Y:S04]  /*bf40*/  LDL.LU R8, [R1+0x270] ;  /* 0x0002700001087983 */ /* 0x000ea80000300800 */
[----:B------:R1:W-:Y:S04]  /*bf50*/  STS.U16 [R2+UR4+0xa00], R5 ;  /* 0x000a000502007988 */ /* 0x0003e80008000404 */
[----:B------:R-:W2:Y:S04]  /*bf60*/  LDL.LU R3, [R1+0x238] ;  /* 0x0002380001037983 */ /* 0x000ea80000300800 */
[----:B------:R3:W-:Y:S04]  /*bf70*/  STS.U16 [R2+UR4+0xa80], R14 ;  /* 0x000a800e02007988 */ /* 0x0007e80008000404 */
[----:B0-----:R-:W2:Y:S04]  /*bf80*/  LDL.LU R4, [R1+0x234] ;  /* 0x0002340001047983 */ /* 0x001ea80000300800 */
[----:B------:R0:W-:Y:S04]  /*bf90*/  STS.U16 [R2+UR4+0x1200], R21 ;  /* 0x0012001502007988 */ /* 0x0001e80008000404 */
[----:B-1----:R-:W2:Y:S04]  /*bfa0*/  LDL.LU R5, [R1+0x1ec] ;  /* 0x0001ec0001057983 */ /* 0x002ea80000300800 */
[----:B------:R1:W-:Y:S04]  /*bfb0*/  STS.U16 [R2+UR4+0x1280], R22 ;  /* 0x0012801602007988 */ /* 0x0003e80008000404 */
[----:B---3--:R-:W3:Y:S04]  /*bfc0*/  LDL.LU R14, [R1+0x1e8] ;  /* 0x0001e800010e7983 */ /* 0x008ee80000300800 */
[----:B0-----:R-:W3:Y:S04]  /*bfd0*/  LDL.LU R21, [R1+0x1b4] ;  /* 0x0001b40001157983 */ /* 0x001ee80000300800 */
[----:B------:R-:W-:Y:S04]  /*bfe0*/  STS.U16 [R2+UR4+0x1a00], R11 ;  /* 0x001a000b02007988 */ /* 0x000fe80008000404 */
[----:B-1----:R-:W3:Y:S04]  /*bff0*/  LDL.LU R22, [R1+0x1b0] ;  /* 0x0001b00001167983 */ /* 0x002ee80000300800 */
[----:B------:R0:W-:Y:S04]  /*c000*/  STS.U16 [R2+UR4+0x1a80], R23 ;  /* 0x001a801702007988 */ /* 0x0001e80008000404 */
[----:B------:R1:W-:Y:S04]  /*c010*/  STS.U16 [R2+UR4+0x2200], R26 ;  /* 0x0022001a02007988 */ /* 0x0003e80008000404 */
[----:B0-----:R-:W3:Y:S04]  /*c020*/  LDL.LU R23, [R1+0x8c] ;  /* 0x00008c0001177983 */ /* 0x001ee80000300800 */
[----:B-1----:R-:W3:Y:S04]  /*c030*/  LDL.LU R26, [R1+0x88] ;  /* 0x00008800011a7983 */ /* 0x002ee80000300800 */
[----:B------:R0:W-:Y:S04]  /*c040*/  STS.U16 [R2+UR4+0x2280], R24 ;  /* 0x0022801802007988 */ /* 0x0001e80008000404 */
[----:B----4-:R-:W-:Y:S04]  /*c050*/  STS.U16 [R2+UR4+0x2a00], R15 ;  /* 0x002a000f02007988 */ /* 0x010fe80008000404 */
[----:B------:R-:W-:Y:S04]  /*c060*/  STS.U16 [R2+UR4+0x2a80], R16 ;  /* 0x002a801002007988 */ /* 0x000fe80008000404 */
[----:B0-----:R-:W4:Y:S04]  /*c070*/  LDL.LU R24, [R1+0x54] ;  /* 0x0000540001187983 */ /* 0x001f280000300800 */
[----:B------:R-:W-:Y:S04]  /*c080*/  STS.U16 [R2+UR4+0x3200], R18 ;  /* 0x0032001202007988 */ /* 0x000fe80008000404 */
[----:B------:R0:W-:Y:S04]  /*c090*/  STS.U16 [R2+UR4+0x3280], R27 ;  /* 0x0032801b02007988 */ /* 0x0001e80008000404 */
[----:B0-----:R-:W4:Y:S04]  /*c0a0*/  LDL.LU R27, [R1+0x2e0] ;  /* 0x0002e000011b7983 */ /* 0x001f280000300800 */
[----:B------:R0:W-:Y:S04]  /*c0b0*/  STS.U16 [R2+UR4+0x3a00], R19 ;  /* 0x003a001302007988 */ /* 0x0001e80008000404 */
[----:B------:R-:W4:Y:S04]  /*c0c0*/  LDL.LU R16, [R1+0x2dc] ;  /* 0x0002dc0001107983 */ /* 0x000f280000300800 */
[----:B------:R-:W4:Y:S04]  /*c0d0*/  LDL.LU R18, [R1+0x2a4] ;  /* 0x0002a40001127983 */ /* 0x000f280000300800 */
[----:B0-----:R-:W4:Y:S01]  /*c0e0*/  LDL.LU R19, [R1+0x2a0] ;  /* 0x0002a00001137983 */ /* 0x001f220000300800 */
[----:B------:R-:W-:-:S03]  /*c0f0*/  LOP3.LUT R10, R28, 0x40, RZ, 0x3c, !PT ;  /* 0x000000401c0a7812 */ /* 0x000fc600078e3cff */
[----:B--2---:R0:W-:Y:S02]  /*c100*/  STS.U16 [R2+UR4+0x3a80], R20 ;  /* 0x003a801402007988 */ /* 0x0041e40008000404 */
[C---:B0-----:R-:W-:Y:S02]  /*c110*/  LOP3.LUT R2, R28.reuse, 0x30, RZ, 0x3c, !PT ;  /* 0x000000301c027812 */ /* 0x041fe400078e3cff */
[----:B------:R-:W2:Y:S04]  /*c120*/  LDL.LU R20, [R1+0x264] ;  /* 0x0002640001147983 */ /* 0x000ea80000300800 */
[----:B------:R-:W-:Y:S04]  /*c130*/  STS.U16 [R2+UR4+0x300], R13 ;  /* 0x0003000d02007988 */ /* 0x000fe80008000404 */
        /* <DEDUP_REMOVED lines=8> */
[----:B---3--:R-:W-:Y:S04]  /*c1c0*/  STS.U16 [R2+UR4+0x2380], R14 ;  /* 0x0023800e02007988 */ /* 0x008fe80008000404 */
[----:B------:R0:W-:Y:S04]  /*c1d0*/  STS.U16 [R2+UR4+0x2b00], R21 ;  /* 0x002b001502007988 */ /* 0x0001e80008000404 */
[----:B------:R1:W-:Y:S04]  /*c1e0*/  STS.U16 [R2+UR4+0x2b80], R22 ;  /* 0x002b801602007988 */ /* 0x0003e80008000404 */
[----:B0-----:R-:W3:Y:S04]  /*c1f0*/  LDL.LU R21, [R1+0x260] ;  /* 0x0002600001157983 */ /* 0x001ee80000300800 */
[----:B-1----:R-:W3:Y:S04]  /*c200*/  LDL.LU R22, [R1+0x230] ;  /* 0x0002300001167983 */ /* 0x002ee80000300800 */
[----:B------:R-:W-:Y:S04]  /*c210*/  STS.U16 [R2+UR4+0x3300], R23 ;  /* 0x0033001702007988 */ /* 0x000fe80008000404 */
[----:B------:R0:W-:Y:S04]  /*c220*/  STS.U16 [R2+UR4+0x3380], R26 ;  /* 0x0033801a02007988 */ /* 0x0001e80008000404 */
[----:B0-----:R-:W3:Y:S04]  /*c230*/  LDL.LU R26, [R1+0x22c] ;  /* 0x00022c00011a7983 */ /* 0x001ee80000300800 */
[----:B------:R-:W3:Y:S04]  /*c240*/  LDL.LU R15, [R1+0x1e4] ;  /* 0x0001e400010f7983 */ /* 0x000ee80000300800 */
[----:B------:R-:W3:Y:S04]  /*c250*/  LDL.LU R13, [R1+0x1e0] ;  /* 0x0001e000010d7983 */ /* 0x000ee80000300800 */
[----:B----4-:R-:W-:Y:S04]  /*c260*/  STS.U16 [R2+UR4+0x3b00], R24 ;  /* 0x003b001802007988 */ /* 0x010fe80008000404 */
[----:B------:R-:W4:Y:S04]  /*c270*/  LDL.LU R12, [R1+0x1ac] ;  /* 0x0001ac00010c7983 */ /* 0x000f280000300800 */
[----:B------:R-:W4:Y:S04]  /*c280*/  LDL.LU R23, [R1+0x1a8] ;  /* 0x0001a80001177983 */ /* 0x000f280000300800 */
[----:B------:R0:W-:Y:S04]  /*c290*/  STS.U16 [R2+UR4+0x3b80], R0 ;  /* 0x003b800002007988 */ /* 0x0001e80008000404 */
[----:B------:R1:W-:Y:S04]  /*c2a0*/  STS.U16 [R10+UR4+0x400], R27 ;  /* 0x0004001b0a007988 */ /* 0x0003e80008000404 */
[----:B0-----:R-:W4:Y:S04]  /*c2b0*/  LDL.LU R0, [R1+0xd64] ;  /* 0x000d640001007983 */ /* 0x001f280000300800 */
[----:B------:R-:W4:Y:S04]  /*c2c0*/  LDL.LU R24, [R1+0x80] ;  /* 0x0000800001187983 */ /* 0x000f280000300800 */
[----:B-1----:R-:W4:Y:S04]  /*c2d0*/  LDL.LU R27, [R1+0x4c] ;  /* 0x00004c00011b7983 */ /* 0x002f280000300800 */
[----:B------:R-:W4:Y:S04]  /*c2e0*/  LDL.LU R9, [R1+0x2d8] ;  /* 0x0002d80001097983 */ /* 0x000f280000300800 */
[----:B------:R-:W4:Y:S04]  /*c2f0*/  LDL.LU R6, [R1+0x2d4] ;  /* 0x0002d40001067983 */ /* 0x000f280000300800 */
[----:B------:R0:W-:Y:S04]  /*c300*/  STS.U16 [R10+UR4+0x480], R16 ;  /* 0x000480100a007988 */ /* 0x0001e80008000404 */
[----:B------:R-:W4:Y:S04]  /*c310*/  LDL.LU R7, [R1+0x29c] ;  /* 0x00029c0001077983 */ /* 0x000f280000300800 */
[----:B------:R1:W-:Y:S04]  /*c320*/  STS.U16 [R10+UR4+0xc00], R18 ;  /* 0x000c00120a007988 */ /* 0x0003e80008000404 */
[----:B------:R-:W4:Y:S04]  /*c330*/  LDL.LU R8, [R1+0x290] ;  /* 0x0002900001087983 */ /* 0x000f280000300800 */
[----:B------:R1:W-:Y:S04]  /*c340*/  STS.U16 [R10+UR4+0xc80], R19 ;  /* 0x000c80130a007988 */ /* 0x0003e80008000404 */
[----:B------:R-:W4:Y:S04]  /*c350*/  LDL.LU R2, [R1+0x25c] ;  /* 0x00025c0001027983 */ /* 0x000f280000300800 */
[----:B------:R-:W4:Y:S04]  /*c360*/  LDL.LU R3, [R1+0x258] ;  /* 0x0002580001037983 */ /* 0x000f280000300800 */
[----:B------:R-:W4:Y:S04]  /*c370*/  LDL.LU R4, [R1+0x228] ;  /* 0x0002280001047983 */ /* 0x000f280000300800 */
[----:B------:R-:W4:Y:S04]  /*c380*/  LDL.LU R5, [R1+0x224] ;  /* 0x0002240001057983 */ /* 0x000f280000300800 */
[----:B------:R-:W4:Y:S04]  /*c390*/  LDL.LU R14, [R1+0x1dc] ;  /* 0x0001dc00010e7983 */ /* 0x000f280000300800 */
[----:B0-----:R-:W4:Y:S04]  /*c3a0*/  LDL.LU R16, [R1+0x1d8] ;  /* 0x0001d80001107983 */ /* 0x001f280000300800 */
[----:B-1----:R-:W4:Y:S04]  /*c3b0*/  LDL.LU R18, [R1+0x1a4] ;  /* 0x0001a40001127983 */ /* 0x002f280000300800 */
[----:B------:R-:W4:Y:S04]  /*c3c0*/  LDL.LU R19, [R1+0x1a0] ;  /* 0x0001a00001137983 */ /* 0x000f280000300800 */
[----:B--2---:R0:W-:Y:S04]  /*c3d0*/  STS.U16 [R10+UR4+0x1400], R20 ;  /* 0x001400140a007988 */ /* 0x0041e80008000404 */
[----:B0-----:R-:W2:Y:S04]  /*c3e0*/  LDL.LU R20, [R1+0x78] ;  /* 0x0000780001147983 */ /* 0x001ea80000300800 */
[----:B---3--:R0:W-:Y:S04]  /*c3f0*/  STS.U16 [R10+UR4+0x1480], R21 ;  /* 0x001480150a007988 */ /* 0x0081e80008000404 */
[----:B------:R1:W-:Y:S04]  /*c400*/  STS.U16 [R10+UR4+0x1c00], R22 ;  /* 0x001c00160a007988 */ /* 0x0003e80008000404 */
[----:B0-----:R-:W3:Y:S04]  /*c410*/  LDL.LU R21, [R1+0x44] ;  /* 0x0000440001157983 */ /* 0x001ee80000300800 */
[----:B-1----:R-:W3:Y:S04]  /*c420*/  LDL.LU R22, [R1+0x40] ;  /* 0x0000400001167983 */ /* 0x002ee80000300800 */
[----:B------:R0:W-:Y:S04]  /*c430*/  STS.U16 [R10+UR4+0x1c80], R26 ;  /* 0x001c801a0a007988 */ /* 0x0001e80008000404 */
[----:B------:R-:W-:Y:S04]  /*c440*/  STS.U16 [R10+UR4+0x2400], R15 ;  /* 0x0024000f0a007988 */ /* 0x000fe80008000404 */
[----:B------:R-:W-:Y:S04]  /*c450*/  STS.U16 [R10+UR4+0x2480], R13 ;  /* 0x0024800d0a007988 */ /* 0x000fe80008000404 */
[----:B0-----:R-:W3:Y:S04]  /*c460*/  LDL.LU R26, [R1+0x2d0] ;  /* 0x0002d000011a7983 */ /* 0x001ee80000300800 */
[----:B----4-:R-:W-:Y:S04]  /*c470*/  STS.U16 [R10+UR4+0x2c00], R12 ;  /* 0x002c000c0a007988 */ /* 0x010fe80008000404 */
[----:B------:R0:W-:Y:S04]  /*c480*/  STS.U16 [R10+UR4+0x2c80], R23 ;  /* 0x002c80170a007988 */ /* 0x0001e80008000404 */
[----:B0-----:R-:W4:Y:S04]  /*c490*/  LDL.LU R23, [R1+0x2cc] ;  /* 0x0002cc0001177983 */ /* 0x001f280000300800 */
[----:B------:R-:W-:Y:S04]  /*c4a0*/  STS.U16 [R10+UR4+0x3400], R0 ;  /* 0x003400000a007988 */ /* 0x000fe80008000404 */
[----:B------:R-:W-:Y:S04]  /*c4b0*/  STS.U16 [R10+UR4+0x3480], R24 ;  /* 0x003480180a007988 */ /* 0x000fe80008000404 */
[----:B------:R-:W-:Y:S04]  /*c4c0*/  STS.U16 [R10+UR4+0x3c00], R27 ;  /* 0x003c001b0a007988 */ /* 0x000fe80008000404 */
[----:B------:R0:W-:Y:S04]  /*c4d0*/  STS.U16 [R10+UR4+0x3c80], R29 ;  /* 0x003c801d0a007988 */ /* 0x0001e80008000404 */
[----:B0-----:R-:W2:Y:S04]  /*c4e0*/  LDL.LU R29, [R1+0xd60] ;  /* 0x000d6000011d7983 */ /* 0x001ea80000300800 */
[----:B------:R-:W4:Y:S04]  /*c4f0*/  LDL.LU R24, [R1+0x28c] ;  /* 0x00028c0001187983 */ /* 0x000f280000300800 */
[----:B------:R-:W4:Y:S01]  /*c500*/  LDL.LU R27, [R1+0x288] ;  /* 0x00028800011b7983 */ /* 0x000f220000300800 */
[----:B------:R-:W-:-:S05]  /*c510*/  LOP3.LUT R0, R28, 0x50, RZ, 0x3c, !PT ;  /* 0x000000501c007812 */ /* 0x000fca00078e3cff */
        /* <DEDUP_REMOVED lines=12> */
[----:B------:R-:W-:Y:S04]  /*c5e0*/  STL [R1+0xd5c], R0 ;  /* 0x000d5c0001007387 */ /* 0x000fe80000100800 */
[----:B--2---:R0:W-:Y:S04]  /*c5f0*/  STS.U16 [R0+UR4+0x3500], R29 ;  /* 0x0035001d00007988 */ /* 0x0041e80008000404 */
[----:B------:R-:W-:Y:S04]  /*c600*/  STS.U16 [R0+UR4+0x3580], R20 ;  /* 0x0035801400007988 */ /* 0x000fe80008000404 */
[----:B---3--:R-:W-:Y:S04]  /*c610*/  STS.U16 [R0+UR4+0x3d00], R21 ;  /* 0x003d001500007988 */ /* 0x008fe80008000404 */
[----:B------:R1:W-:Y:S01]  /*c620*/  STS.U16 [R0+UR4+0x3d80], R22 ;  /* 0x003d801600007988 */ /* 0x0003e20008000404 */
[----:B0-----:R-:W-:-:S03]  /*c630*/  LOP3.LUT R29, R28, 0x60, RZ, 0x3c, !PT ;  /* 0x000000601c1d7812 */ /* 0x001fc600078e3cff */
[----:B-1----:R-:W2:Y:S04]  /*c640*/  LDL.LU R0, [R1+0x254] ;  /* 0x0002540001007983 */ /* 0x002ea80000300800 */
[----:B------:R-:W3:Y:S04]  /*c650*/  LDL.LU R25, [R1+0x250] ;  /* 0x0002500001197983 */ /* 0x000ee80000300800 */
[----:B------:R-:W3:Y:S04]  /*c660*/  LDL.LU R17, [R1+0x20c] ;  /* 0x00020c0001117983 */ /* 0x000ee80000300800 */
[----:B------:R-:W3:Y:S04]  /*c670*/  LDL.LU R15, [R1+0x208] ;  /* 0x00020800010f7983 */ /* 0x000ee80000300800 */
[----:B------:R-:W3:Y:S04]  /*c680*/  LDL.LU R13, [R1+0x1d4] ;  /* 0x0001d400010d7983 */ /* 0x000ee80000300800 */
[----:B------:R-:W3:Y:S04]  /*c690*/  LDL.LU R12, [R1+0x1d0] ;  /* 0x0001d000010c7983 */ /* 0x000ee80000300800 */
[----:B------:R-:W3:Y:S04]  /*c6a0*/  LDL.LU R28, [R1+0xac] ;  /* 0x0000ac00011c7983 */ /* 0x000ee80000300800 */
[----:B------:R0:W-:Y:S04]  /*c6b0*/  STS.U16 [R29+UR4+0x600], R26 ;  /* 0x0006001a1d007988 */ /* 0x0001e80008000404 */
[----:B0-----:R-:W3:Y:S04]  /*c6c0*/  LDL.LU R26, [R1+0xa8] ;  /* 0x0000a800011a7983 */ /* 0x001ee80000300800 */
[----:B------:R-:W3:Y:S04]  /*c6d0*/  LDL.LU R10, [R1+0x74] ;  /* 0x00007400010a7983 */ /* 0x000ee80000300800 */
        /* <DEDUP_REMOVED lines=14> */
[----:B----4-:R0:W-:Y:S04]  /*c7c0*/  STS.U16 [R29+UR4+0x680], R23 ;  /* 0x000680171d007988 */ /* 0x0101e80008000404 */
[----:B------:R-:W4:Y:S04]  /*c7d0*/  LDL.LU R22, [R1+0xa0] ;  /* 0x0000a00001167983 */ /* 0x000f280000300800 */
[----:B------:R1:W-:Y:S04]  /*c7e0*/  STS.U16 [R29+UR4+0xe00], R24 ;  /* 0x000e00181d007988 */ /* 0x0003e80008000404 */
[----:B0-----:R-:W4:Y:S04]  /*c7f0*/  LDL.LU R23, [R1+0x6c] ;  /* 0x00006c0001177983 */ /* 0x001f280000300800 */
[----:B------:R0:W-:Y:S04]  /*c800*/  STS.U16 [R29+UR4+0xe80], R27 ;  /* 0x000e801b1d007988 */ /* 0x0001e80008000404 */
[----:B-1----:R-:W4:Y:S04]  /*c810*/  LDL.LU R24, [R1+0x68] ;  /* 0x0000680001187983 */ /* 0x002f280000300800 */
[----:B0-----:R-:W4:Y:S04]  /*c820*/  LDL.LU R27, [R1+0x34] ;  /* 0x00003400011b7983 */ /* 0x001f280000300800 */
[----:B------:R-:W4:Y:S04]  /*c830*/  LDL.LU R11, [R1+0x2c] ;  /* 0x00002c00010b7983 */ /* 0x000f280000300800 */
[----:B--2---:R0:W-:Y:S04]  /*c840*/  STS.U16 [R29+UR4+0x1600], R0 ;  /* 0x001600001d007988 */ /* 0x0041e80008000404 */
[----:B---3--:R1:W-:Y:S04]  /*c850*/  STS.U16 [R29+UR4+0x1680], R25 ;  /* 0x001680191d007988 */ /* 0x0083e80008000404 */
[----:B------:R-:W-:Y:S04]  /*c860*/  STS.U16 [R29+UR4+0x1e00], R17 ;  /* 0x001e00111d007988 */ /* 0x000fe80008000404 */
[----:B------:R-:W-:Y:S04]  /*c870*/  STS.U16 [R29+UR4+0x1e80], R15 ;  /* 0x001e800f1d007988 */ /* 0x000fe80008000404 */
[----:B------:R-:W-:Y:S04]  /*c880*/  STS.U16 [R29+UR4+0x2600], R13 ;  /* 0x0026000d1d007988 */ /* 0x000fe80008000404 */
[----:B------:R-:W-:Y:S04]  /*c890*/  STS.U16 [R29+UR4+0x2680], R12 ;  /* 0x0026800c1d007988 */ /* 0x000fe80008000404 */
[----:B------:R2:W-:Y:S04]  /*c8a0*/  STS.U16 [R29+UR4+0x2e00], R28 ;  /* 0x002e001c1d007988 */ /* 0x0005e80008000404 */
[----:B0-----:R-:W3:Y:S04]  /*c8b0*/  LDL.LU R0, [R1+0xd5c] ;  /* 0x000d5c0001007983 */ /* 0x001ee80000300800 */
[----:B-1----:R-:W3:Y:S01]  /*c8c0*/  LDL.LU R25, [R1+0xd58] ;  /* 0x000d580001197983 */ /* 0x002ee20000300800 */
[----:B--2---:R-:W0:Y:S03]  /*c8d0*/  S2R R28, SR_TID.X ;  /* 0x00000000001c7919 */ /* 0x004e260000002100 */
[----:B------:R-:W2:Y:S04]  /*c8e0*/  LDL.LU R17, [R1+0xd54] ;  /* 0x000d540001117983 */ /* 0x000ea80000300800 */
[----:B------:R-:W2:Y:S04]  /*c8f0*/  LDL.LU R15, [R1+0xd50] ;  /* 0x000d5000010f7983 */ /* 0x000ea80000300800 */
[----:B------:R-:W2:Y:S04]  /*c900*/  LDL.LU R13, [R1+0xd4c] ;  /* 0x000d4c00010d7983 */ /* 0x000ea80000300800 */
[----:B------:R1:W-:Y:S04]  /*c910*/  STS.U16 [R29+UR4+0x2e80], R26 ;  /* 0x002e801a1d007988 */ /* 0x0003e80008000404 */
[----:B------:R-:W2:Y:S01]  /*c920*/  LDL.LU R12, [R1+0xd48] ;  /* 0x000d4800010c7983 */ /* 0x000ea20000300800 */
[----:B0-----:R-:W-:-:S03]  /*c930*/  LOP3.LUT R28, R28, 0x3f, RZ, 0xc0, !PT ;  /* 0x0000003f1c1c7812 */ /* 0x001fc600078ec0ff */
[----:B------:R0:W-:Y:S02]  /*c940*/  STS.U16 [R29+UR4+0x3600], R10 ;  /* 0x0036000a1d007988 */ /* 0x0001e40008000404 */
[----:B------:R-:W-:Y:S02]  /*c950*/  IMAD.SHL.U32 R28, R28, 0x2, RZ ;  /* 0x000000021c1c7824 */ /* 0x000fe400078e00ff */
[----:B-1----:R-:W3:Y:S03]  /*c960*/  LDL.LU R26, [R1+0x28] ;  /* 0x00002800011a7983 */ /* 0x002ee60000300800 */
[----:B0-----:R-:W-:Y:S02]  /*c970*/  LOP3.LUT R10, R28, 0x70, RZ, 0x3c, !PT ;  /* 0x000000701c0a7812 */ /* 0x001fe400078e3cff */
[----:B------:R-:W2:Y:S04]  /*c980*/  LDL.LU R28, [R1+0x30] ;  /* 0x00003000011c7983 */ /* 0x000ea80000300800 */
[----:B------:R0:W-:Y:S04]  /*c990*/  STS.U16 [R29+UR4+0x3680], R9 ;  /* 0x003680091d007988 */ /* 0x0001e80008000404 */
[----:B------:R1:W-:Y:S04]  /*c9a0*/  STS.U16 [R29+UR4+0x3e00], R6 ;  /* 0x003e00061d007988 */ /* 0x0003e80008000404 */
[----:B------:R1:W-:Y:S04]  /*c9b0*/  STS.U16 [R29+UR4+0x3e80], R7 ;  /* 0x003e80071d007988 */ /* 0x0003e80008000404 */
[----:B0-----:R-:W3:Y:S04]  /*c9c0*/  LDL.LU R9, [R1+0xd44] ;  /* 0x000d440001097983 */ /* 0x001ee80000300800 */
[----:B-1----:R-:W3:Y:S04]  /*c9d0*/  LDL.LU R6, [R1+0xd40] ;  /* 0x000d400001067983 */ /* 0x002ee80000300800 */
[----:B------:R-:W3:Y:S04]  /*c9e0*/  LDL.LU R7, [R1+0xd3c] ;  /* 0x000d3c0001077983 */ /* 0x000ee80000300800 */
        /* <DEDUP_REMOVED lines=11> */
[----:B----4-:R-:W4:Y:S04]  /*caa0*/  LDL.LU R14, [R1+0xd24] ;  /* 0x000d2400010e7983 */ /* 0x010f280000300800 */
[----:B------:R0:W-:Y:S04]  /*cab0*/  STS.U16 [R10+UR4+0x1f00], R16 ;  /* 0x001f00100a007988 */ /* 0x0001e80008000404 */
[----:B------:R1:W-:Y:S04]  /*cac0*/  STS.U16 [R10+UR4+0x1f80], R18 ;  /* 0x001f80120a007988 */ /* 0x0003e80008000404 */
[----:B------:R1:W-:Y:S04]  /*cad0*/  STS.U16 [R10+UR4+0x2700], R19 ;  /* 0x002700130a007988 */ /* 0x0003e80008000404 */
[----:B0-----:R-:W4:Y:S04]  /*cae0*/  LDL.LU R16, [R1+0xd20] ;  /* 0x000d200001107983 */ /* 0x001f280000300800 */
[----:B-1----:R-:W4:Y:S04]  /*caf0*/  LDL.LU R18, [R1+0xd1c] ;  /* 0x000d1c0001127983 */ /* 0x002f280000300800 */
[----:B------:R-:W4:Y:S04]  /*cb00*/  LDL.LU R19, [R1+0xd18] ;  /* 0x000d180001137983 */ /* 0x000f280000300800 */
        /* <DEDUP_REMOVED lines=12> */
[----:B--2---:R0:W-:Y:S02]  /*cbd0*/  STS.U16 [R10+UR4+0x3f80], R28 ;  /* 0x003f801c0a007988 */ /* 0x0041e40008000404 */
[----:B0-----:R-:W0:Y:S02]  /*cbe0*/  S2R R28, SR_TID.X ;  /* 0x00000000001c7919 */ /* 0x001e240000002100 */
[----:B0-----:R-:W-:-:S05]  /*cbf0*/  LOP3.LUT R28, R28, 0x3f, RZ, 0xc0, !PT ;  /* 0x0000003f1c1c7812 */ /* 0x001fca00078ec0ff */
[----:B------:R-:W-:-:S05]  /*cc00*/  IMAD.SHL.U32 R28, R28, 0x2, RZ ;  /* 0x000000021c1c7824 */ /* 0x000fca00078e00ff */
[----:B------:R0:W-:Y:S04]  /*cc10*/  STS.U16 [R28+UR4+0x4000], R11 ;  /* 0x0040000b1c007988 */ /* 0x0001e80008000404 */
[----:B---3--:R-:W-:Y:S04]  /*cc20*/  STS.U16 [R28+UR4+0x4c00], R8 ;  /* 0x004c00081c007988 */ /* 0x008fe80008000404 */
[----:B0-----:R-:W2:Y:S04]  /*cc30*/  LDL.LU R11, [R1] ;  /* 0x00000000010b7983 */ /* 0x001ea80000300800 */
[----:B----4-:R-:W-:Y:S04]  /*cc40*/  STS.U16 [R28+UR4+0x4800], R19 ;  /* 0x004800131c007988 */ /* 0x010fe80008000404 */
[----:B------:R0:W-:Y:S04]  /*cc50*/  STS.U16 [R28+UR4+0x4400], R27 ;  /* 0x0044001b1c007988 */ /* 0x0001e80008000404 */
[----:B------:R1:W-:Y:S04]  /*cc60*/  STS.U16 [R25+UR4+0x4080], R26 ;  /* 0x0040801a19007988 */ /* 0x0003e80008000404 */
[----:B0-----:R-:W3:Y:S04]  /*cc70*/  LDL.LU R27, [R1+0x4] ;  /* 0x00000400011b7983 */ /* 0x001ee80000300800 */
[----:B------:R-:W4:Y:S04]  /*cc80*/  LDL.LU R19, [R1+0x8] ;  /* 0x0000080001137983 */ /* 0x000f280000300800 */
[----:B------:R-:W2:Y:S04]  /*cc90*/  LDL.LU R8, [R1+0xc] ;  /* 0x00000c0001087983 */ /* 0x000ea80000300800 */
[----:B-1----:R-:W3:Y:S01]  /*cca0*/  LDL.LU R26, [R1+0xcfc] ;  /* 0x000cfc00011a7983 */ /* 0x002ee20000300800 */
[----:B------:R-:W0:Y:S03]  /*ccb0*/  S2R R28, SR_TID.X ;  /* 0x00000000001c7919 */ /* 0x000e260000002100 */
[----:B---3--:R1:W-:Y:S04]  /*ccc0*/  STS.U16 [R25+UR4+0x4480], R26 ;  /* 0x0044801a19007988 */ /* 0x0083e80008000404 */
[----:B------:R3:W-:Y:S04]  /*ccd0*/  STS.U16 [R25+UR4+0x4880], R18 ;  /* 0x0048801219007988 */ /* 0x0007e80008000404 */
[----:B-1----:R-:W4:Y:S04]  /*cce0*/  LDL.LU R26, [R1+0x24] ;  /* 0x00002400011a7983 */ /* 0x002f280000300800 */
[----:B---3--:R-:W3:Y:S04]  /*ccf0*/  LDL.LU R18, [R1+0x20] ;  /* 0x0000200001127983 */ /* 0x008ee80000300800 */
[----:B------:R1:W-:Y:S04]  /*cd00*/  STS.U16 [R25+UR4+0x4c80], R7 ;  /* 0x004c800719007988 */ /* 0x0003e80008000404 */
[----:B-1----:R-:W2:Y:S01]  /*cd10*/  LDL.LU R25, [R1+0xcf8] ;  /* 0x000cf80001197983 */ /* 0x002ea20000300800 */
[----:B------:R-:W1:Y:S01]  /*cd20*/  S2R R7, SR_TID.X ;  /* 0x0000000000077919 */ /* 0x000e620000002100 */
[----:B0-----:R-:W-:-:S02]  /*cd30*/  LOP3.LUT R28, R28, 0x3f, RZ, 0xc0, !PT ;  /* 0x0000003f1c1c7812 */ /* 0x001fc400078ec0ff */
[----:B-1----:R-:W-:-:S05]  /*cd40*/  LOP3.LUT R7, R7, 0x3f, RZ, 0xc0, !PT ;  /* 0x0000003f07077812 */ /* 0x002fca00078ec0ff */
[----:B------:R-:W-:-:S05]  /*cd50*/  IMAD.SHL.U32 R7, R7, 0x2, RZ ;  /* 0x0000000207077824 */ /* 0x000fca00078e00ff */
[----:B------:R-:W-:-:S05]  /*cd60*/  LOP3.LUT R7, R7, 0x20, RZ, 0x3c, !PT ;  /* 0x0000002007077812 */ /* 0x000fca00078e3cff */
[----:B----4-:R0:W-:Y:S02]  /*cd70*/  STS.U16 [R7+UR4+0x4100], R26 ;  /* 0x0041001a07007988 */ /* 0x0101e40008000404 */
[C---:B0-----:R-:W-:Y:S02]  /*cd80*/  IMAD.SHL.U32 R26, R28.reuse, 0x2, RZ ;  /* 0x000000021c1a7824 */ /* 0x041fe400078e00ff */
[----:B------:R-:W-:-:S03]  /*cd90*/  IMAD.SHL.U32 R28, R28, 0x2, RZ ;  /* 0x000000021c1c7824 */ /* 0x000fc600078e00ff */
[----:B------:R-:W-:Y:S01]  /*cda0*/  LOP3.LUT R26, R26, 0x30, RZ, 0x3c, !PT ;  /* 0x000000301a1a7812 */ /* 0x000fe200078e3cff */
[----:B--2---:R-:W-:Y:S01]  /*cdb0*/  STS.U16 [R7+UR4+0x4500], R25 ;  /* 0x0045001907007988 */ /* 0x004fe20008000404 */
[----:B------:R-:W-:-:S03]  /*cdc0*/  LOP3.LUT R28, R28, 0x40, RZ, 0x3c, !PT ;  /* 0x000000401c1c7812 */ /* 0x000fc600078e3cff */
[----:B------:R-:W-:Y:S04]  /*cdd0*/  STS.U16 [R7+UR4+0x4900], R16 ;  /* 0x0049001007007988 */ /* 0x000fe80008000404 */
[----:B------:R-:W-:Y:S04]  /*cde0*/  STS.U16 [R7+UR4+0x4d00], R6 ;  /* 0x004d000607007988 */ /* 0x000fe80008000404 */
[----:B---3--:R-:W-:Y:S04]  /*cdf0*/  STS.U16 [R26+UR4+0x4180], R18 ;  /* 0x004180121a007988 */ /* 0x008fe80008000404 */
[----:B------:R0:W-:Y:S04]  /*ce00*/  STS.U16 [R26+UR4+0x4580], R24 ;  /* 0x004580181a007988 */ /* 0x0001e80008000404 */
[----:B------:R-:W-:Y:S04]  /*ce10*/  STS.U16 [R26+UR4+0x4980], R14 ;  /* 0x0049800e1a007988 */ /* 0x000fe80008000404 */
[----:B------:R-:W-:Y:S04]  /*ce20*/  STS.U16 [R26+UR4+0x4d80], R9 ;  /* 0x004d80091a007988 */ /* 0x000fe80008000404 */
[----:B------:R-:W-:Y:S04]  /*ce30*/  STS.U16 [R28+UR4+0x4200], R8 ;  /* 0x004200081c007988 */ /* 0x000fe80008000404 */
[----:B------:R-:W-:Y:S04]  /*ce40*/  STS.U16 [R28+UR4+0x4600], R23 ;  /* 0x004600171c007988 */ /* 0x000fe80008000404 */
[----:B------:R-:W-:Y:S04]  /*ce50*/  STS.U16 [R28+UR4+0x4a00], R5 ;  /* 0x004a00051c007988 */ /* 0x000fe80008000404 */
[----:B------:R-:W-:Y:S04]  /*ce60*/  STS.U16 [R28+UR4+0x4e00], R12 ;  /* 0x004e000c1c007988 */ /* 0x000fe80008000404 */
[----:B0-----:R-:W2:Y:S04]  /*ce70*/  LDL R24, [R1+0x220] ;  /* 0x0002200001187983 */ /* 0x001ea80000100800 */
[----:B------:R-:W-:Y:S04]  /*ce80*/  STS.U16 [R0+UR4+0x4280], R19 ;  /* 0x0042801300007988 */ /* 0x000fe80008000404 */
[----:B------:R-:W-:Y:S04]  /*ce90*/  STS.U16 [R0+UR4+0x4680], R22 ;  /* 0x0046801600007988 */ /* 0x000fe80008000404 */
[----:B------:R-:W-:Y:S04]  /*cea0*/  STS.U16 [R0+UR4+0x4a80], R4 ;  /* 0x004a800400007988 */ /* 0x000fe80008000404 */
[----:B------:R0:W-:Y:S04]  /*ceb0*/  STS.U16 [R0+UR4+0x4e80], R13 ;  /* 0x004e800d00007988 */ /* 0x0001e80008000404 */
[----:B0-----:R-:W3:Y:S04]  /*cec0*/  LDL R0, [R1+0x814] ;  /* 0x0008140001007983 */ /* 0x001ee80000100800 */
[----:B------:R-:W-:Y:S04]  /*ced0*/  STS.U16 [R29+UR4+0x4300], R27 ;  /* 0x0043001b1d007988 */ /* 0x000fe80008000404 */
[----:B------:R-:W-:Y:S04]  /*cee0*/  STS.U16 [R29+UR4+0x4700], R21 ;  /* 0x004700151d007988 */ /* 0x000fe80008000404 */
[----:B------:R-:W-:Y:S04]  /*cef0*/  STS.U16 [R29+UR4+0x4b00], R3 ;  /* 0x004b00031d007988 */ /* 0x000fe80008000404 */
[----:B------:R0:W-:Y:S02]  /*cf00*/  STS.U16 [R29+UR4+0x4f00], R15 ;  /* 0x004f000f1d007988 */ /* 0x0001e40008000404 */
[----:B0-----:R-:W0:Y:S02]  /*cf10*/  S2R R29, SR_TID.X ;  /* 0x00000000001d7919 */ /* 0x001e240000002100 */
[----:B------:R-:W-:Y:S04]  /*cf20*/  STS.U16 [R10+UR4+0x4380], R11 ;  /* 0x0043800b0a007988 */ /* 0x000fe80008000404 */
[----:B------:R-:W-:Y:S04]  /*cf30*/  STS.U16 [R10+UR4+0x4780], R20 ;  /* 0x004780140a007988 */ /* 0x000fe80008000404 */
[----:B------:R-:W-:Y:S04]  /*cf40*/  STS.U16 [R10+UR4+0x4b80], R2 ;  /* 0x004b80020a007988 */ /* 0x000fe80008000404 */
[----:B------:R-:W-:Y:S01]  /*cf50*/  STS.U16 [R10+UR4+0x4f80], R17 ;  /* 0x004f80110a007988 */ /* 0x000fe20008000404 */
[----:B------:R-:W-:Y:S01]  /*cf60*/  BAR.SYNC.DEFER_BLOCKING 0x0 ;  /* 0x0000000000007b1d */ /* 0x000fe20000010000 */
[C---:B0-----:R-:W-:Y:S01]  /*cf70*/  LOP3.LUT R5, R29.reuse, 0x7, RZ, 0xc0, !PT ;  /* 0x000000071d057812 */ /* 0x041fe200078ec0ff */
[----:B------:R-:W-:-:S04]  /*cf80*/  IMAD.SHL.U32 R6, R29, 0x2, RZ ;  /* 0x000000021d067824 */ /* 0x000fc800078e00ff */
[----:B------:R-:W-:-:S05]  /*cf90*/  IMAD R5, R5, 0x90, RZ ;  /* 0x0000009005057824 */ /* 0x000fca00078e02ff */
[----:B------:R-:W-:-:S05]  /*cfa0*/  LOP3.LUT R5, R5, 0x30, R6, 0x78, !PT ;  /* 0x0000003005057812 */ /* 0x000fca00078e7806 */
[----:B------:R-:W0:Y:S04]  /*cfb0*/  LDSM.16.M88.4 R8, [R5+UR4+0x4000] ;  /* 0x004000040508783b */ /* 0x000e280008000200 */
[----:B------:R-:W-:Y:S04]  /*cfc0*/  LDSM.16.M88.4 R12, [R5+UR4+0x4400] ;  /* 0x00440004050c783b */ /* 0x000fe80008000200 */
[----:B0-----:R-:W-:Y:S01]  /*cfd0*/  STL.64 [R1+0x60], R8 ;  /* 0x0000600801007387 */ /* 0x001fe20000100a00 */
[----:B------:R-:W-:-:S03]  /*cfe0*/  IMAD.MOV.U32 R2, RZ, RZ, R11 ;  /* 0x000000ffff027224 */ /* 0x000fc600078e000b */
[----:B------:R-:W-:Y:S04]  /*cff0*/  STL.64 [R1+0x68], R10 ;  /* 0x0000680a01007387 */ /* 0x000fe80000100a00 */
[----:B------:R-:W0:Y:S04]  /*d000*/  LDSM.16.M88.4 R8, [R5+UR4+0x4800] ;  /* 0x004800040508783b */ /* 0x000e280008000200 */
[----:B------:R-:W1:Y:S04]  /*d010*/  LDSM.16.M88.4 R4, [R5+UR4+0x4c00] ;  /* 0x004c00040504783b */ /* 0x000e680008000200 */
[----:B------:R4:W-:Y:S04]  /*d020*/  STL [R1+0xc30], R2 ;  /* 0x000c300201007387 */ /* 0x0009e80000100800 */
[----:B0-----:R-:W-:Y:S04]  /*d030*/  STL.64 [R1+0x70], R8 ;  /* 0x0000700801007387 */ /* 0x001fe80000100a00 */
[----:B------:R-:W-:Y:S01]  /*d040*/  STL.64 [R1], R12 ;  /* 0x0000000c01007387 */ /* 0x000fe20000100a00 */
[----:B----4-:R-:W-:-:S03]  /*d050*/  IMAD.MOV.U32 R2, RZ, RZ, R11 ;  /* 0x000000ffff027224 */ /* 0x010fc600078e000b */
[----:B------:R-:W-:Y:S01]  /*d060*/  STL.64 [R1+0x8], R14 ;  /* 0x0000080e01007387 */ /* 0x000fe20000100a00 */
[----:B-1----:R-:W-:-:S03]  /*d070*/  IMAD.MOV.U32 R3, RZ, RZ, R4 ;  /* 0x000000ffff037224 */ /* 0x002fc600078e0004 */
[----:B------:R-:W-:Y:S04]  /*d080*/  STL.64 [R1+0x78], R10 ;  /* 0x0000780a01007387 */ /* 0x000fe80000100a00 */
[----:B------:R0:W-:Y:S04]  /*d090*/  STL [R1+0xc50], R2 ;  /* 0x000c500201007387 */ /* 0x0001e80000100800 */
[----:B------:R-:W-:Y:S04]  /*d0a0*/  STL.64 [R1+0x80], R4 ;  /* 0x0000800401007387 */ /* 0x000fe80000100a00 */
[----:B------:R-:W-:Y:S01]  /*d0b0*/  STL.64 [R1+0x88], R6 ;  /* 0x0000880601007387 */ /* 0x000fe20000100a00 */
[----:B0-----:R-:W-:-:S03]  /*d0c0*/  IMAD.MOV.U32 R2, RZ, RZ, R5 ;  /* 0x000000ffff027224 */ /* 0x001fc600078e0005 */
[----:B--2---:R-:W0:Y:S04]  /*d0d0*/  LDSM.16.MT88.4 R16, [R24+UR4+0x80] ;  /* 0x000080041810783b */ /* 0x004e280008004200 */
[----:B------:R-:W-:Y:S04]  /*d0e0*/  LDSM.16.MT88.4 R8, [R24+UR4+0x1000] ;  /* 0x001000041808783b */ /* 0x000fe80008004200 */
[----:B------:R-:W-:Y:S04]  /*d0f0*/  LDSM.16.MT88.4 R20, [R24+UR4] ;  /* 0x000000041814783b */ /* 0x000fe80008004200 */
[----:B------:R-:W-:Y:S04]  /*d100*/  LDSM.16.MT88.4 R24, [R24+UR4+0x1080] ;  /* 0x001080041818783b */ /* 0x000fe80008004200 */
[----:B---3--:R-:W1:Y:S04]  /*d110*/  LDSM.16.MT88.4 R12, [R0+UR4] ;  /* 0x00000004000c783b */ /* 0x008e680008004200 */
[----:B------:R-:W2:Y:S04]  /*d120*/  LDSM.16.MT88.4 R4, [R0+UR4+0x80] ;  /* 0x000080040004783b */ /* 0x000ea80008004200 */
[----:B0-----:R-:W-:Y:S04]  /*d130*/  STL.64 [R1+0xce0], R18 ;  /* 0x000ce01201007387 */ /* 0x001fe80000100a00 */
[----:B------:R0:W-:Y:S04]  /*d140*/  STL.64 [R1+0xcd8], R16 ;  /* 0x000cd81001007387 */ /* 0x0001e80000100a00 */
[----:B0-----:R-:W3:Y:S04]  /*d150*/  LDL.LU.64 R16, [R1+0x190] ;  /* 0x0001900001107983 */ /* 0x001ee80000300a00 */
[----:B------:R-:W3:Y:S04]  /*d160*/  LDL.LU.64 R18, [R1+0x198] ;  /* 0x0001980001127983 */ /* 0x000ee80000300a00 */
[----:B-1----:R-:W-:Y:S04]  /*d170*/  STL.64 [R1+0xca8], R14 ;  /* 0x000ca80e01007387 */ /* 0x002fe80000100a00 */
[----:B------:R0:W-:Y:S02]  /*d180*/  STL.64 [R1+0xca0], R12 ;  /* 0x000ca00c01007387 */ /* 0x0001e40000100a00 */
[----:B0-----:R-:W-:-:S02]  /*d190*/  IMAD.MOV.U32 R12, RZ, RZ, R3 ;  /* 0x000000ffff0c7224 */ /* 0x001fc400078e0003 */
[----:B------:R-:W-:-:S05]  /*d1a0*/  IMAD.MOV.U32 R13, RZ, RZ, R2 ;  /* 0x000000ffff0d7224 */ /* 0x000fca00078e0002 */
[----:B------:R0:W-:Y:S04]  /*d1b0*/  STL.64 [R1+0xce8], R12 ;  /* 0x000ce80c01007387 */ /* 0x0001e80000100a00 */
[----:B0-----:R-:W4:Y:S04]  /*d1c0*/  LDL.LU.64 R12, [R1+0x170] ;  /* 0x00017000010c7983 */ /* 0x001f280000300a00 */
[----:B------:R-:W4:Y:S04]  /*d1d0*/  LDL.LU.64 R14, [R1+0x178] ;  /* 0x00017800010e7983 */ /* 0x000f280000300a00 */
[----:B--2---:R-:W-:Y:S04]  /*d1e0*/  STL [R1+0xc5c], R6 ;  /* 0x000c5c0601007387 */ /* 0x004fe80000100800 */
[----:B------:R-:W-:Y:S04]  /*d1f0*/  STL [R1+0xc58], R7 ;  /* 0x000c580701007387 */ /* 0x000fe80000100800 */
[----:B------:R0:W-:Y:S04]  /*d200*/  STL.64 [R1+0xcf0], R4 ;  /* 0x000cf00401007387 */ /* 0x0001e80000100a00 */
[----:B0-----:R-:W4:Y:S04]  /*d210*/  LDL.64 R4, [R1] ;  /* 0x0000000001047983 */ /* 0x001f280000100a00 */
[----:B------:R-:W-:Y:S04]  /*d220*/  STL [R1+0xc54], R0 ;  /* 0x000c540001007387 */ /* 0x000fe80000100800 */
[----:B------:R-:W-:Y:S04]  /*d230*/  STL.64 [R1+0xc18], R10 ;  /* 0x000c180a01007387 */ /* 0x000fe80000100a00 */
[----:B------:R-:W-:Y:S04]  /*d240*/  STL.64 [R1+0xc10], R8 ;  /* 0x000c100801007387 */ /* 0x000fe80000100a00 */
[----:B------:R-:W-:Y:S04]  /*d250*/  STL.64 [R1+0xbc8], R26 ;  /* 0x000bc81a01007387 */ /* 0x000fe80000100a00 */
[----:B------:R0:W-:Y:S04]  /*d260*/  STL.64 [R1+0xbc0], R24 ;  /* 0x000bc01801007387 */ /* 0x0001e80000100a00 */
[----:B0-----:R-:W3:Y:S01]  /*d270*/  LDL.LU.64 R24, [R1+0x60] ;  /* 0x0000600001187983 */ /* 0x001ee20000300a00 */
[C---:B----4-:R-:W-:Y:S06]  /*d280*/  HMMA.16816.F32.BF16 R12, R20.reuse, R4, R12 ;  /* 0x00000004140c723c */ /* 0x050fec000004180c */
[----:B---3--:R-:W-:Y:S01]  /*d290*/  HMMA.16816.F32.BF16 R16, R20, R24, R16 ;  /* 0x000000181410723c */ /* 0x008fe20000041810 */
[----:B------:R-:W-:-:S02]  /*d2a0*/  IMAD.MOV.U32 R26, RZ, RZ, R4 ;  /* 0x000000ffff1a7224 */ /* 0x000fc400078e0004 */
[----:B------:R-:W-:-:S15]  /*d2b0*/  IMAD.MOV.U32 R3, RZ, RZ, R5 ;  /* 0x000000ffff037224 */ /* 0x000fde00078e0005 */
[----:B------:R-:W-:-:S06]  /*d2c0*/  NOP ;  /* 0x0000000000007918 */ /* 0x000fcc0000000000 */
[----:B------:R-:W-:Y:S02]  /*d2d0*/  IMAD.MOV.U32 R11, RZ, RZ, R16 ;  /* 0x000000ffff0b7224 */ /* 0x000fe400078e0010 */
[----:B------:R-:W-:Y:S02]  /*d2e0*/  IMAD.MOV.U32 R10, RZ, RZ, R17 ;  /* 0x000000ffff0a7224 */ /* 0x000fe400078e0011 */
[----:B------:R-:W-:Y:S01]  /*d2f0*/  IMAD.MOV.U32 R9, RZ, RZ, R18 ;  /* 0x000000ffff097224 */ /* 0x000fe200078e0012 */
[----:B------:R-:W2:Y:S01]  /*d300*/  LDL.LU.64 R16, [R1+0x120] ;  /* 0x0001200001107983 */ /* 0x000ea20000300a00 */
[----:B------:R-:W-:-:S03]  /*d310*/  IMAD.MOV.U32 R8, RZ, RZ, R19 ;  /* 0x000000ffff087224 */ /* 0x000fc600078e0013 */
[----:B------:R-:W2:Y:S04]  /*d320*/  LDL.LU.64 R18, [R1+0x128] ;  /* 0x0001280001127983 */ /* 0x000ea80000300a00 */
[----:B------:R-:W-:Y:S04]  /*d330*/  STL.64 [R1+0xc68], R10 ;  /* 0x000c680a01007387 */ /* 0x000fe80000100a00 */
[----:B------:R0:W-:Y:S04]  /*d340*/  STL.64 [R1+0xc60], R8 ;  /* 0x000c600801007387 */ /* 0x0001e80000100a00 */
[----:B0-----:R-:W3:Y:S04]  /*d350*/  LDL.LU.64 R8, [R1+0xe0] ;  /* 0x0000e00001087983 */ /* 0x001ee80000300a00 */
[----:B------:R-:W3:Y:S04]  /*d360*/  LDL.LU.64 R10, [R1+0xe8] ;  /* 0x0000e800010a7983 */ /* 0x000ee80000300a00 */
[----:B------:R-:W4:Y:S01]  /*d370*/  LDL.LU.64 R4, [R1+0xcf0] ;  /* 0x000cf00001047983 */ /* 0x000f220000300a00 */
[----:B------:R-:W-:-:S02]  /*d380*/  IMAD.MOV.U32 R6, RZ, RZ, R12 ;  /* 0x000000ffff067224 */ /* 0x000fc400078e000c */
[----:B------:R-:W-:Y:S02]  /*d390*/  IMAD.MOV.U32 R7, RZ, RZ, R13 ;  /* 0x000000ffff077224 */ /* 0x000fe400078e000d */
[----:B------:R-:W3:Y:S04]  /*d3a0*/  LDL.LU.64 R12, [R1+0xce8] ;  /* 0x000ce800010c7983 */ /* 0x000ee80000300a00 */
[----:B------:R-:W-:Y:S04]  /*d3b0*/  STL.64 [R1+0xc78], R6 ;  /* 0x000c780601007387 */ /* 0x000fe80000100a00 */
[----:B----4-:R0:W-:Y:S04]  /*d3c0*/  STL.64 [R1+0xc70], R4 ;  /* 0x000c700401007387 */ /* 0x0101e80000100a00 */
[----:B0-----:R-:W2:Y:S01]  /*d3d0*/  LDL.LU.64 R4, [R1+0x70] ;  /* 0x0000700001047983 */ /* 0x001ea20000300a00 */
[----:B---3--:R-:W-:Y:S01]  /*d3e0*/  HMMA.16816.F32.BF16 R8, R20, R12, R8 ;  /* 0x0000000c1408723c */ /* 0x008fe20000041808 */
[----:B------:R-:W-:-:S02]  /*d3f0*/  IMAD.MOV.U32 R0, RZ, RZ, R14 ;  /* 0x000000ffff007224 */ /* 0x000fc400078e000e */
[----:B------:R-:W-:-:S03]  /*d400*/  IMAD.MOV.U32 R2, RZ, RZ, R15 ;  /* 0x000000ffff027224 */ /* 0x000fc600078e000f */
[----:B--2---:R-:W-:-:S15]  /*d410*/  HMMA.16816.F32.BF16 R16, R20, R4, R16 ;  /* 0x000000041410723c */ /* 0x004fde0000041810 */
[----:B------:R-:W-:-:S03]  /*d420*/  NOP ;  /* 0x0000000000007918 */ /* 0x000fc60000000000 */
[----:B------:R-:W-:Y:S02]  /*d430*/  IMAD.MOV.U32 R23, RZ, RZ, R8 ;  /* 0x000000ffff177224 */ /* 0x000fe400078e0008 */
[----:B------:R-:W-:Y:S02]  /*d440*/  IMAD.MOV.U32 R22, RZ, RZ, R9 ;  /* 0x000000ffff167224 */ /* 0x000fe400078e0009 */
[----:B------:R-:W-:Y:S02]  /*d450*/  IMAD.MOV.U32 R21, RZ, RZ, R10 ;  /* 0x000000ffff157224 */ /* 0x000fe400078e000a */
[----:B------:R-:W-:Y:S01]  /*d460*/  IMAD.MOV.U32 R20, RZ, RZ, R11 ;  /* 0x000000ffff147224 */ /* 0x000fe200078e000b */
[----:B------:R-:W-:Y:S04]  /*d470*/  STL.64 [R1+0x30], R16 ;  /* 0x0000301001007387 */ /* 0x000fe80000100a00 */
[----:B------:R0:W-:Y:S04]  /*d480*/  STL.64 [R1+0x38], R18 ;  /* 0x0000381201007387 */ /* 0x0001e80000100a00 */
[----:B0-----:R-:W2:Y:S04]  /*d490*/  LDL.LU.64 R18, [R1+0xce0] ;  /* 0x000ce00001127983 */ /* 0x001ea80000300a00 */
[----:B------:R-:W2:Y:S04]  /*d4a0*/  LDL.LU.64 R16, [R1+0xcd8] ;  /* 0x000cd80001107983 */ /* 0x000ea80000300a00 */
[----:B------:R-:W2:Y:S04]  /*d4b0*/  LDL.LU.64 R8, [R1+0x180] ;  /* 0x0001800001087983 */ /* 0x000ea80000300a00 */
[----:B------:R-:W2:Y:S04]  /*d4c0*/  LDL.LU.64 R10, [R1+0x188] ;  /* 0x00018800010a7983 */ /* 0x000ea80000300a00 */
[----:B------:R-:W3:Y:S04]  /*d4d0*/  LDL.LU.64 R12, [R1+0xd0] ;  /* 0x0000d000010c7983 */ /* 0x000ee80000300a00 */
[----:B------:R-:W4:Y:S04]  /*d4e0*/  LDL.LU.64 R14, [R1+0xd8] ;  /* 0x0000d800010e7983 */ /* 0x000f280000300a00 */
[----:B----4-:R-:W-:Y:S04]  /*d4f0*/  STL.64 [R1+0xcb8], R14 ;  /* 0x000cb80e01007387 */ /* 0x010fe80000100a00 */
[----:B---3--:R0:W-:Y:S04]  /*d500*/  STL.64 [R1+0xcb0], R12 ;  /* 0x000cb00c01007387 */ /* 0x0081e80000100a00 */
[----:B0-----:R-:W3:Y:S04]  /*d510*/  LDL.LU.64 R12, [R1+0x100] ;  /* 0x00010000010c7983 */ /* 0x001ee80000300a00 */
[----:B------:R-:W4:Y:S04]  /*d520*/  LDL.LU.64 R14, [R1+0x108] ;  /* 0x00010800010e7983 */ /* 0x000f280000300a00 */
[----:B----4-:R-:W-:Y:S04]  /*d530*/  STL.64 [R1+0xcc8], R14 ;  /* 0x000cc80e01007387 */ /* 0x010fe80000100a00 */
[----:B---3--:R-:W-:Y:S04]  /*d540*/  STL.64 [R1+0xcc0], R12 ;  /* 0x000cc00c01007387 */ /* 0x008fe80000100a00 */
[----:B------:R-:W-:Y:S04]  /*d550*/  STL.64 [R1+0xc88], R22 ;  /* 0x000c881601007387 */ /* 0x000fe80000100a00 */
[----:B------:R0:W-:Y:S02]  /*d560*/  STL.64 [R1+0xc80], R20 ;  /* 0x000c801401007387 */ /* 0x0001e40000100a00 */
[----:B0-----:R-:W-:-:S05]  /*d570*/  IMAD.MOV.U32 R20, RZ, RZ, R24 ;  /* 0x000000ffff147224 */ /* 0x001fca00078e0018 */
[----:B------:R0:W-:Y:S04]  /*d580*/  STL [R1+0xcd0], R20 ;  /* 0x000cd01401007387 */ /* 0x0001e80000100800 */
[----:B0-----:R-:W3:Y:S04]  /*d590*/  LDL.LU.64 R20, [R1+0x150] ;  /* 0x0001500001147983 */ /* 0x001ee80000300a00 */
[----:B------:R-:W3:Y:S01]  /*d5a0*/  LDL.LU.64 R22, [R1+0x158] ;  /* 0x0001580001167983 */ /* 0x000ee20000300a00 */
[----:B--2---:R-:W-:Y:S01]  /*d5b0*/  HMMA.16816.F32.BF16 R8, R16, R24, R8 ;  /* 0x000000181008723c */ /* 0x004fe20000041808 */
[----:B------:R-:W-:-:S02]  /*d5c0*/  IMAD.MOV.U32 R12, RZ, RZ, R26 ;  /* 0x000000ffff0c7224 */ /* 0x000fc400078e001a */
[----:B------:R-:W-:-:S03]  /*d5d0*/  IMAD.MOV.U32 R13, RZ, RZ, R3 ;  /* 0x000000ffff0d7224 */ /* 0x000fc600078e0003 */
[----:B------:R-:W-:-:S15]  /*d5e0*/  IMAD.MOV.U32 R7, RZ, RZ, R25 ;  /* 0x000000ffff077224 */ /* 0x000fde00078e0019 */
[----:B------:R-:W-:-:S03]  /*d5f0*/  NOP ;  /* 0x0000000000007918 */ /* 0x000fc60000000000 */
[----:B------:R-:W-:Y:S02]  /*d600*/  IMAD.MOV.U32 R3, RZ, RZ, R10 ;  /* 0x000000ffff037224 */ /* 0x000fe400078e000a */
[----:B------:R-:W-:Y:S02]  /*d610*/  IMAD.MOV.U32 R26, RZ, RZ, R8 ;  /* 0x000000ffff1a7224 */ /* 0x000fe400078e0008 */
[----:B------:R-:W-:Y:S02]  /*d620*/  IMAD.MOV.U32 R25, RZ, RZ, R9 ;  /* 0x000000ffff197224 */ /* 0x000fe400078e0009 */
[----:B------:R-:W-:Y:S01]  /*d630*/  IMAD.MOV.U32 R24, RZ, RZ, R11 ;  /* 0x000000ffff187224 */ /* 0x000fe200078e000b */
[----:B------:R-:W2:Y:S04]  /*d640*/  LDL.LU.64 R8, [R1+0x160] ;  /* 0x0001600001087983 */ /* 0x000ea80000300a00 */
[----:B------:R-:W2:Y:S04]  /*d650*/  LDL.LU.64 R10, [R1+0x168] ;  /* 0x00016800010a7983 */ /* 0x000ea80000300a00 */
[----:B------:R-:W-:Y:S01]  /*d660*/  STL [R1+0xc34], R3 ;  /* 0x000c340301007387 */ /* 0x000fe20000100800 */
[----:B---3--:R-:W-:Y:S03]  /*d670*/  HMMA.16816.F32.BF16 R12, R16, R12, R20 ;  /* 0x0000000c100c723c */ /* 0x008fe60000041814 */
[----:B------:R-:W3:-:S15]  /*d680*/  LDL.LU R20, [R1+0xcd0] ;  /* 0x000cd00001147983 */ /* 0x000ede0000300800 */
[----:B------:R-:W-:-:S05]  /*d690*/  NOP ;  /* 0x0000000000007918 */ /* 0x000fca0000000000 */
[----:B------:R-:W-:Y:S01]  /*d6a0*/  STL.64 [R1+0xa0], R12 ;  /* 0x0000a00c01007387 */ /* 0x000fe20000100a00 */
[----:B------:R-:W-:-:S03]  /*d6b0*/  IMAD.MOV.U32 R27, RZ, RZ, R15 ;  /* 0x000000ffff1b7224 */ /* 0x000fc600078e000f */
[----:B------:R0:W-:Y:S04]  /*d6c0*/  STL [R1+0xa8], R14 ;  /* 0x0000a80e01007387 */ /* 0x0001e80000100800 */
[----:B0-----:R-:W4:Y:S04]  /*d6d0*/  LDL.LU.64 R14, [R1+0xcc8] ;  /* 0x000cc800010e7983 */ /* 0x001f280000300a00 */
[----:B------:R-:W4:Y:S04]  /*d6e0*/  LDL.LU.64 R12, [R1+0xcc0] ;  /* 0x000cc000010c7983 */ /* 0x000f280000300a00 */
[----:B------:R-:W-:Y:S04]  /*d6f0*/  STL.64 [R1+0xbd8], R26 ;  /* 0x000bd81a01007387 */ /* 0x000fe80000100a00 */
[----:B------:R0:W-:Y:S04]  /*d700*/  STL.64 [R1+0xbd0], R24 ;  /* 0x000bd01801007387 */ /* 0x0001e80000100a00 */
[----:B0-----:R-:W2:Y:S01]  /*d710*/  LDL.64 R24, [R1+0x80] ;  /* 0x0000800001187983 */ /* 0x001ea20000100a00 */
[----:B----4-:R-:W-:-:S15]  /*d720*/  HMMA.16816.F32.BF16 R12, R16, R4, R12 ;  /* 0x00000004100c723c */ /* 0x010fde000004180c */
[----:B------:R-:W-:-:S08]  /*d730*/  NOP ;  /* 0x0000000000007918 */ /* 0x000fd00000000000 */
[----:B------:R-:W-:Y:S04]  /*d740*/  STL.64 [R1+0xe0], R12 ;  /* 0x0000e00c01007387 */ /* 0x000fe80000100a00 */
[----:B------:R0:W-:Y:S04]  /*d750*/  STL.64 [R1+0xe8], R14 ;  /* 0x0000e80e01007387 */ /* 0x0001e80000100a00 */
[----:B0-----:R-:W2:Y:S04]  /*d760*/  LDL.LU.64 R14, [R1+0xcb8] ;  /* 0x000cb800010e7983 */ /* 0x001ea80000300a00 */
[----:B------:R-:W2:Y:S02]  /*d770*/  LDL.LU.64 R12, [R1+0xcb0] ;  /* 0x000cb000010c7983 */ /* 0x000ea40000300a00 */
[----:B--2---:R-:W-:Y:S02]  /*d780*/  HMMA.16816.F32.BF16 R16, R16, R24, R12 ;  /* 0x000000181010723c */ /* 0x004fe4000004180c */
[----:B------:R-:W2:Y:S04]  /*d790*/  LDL.LU.64 R14, [R1+0xca8] ;  /* 0x000ca800010e7983 */ /* 0x000ea80000300a00 */
[----:B------:R-:W2:-:S15]  /*d7a0*/  LDL.LU.64 R12, [R1+0xca0] ;  /* 0x000ca000010c7983 */ /* 0x000e9e0000300a00 */
[----:B------:R-:W-:-:S02]  /*d7b0*/  NOP ;  /* 0x0000000000007918 */ /* 0x000fc40000000000 */
[----:B------:R3:W-:Y:S02]  /*d7c0*/  STL.64 [R1+0xd0], R16 ;  /* 0x0000d01001007387 */ /* 0x0007e40000100a00 */
[----:B---3--:R-:W-:Y:S02]  /*d7d0*/  IMAD.MOV.U32 R16, RZ, RZ, R20 ;  /* 0x000000ffff107224 */ /* 0x008fe400078e0014 */
[----:B------:R-:W-:Y:S02]  /*d7e0*/  IMAD.MOV.U32 R17, RZ, RZ, R7 ;  /* 0x000000ffff117224 */ /* 0x000fe400078e0007 */
[----:B------:R-:W-:Y:S01]  /*d7f0*/  IMAD.MOV.U32 R6, RZ, RZ, R24 ;  /* 0x000000ffff067224 */ /* 0x000fe200078e0018 */
[----:B------:R-:W-:Y:S04]  /*d800*/  STL.64 [R1+0xd8], R18 ;  /* 0x0000d81201007387 */ /* 0x000fe80000100a00 */
[----:B------:R-:W-:Y:S04]  /*d810*/  STL [R1+0xc98], R6 ;  /* 0x000c980601007387 */ /* 0x000fe80000100800 */
[----:B------:R0:W-:Y:S01]  /*d820*/  STL.64 [R1+0xc90], R4 ;  /* 0x000c900401007387 */ /* 0x0001e20000100a00 */
[----:B------:R-:W-:-:S03]  /*d830*/  IMAD.MOV.U32 R3, RZ, RZ, R25 ;  /* 0x000000ffff037224 */ /* 0x000fc600078e0019 */
[----:B0-----:R-:W3:Y:S04]  /*d840*/  LDL.LU.64 R4, [R1+0x110] ;  /* 0x0001100001047983 */ /* 0x001ee80000300a00 */
[----:B------:R-:W3:Y:S01]  /*d850*/  LDL.LU.64 R6, [R1+0x118] ;  /* 0x0001180001067983 */ /* 0x000ee20000300a00 */
[----:B--2---:R-:W-:-:S15]  /*d860*/  HMMA.16816.F32.BF16 R8, R12, R16, R8 ;  /* 0x000000100c08723c */ /* 0x004fde0000041808 */
[----:B------:R-:W-:-:S08]  /*d870*/  NOP ;  /* 0x0000000000007918 */ /* 0x000fd00000000000 */
[----:B------:R0:W-:Y:S01]  /*d880*/  STL.64 [R1+0x120], R8 ;  /* 0x0001200801007387 */ /* 0x0001e20000100a00 */
[----:B------:R-:W-:-:S03]  /*d890*/  IMAD.MOV.U32 R29, RZ, RZ, R10 ;  /* 0x000000ffff1d7224 */ /* 0x000fc600078e000a */
[----:B------:R-:W2:Y:S01]  /*d8a0*/  LDL.LU.64 R20, [R1+0xf0] ;  /* 0x0000f00001147983 */ /* 0x000ea20000300a00 */
[----:B------:R-:W-:-:S03]  /*d8b0*/  IMAD.MOV.U32 R28, RZ, RZ, R11 ;  /* 0x000000ffff1c7224 */ /* 0x000fc600078e000b */
[----:B------:R-:W2:Y:S04]  /*d8c0*/  LDL.LU.64 R22, [R1+0xf8] ;  /* 0x0000f80001167983 */ /* 0x000ea80000300a00 */
[----:B0-----:R-:W4:Y:S04]  /*d8d0*/  LDL.LU.64 R8, [R1+0xc0] ;  /* 0x0000c00001087983 */ /* 0x001f280000300a00 */
[----:B------:R-:W4:Y:S04]  /*d8e0*/  LDL.LU.64 R10, [R1+0xc8] ;  /* 0x0000c800010a7983 */ /* 0x000f280000300a00 */
[----:B------:R-:W-:Y:S04]  /*d8f0*/  STL [R1+0xc38], R29 ;  /* 0x000c381d01007387 */ /* 0x000fe80000100800 */
[----:B------:R-:W3:Y:S04]  /*d900*/  LDL.LU R24, [R1+0x30] ;  /* 0x0000300001187983 */ /* 0x000ee80000300800 */
[----:B------:R-:W3:Y:S04]  /*d910*/  LDL.LU R25, [R1+0x34] ;  /* 0x0000340001197983 */ /* 0x000ee80000300800 */
[----:B------:R-:W2:Y:S04]  /*d920*/  LDL.LU R26, [R1+0x38] ;  /* 0x00003800011a7983 */ /* 0x000ea80000300800 */
[----:B------:R-:W2:Y:S04]  /*d930*/  LDL.LU R27, [R1+0x3c] ;  /* 0x00003c00011b7983 */ /* 0x000ea80000300800 */
[----:B--2---:R-:W-:Y:S04]  /*d940*/  STL.64 [R1+0xbe8], R26 ;  /* 0x000be81a01007387 */ /* 0x004fe80000100a00 */
[----:B---3--:R0:W-:Y:S04]  /*d950*/  STL.64 [R1+0xbe0], R24 ;  /* 0x000be01801007387 */ /* 0x0081e80000100a00 */
[----:B0-----:R-:W2:Y:S04]  /*d960*/  LDL.LU.64 R24, [R1] ;  /* 0x0000000001187983 */ /* 0x001ea80000300a00 */
[----:B------:R-:W3:Y:S01]  /*d970*/  LDL.64 R26, [R1+0x8] ;  /* 0x00000800011a7983 */ /* 0x000ee20000100a00 */
[----:B--2---:R-:W-:-:S15]  /*d980*/  HMMA.16816.F32.BF16 R4, R12, R24, R4 ;  /* 0x000000180c04723c */ /* 0x004fde0000041804 */
[----:B------:R-:W-:-:S08]  /*d990*/  NOP ;  /* 0x0000000000007918 */ /* 0x000fd00000000000 */
[----:B------:R-:W-:Y:S04]  /*d9a0*/  STL.64 [R1+0x110], R4 ;  /* 0x0001100401007387 */ /* 0x000fe80000100a00 */
[----:B------:R0:W-:Y:S04]  /*d9b0*/  STL.64 [R1+0x118], R6 ;  /* 0x0001180601007387 */ /* 0x0001e80000100a00 */
[----:B0-----:R-:W2:Y:S04]  /*d9c0*/  LDL.LU R6, [R1+0xc98] ;  /* 0x000c980001067983 */ /* 0x001ea80000300800 */
[----:B------:R-:W4:Y:S04]  /*d9d0*/  LDL.LU.64 R4, [R1+0xc90] ;  /* 0x000c900001047983 */ /* 0x000f280000300a00 */
[----:B---3--:R-:W-:Y:S04]  /*d9e0*/  STL.64 [R1+0xc48], R26 ;  /* 0x000c481a01007387 */ /* 0x008fe80000100a00 */
[----:B------:R2:W-:Y:S01]  /*d9f0*/  STL.64 [R1+0xc40], R24 ;  /* 0x000c401801007387 */ /* 0x0005e20000100a00 */
[----:B----4-:R-:W-:Y:S01]  /*da00*/  HMMA.16816.F32.BF16 R20, R12, R4, R20 ;  /* 0x000000040c14723c */ /* 0x010fe20000041814 */
[----:B--2---:R-:W-:-:S15]  /*da10*/  IMAD.MOV.U32 R24, RZ, RZ, R6 ;  /* 0x000000ffff187224 */ /* 0x004fde00078e0006 */
[----:B------:R-:W-:-:S07]  /*da20*/  NOP ;  /* 0x0000000000007918 */ /* 0x000fce0000000000 */
[----:B------:R-:W-:Y:S04]  /*da30*/  STL.64 [R1+0x100], R20 ;  /* 0x0001001401007387 */ /* 0x000fe80000100a00 */
[----:B------:R0:W-:Y:S04]  /*da40*/  STL.64 [R1+0x108], R22 ;  /* 0x0001081601007387 */ /* 0x0001e80000100a00 */
[----:B0-----:R-:W2:Y:S04]  /*da50*/  LDL.LU.64 R22, [R1+0xc88] ;  /* 0x000c880001167983 */ /* 0x001ea80000300a00 */
[----:B------:R-:W3:Y:S04]  /*da60*/  LDL.LU.64 R20, [R1+0xc80] ;  /* 0x000c800001147983 */ /* 0x000ee80000300a00 */
[----:B------:R-:W4:Y:S01]  /*da70*/  LDL.LU.64 R6, [R1+0xc78] ;  /* 0x000c780001067983 */ /* 0x000f220000300a00 */
[----:B------:R-:W-:-:S07]  /*da80*/  IMAD.MOV.U32 R25, RZ, RZ, R3 ;  /* 0x000000ffff197224 */ /* 0x000fce00078e0003 */
[----:B------:R-:W-:Y:S01]  /*da90*/  HMMA.16816.F32.BF16 R12, R12, R24, R8 ;  /* 0x000000180c0c723c */ /* 0x000fe20000041808 */
[----:B------:R-:W-:Y:S02]  /*daa0*/  IMAD.MOV.U32 R29, RZ, RZ, R4 ;  /* 0x000000ffff1d7224 */ /* 0x000fe400078e0004 */
[----:B------:R-:W-:Y:S02]  /*dab0*/  IMAD.MOV.U32 R3, RZ, RZ, R5 ;  /* 0x000000ffff037224 */ /* 0x000fe400078e0005 */
[----:B------:R-:W4:Y:S04]  /*dac0*/  LDL.LU.64 R4, [R1+0xc70] ;  /* 0x000c700001047983 */ /* 0x000f280000300a00 */
[----:B------:R-:W4:Y:S04]  /*dad0*/  LDL.LU.64 R10, [R1+0xc68] ;  /* 0x000c6800010a7983 */ /* 0x000f280000300a00 */
[----:B------:R-:W4:Y:S04]  /*dae0*/  LDL.LU.64 R8, [R1+0xc60] ;  /* 0x000c600001087983 */ /* 0x000f280000300a00 */
[----:B------:R-:W4:Y:S04]  /*daf0*/  LDL.LU.64 R24, [R1+0x140] ;  /* 0x0001400001187983 */ /* 0x000f280000300a00 */
[----:B------:R-:W4:Y:S04]  /*db00*/  LDL.LU.64 R26, [R1+0x148] ;  /* 0x00014800011a7983 */ /* 0x000f280000300a00 */
[----:B------:R2:W-:Y:S04]  /*db10*/  STL.64 [R1+0xf0], R12 ;  /* 0x0000f00c01007387 */ /* 0x0005e80000100a00 */
[----:B------:R3:W-:Y:S01]  /*db20*/  STL.64 [R1+0xf8], R14 ;  /* 0x0000f80e01007387 */ /* 0x0007e20000100a00 */
[----:B--2---:R-:W-:-:S02]  /*db30*/  IMAD.MOV.U32 R12, RZ, RZ, R23 ;  /* 0x000000ffff0c7224 */ /* 0x004fc400078e0017 */
[----:B------:R-:W-:Y:S02]  /*db40*/  IMAD.MOV.U32 R13, RZ, RZ, R22 ;  /* 0x000000ffff0d7224 */ /* 0x000fe400078e0016 */
[----:B---3--:R-:W-:Y:S02]  /*db50*/  IMAD.MOV.U32 R14, RZ, RZ, R21 ;  /* 0x000000ffff0e7224 */ /* 0x008fe400078e0015 */
[----:B------:R-:W-:-:S05]  /*db60*/  IMAD.MOV.U32 R15, RZ, RZ, R20 ;  /* 0x000000ffff0f7224 */ /* 0x000fca00078e0014 */
[----:B------:R-:W-:Y:S04]  /*db70*/  STL.64 [R1+0xbf8], R14 ;  /* 0x000bf80e01007387 */ /* 0x000fe80000100a00 */
[----:B------:R4:W-:Y:S02]  /*db80*/  STL.64 [R1+0xbf0], R12 ;  /* 0x000bf00c01007387 */ /* 0x0009e40000100a00 */
[----:B----4-:R-:W-:Y:S02]  /*db90*/  IMAD.MOV.U32 R12, RZ, RZ, R6 ;  /* 0x000000ffff0c7224 */ /* 0x010fe400078e0006 */
[----:B------:R-:W2:Y:S01]  /*dba0*/  LDL.LU R6, [R1+0xc5c] ;  /* 0x000c5c0001067983 */ /* 0x000ea20000300800 */
[----:B------:R-:W-:-:S03]  /*dbb0*/  IMAD.MOV.U32 R13, RZ, RZ, R7 ;  /* 0x000000ffff0d7224 */ /* 0x000fc600078e0007 */
[----:B------:R-:W2:Y:S01]  /*dbc0*/  LDL.LU R7, [R1+0xc58] ;  /* 0x000c580001077983 */ /* 0x000ea20000300800 */
[----:B------:R-:W-:-:S03]  /*dbd0*/  IMAD.MOV.U32 R14, RZ, RZ, R0 ;  /* 0x000000ffff0e7224 */ /* 0x000fc600078e0000 */
[----:B------:R-:W3:Y:S01]  /*dbe0*/  LDL.LU R0, [R1+0xc54] ;  /* 0x000c540001007983 */ /* 0x000ee20000300800 */
[----:B------:R-:W-:-:S03]  /*dbf0*/  IMAD.MOV.U32 R15, RZ, RZ, R2 ;  /* 0x000000ffff0f7224 */ /* 0x000fc600078e0002 */
[----:B------:R-:W4:Y:S04]  /*dc00*/  LDL.LU R2, [R1+0xc50] ;  /* 0x000c500001027983 */ /* 0x000f280000300800 */
[----:B------:R-:W4:Y:S04]  /*dc10*/  LDL.LU.64 R20, [R1+0x130] ;  /* 0x0001300001147983 */ /* 0x000f280000300a00 */
[----:B------:R-:W4:Y:S04]  /*dc20*/  LDL.LU.64 R22, [R1+0x138] ;  /* 0x0001380001167983 */ /* 0x000f280000300a00 */
[----:B------:R0:W-:Y:S04]  /*dc30*/  STL.64 [R1+0xc08], R14 ;  /* 0x000c080e01007387 */ /* 0x0001e80000100a00 */
[----:B------:R1:W-:Y:S01]  /*dc40*/  STL.64 [R1+0xc00], R12 ;  /* 0x000c000c01007387 */ /* 0x0003e20000100a00 */
[----:B0-----:R-:W-:-:S02]  /*dc50*/  IMAD.MOV.U32 R14, RZ, RZ, R9 ;  /* 0x000000ffff0e7224 */ /* 0x001fc400078e0009 */
[----:B------:R-:W-:Y:S02]  /*dc60*/  IMAD.MOV.U32 R15, RZ, RZ, R8 ;  /* 0x000000ffff0f7224 */ /* 0x000fe400078e0008 */
[----:B-1----:R-:W-:Y:S02]  /*dc70*/  IMAD.MOV.U32 R12, RZ, RZ, R11 ;  /* 0x000000ffff0c7224 */ /* 0x002fe400078e000b */
[----:B------:R-:W-:Y:S01]  /*dc80*/  IMAD.MOV.U32 R13, RZ, RZ, R10 ;  /* 0x000000ffff0d7224 */ /* 0x000fe200078e000a */
[----:B------:R-:W-:Y:S04]  /*dc90*/  STL.64 [R1+0xc28], R14 ;  /* 0x000c280e01007387 */ /* 0x000fe80000100a00 */
[----:B------:R0:W-:Y:S04]  /*dca0*/  STL.64 [R1+0xc20], R12 ;  /* 0x000c200c01007387 */ /* 0x0001e80000100a00 */
[----:B0-----:R-:W4:Y:S04]  /*dcb0*/  LDL.LU.64 R12, [R1+0xb0] ;  /* 0x0000b000010c7983 */ /* 0x001f280000300a00 */
[----:B------:R-:W4:Y:S04]  /*dcc0*/  LDL.LU.64 R14, [R1+0xb8] ;  /* 0x0000b800010e7983 */ /* 0x000f280000300a00 */
[----:B------:R-:W4:Y:S04]  /*dcd0*/  LDL.LU.64 R8, [R1+0x10] ;  /* 0x0000100001087983 */ /* 0x000f280000300a00 */
[----:B------:R-:W4:Y:S01]  /*dce0*/  LDL.LU.64 R10, [R1+0x18] ;  /* 0x00001800010a7983 */ /* 0x000f220000300a00 */
[----:B--2---:R-:W-:Y:S03]  /*dcf0*/  HMMA.16816.F32.BF16 R16, R4, R16, R24 ;  /* 0x000000100410723c */ /* 0x004fe60000041818 */
[----:B------:R-:W2:Y:S04]  /*dd00*/  LDL.LU.64 R26, [R1+0xc48] ;  /* 0x000c4800011a7983 */ /* 0x000ea80000300a00 */
[----:B------:R-:W4:-:S15]  /*dd10*/  LDL.LU.64 R24, [R1+0xc40] ;  /* 0x000c400001187983 */ /* 0x000f1e0000300a00 */
[----:B------:R-:W-:-:S01]  /*dd20*/  NOP ;  /* 0x0000000000007918 */ /* 0x000fc20000000000 */
[----:B------:R-:W-:Y:S04]  /*dd30*/  STL.64 [R1+0xc0], R16 ;  /* 0x0000c01001007387 */ /* 0x000fe80000100a00 */
[----:B------:R-:W-:Y:S04]  /*dd40*/  STL.64 [R1+0xc8], R18 ;  /* 0x0000c81201007387 */ /* 0x000fe80000100a00 */
[----:B---3--:R-:W0:Y:S04]  /*dd50*/  LDSM.16.MT88.4 R16, [R0+UR4+0x1000] ;  /* 0x001000040010783b */ /* 0x008e280008004200 */
[----:B0-----:R-:W-:Y:S04]  /*dd60*/  STL.64 [R1+0xb98], R18 ;  /* 0x000b981201007387 */ /* 0x001fe80000100a00 */
[----:B------:R0:W-:Y:S04]  /*dd70*/  STL.64 [R1+0xb90], R16 ;  /* 0x000b901001007387 */ /* 0x0001e80000100a00 */
[----:B0-----:R-:W3:Y:S04]  /*dd80*/  LDL.LU.64 R16, [R1+0x80] ;  /* 0x0000800001107983 */ /* 0x001ee80000300a00 */
[----:B------:R-:W2:Y:S01]  /*dd90*/  LDL.LU.64 R18, [R1+0x88] ;  /* 0x0000880001127983 */ /* 0x000ea20000300a00 */
[----:B----4-:R-:W-:-:S15]  /*dda0*/  HMMA.16816.F32.BF16 R20, R4, R24, R20 ;  /* 0x000000180414723c */ /* 0x010fde0000041814 */
[----:B------:R-:W-:-:S08]  /*ddb0*/  NOP ;  /* 0x0000000000007918 */ /* 0x000fd00000000000 */
[----:B------:R-:W-:Y:S04]  /*ddc0*/  STL.64 [R1+0x130], R20 ;  /* 0x0001301401007387 */ /* 0x000fe80000100a00 */
[----:B------:R-:W-:Y:S04]  /*ddd0*/  STL.64 [R1+0x138], R22 ;  /* 0x0001381601007387 */ /* 0x000fe80000100a00 */
[----:B------:R-:W0:Y:S04]  /*dde0*/  LDSM.16.MT88.4 R20, [R0+UR4+0x1080] ;  /* 0x001080040014783b */ /* 0x000e280008004200 */
[----:B0-----:R-:W-:Y:S04]  /*ddf0*/  STL.64 [R1+0xb58], R22 ;  /* 0x000b581601007387 */ /* 0x001fe80000100a00 */
[----:B------:R0:W-:Y:S02]  /*de00*/  STL.64 [R1+0xb50], R20 ;  /* 0x000b501401007387 */ /* 0x0001e40000100a00 */
[----:B0-----:R-:W-:-:S02]  /*de10*/  IMAD.MOV.U32 R20, RZ, RZ, R29 ;  /* 0x000000ffff147224 */ /* 0x001fc400078e001d */
[----:B------:R-:W-:Y:S01]  /*de20*/  IMAD.MOV.U32 R21, RZ, RZ, R3 ;  /* 0x000000ffff157224 */ /* 0x000fe200078e0003 */
[----:B------:R-:W4:Y:S01]  /*de30*/  LDL.LU R29, [R1+0xc38] ;  /* 0x000c3800011d7983 */ /* 0x000f220000300800 */
[----:B------:R-:W-:-:S03]  /*de40*/  IMAD.MOV.U32 R23, RZ, RZ, R2 ;  /* 0x000000ffff177224 */ /* 0x000fc600078e0002 */
[----:B------:R-:W4:Y:S02]  /*de50*/  LDL.LU R3, [R1+0xc34] ;  /* 0x000c340001037983 */ /* 0x000f240000300800 */
[C---:B------:R-:W-:Y:S02]  /*de60*/  HMMA.16816.F32.BF16 R12, R4.reuse, R20, R12 ;  /* 0x00000014040c723c */ /* 0x040fe4000004180c */
[----:B------:R-:W4:Y:S04]  /*de70*/  LDL R22, [R1+0x78] ;  /* 0x0000780001167983 */ /* 0x000f280000100800 */
[----:B---3--:R-:W-:Y:S01]  /*de80*/  HMMA.16816.F32.BF16 R4, R4, R16, R8 ;  /* 0x000000100404723c */ /* 0x008fe20000041808 */
[----:B------:R-:W3:-:S15]  /*de90*/  LDL.LU R2, [R1+0xc30] ;  /* 0x000c300001027983 */ /* 0x000ede0000300800 */
[----:B------:R-:W-:-:S01]  /*dea0*/  NOP ;  /* 0x0000000000007918 */ /* 0x000fc20000000000 */
[----:B------:R-:W-:Y:S04]  /*deb0*/  STL.64 [R1+0x190], R12 ;  /* 0x0001900c01007387 */ /* 0x000fe80000100a00 */
[----:B------:R0:W-:Y:S04]  /*dec0*/  STL.64 [R1+0x198], R14 ;  /* 0x0001980e01007387 */ /* 0x0001e80000100a00 */
[----:B0-----:R-:W2:Y:S04]  /*ded0*/  LDL.LU.64 R14, [R1+0xc28] ;  /* 0x000c2800010e7983 */ /* 0x001ea80000300a00 */
[----:B------:R-:W2:Y:S04]  /*dee0*/  LDL.LU.64 R12, [R1+0xc20] ;  /* 0x000c2000010c7983 */ /* 0x000ea80000300a00 */
[----:B------:R-:W4:Y:S04]  /*def0*/  LDL R21, [R1+0x220] ;  /* 0x0002200001157983 */ /* 0x000f280000100800 */
[----:B------:R-:W2:Y:S04]  /*df00*/  LDL.LU.64 R10, [R1+0xc18] ;  /* 0x000c1800010a7983 */ /* 0x000ea80000300a00 */
[----:B------:R-:W2:Y:S04]  /*df10*/  LDL.LU.64 R8, [R1+0xc10] ;  /* 0x000c100001087983 */ /* 0x000ea80000300a00 */
[----:B------:R-:W-:Y:S04]  /*df20*/  STL.64 [R1+0xb0], R4 ;  /* 0x0000b00401007387 */ /* 0x000fe80000100a00 */
[----:B------:R0:W-:Y:S04]  /*df30*/  STL.64 [R1+0xb8], R6 ;  /* 0x0000b80601007387 */ /* 0x0001e80000100a00 */
[----:B0-----:R-:W2:Y:S01]  /*df40*/  LDL R6, [R1+0x68] ;  /* 0x0000680001067983 */ /* 0x001ea20000100800 */
[----:B---3--:R-:W-:-:S07]  /*df50*/  IMAD.MOV.U32 R7, RZ, RZ, R2 ;  /* 0x000000ffff077224 */ /* 0x008fce00078e0002 */
[----:B--2---:R-:W-:-:S15]  /*df60*/  HMMA.16816.F32.BF16 R12, R8, R6, R12 ;  /* 0x00000006080c723c */ /* 0x004fde000004180c */
[----:B------:R-:W-:-:S08]  /*df70*/  NOP ;  /* 0x0000000000007918 */ /* 0x000fd00000000000 */
[----:B------:R-:W-:Y:S04]  /*df80*/  STL.64 [R1+0x1e0], R12 ;  /* 0x0001e00c01007387 */ /* 0x000fe80000100a00 */
[----:B------:R0:W-:Y:S04]  /*df90*/  STL.64 [R1+0x1e8], R14 ;  /* 0x0001e80e01007387 */ /* 0x0001e80000100a00 */
[----:B0-----:R-:W2:Y:S04]  /*dfa0*/  LDL.LU.64 R14, [R1+0xc08] ;  /* 0x000c0800010e7983 */ /* 0x001ea80000300a00 */
[----:B------:R-:W2:Y:S01]  /*dfb0*/  LDL.LU.64 R12, [R1+0xc00] ;  /* 0x000c0000010c7983 */ /* 0x000ea20000300a00 */
[----:B------:R-:W-:-:S02]  /*dfc0*/  IMAD.MOV.U32 R4, RZ, RZ, R26 ;  /* 0x000000ffff047224 */ /* 0x000fc400078e001a */
[----:B------:R-:W-:Y:S01]  /*dfd0*/  IMAD.MOV.U32 R2, RZ, RZ, R27 ;  /* 0x000000ffff027224 */ /* 0x000fe200078e001b */
[----:B--2---:R-:W-:-:S15]  /*dfe0*/  HMMA.16816.F32.BF16 R12, R8, R26, R12 ;  /* 0x0000001a080c723c */ /* 0x004fde000004180c */
[----:B------:R-:W-:-:S08]  /*dff0*/  NOP ;  /* 0x0000000000007918 */ /* 0x000fd00000000000 */
[----:B------:R-:W-:Y:S04]  /*e000*/  STL.64 [R1+0x200], R12 ;  /* 0x0002000c01007387 */ /* 0x000fe80000100a00 */
[----:B------:R0:W-:Y:S04]  /*e010*/  STL.64 [R1+0x208], R14 ;  /* 0x0002080e01007387 */ /* 0x0001e80000100a00 */
[----:B0-----:R-:W2:Y:S04]  /*e020*/  LDL.LU.64 R14, [R1+0xbf8] ;  /* 0x000bf800010e7983 */ /* 0x001ea80000300a00 */
[----:B------:R-:W2:Y:S04]  /*e030*/  LDL.LU.64 R12, [R1+0xbf0] ;  /* 0x000bf000010c7983 */ /* 0x000ea80000300a00 */
[----:B------:R-:W4:Y:S04]  /*e040*/  LDL.LU.64 R26, [R1+0xbe8] ;  /* 0x000be800011a7983 */ /* 0x000f280000300a00 */
[----:B------:R-:W4:Y:S02]  /*e050*/  LDL.LU.64 R24, [R1+0xbe0] ;  /* 0x000be00001187983 */ /* 0x000f240000300a00 */
[C---:B----4-:R-:W-:Y:S06]  /*e060*/  HMMA.16816.F32.BF16 R24, R8.reuse, R22, R24 ;  /* 0x000000160818723c */ /* 0x050fec0000041818 */
[----:B--2---:R-:W-:-:S15]  /*e070*/  HMMA.16816.F32.BF16 R8, R8, R18, R12 ;  /* 0x000000120808723c */ /* 0x004fde000004180c */
[----:B------:R-:W-:-:S02]  /*e080*/  NOP ;  /* 0x0000000000007918 */ /* 0x000fc40000000000 */
[----:B------:R-:W-:Y:S04]  /*e090*/  STL.64 [R1+0x1f0], R24 ;  /* 0x0001f01801007387 */ /* 0x000fe80000100a00 */
[----:B------:R0:W-:Y:S04]  /*e0a0*/  STL.64 [R1+0x1f8], R26 ;  /* 0x0001f81a01007387 */ /* 0x0001e80000100a00 */
[----:B0-----:R-:W2:Y:S04]  /*e0b0*/  LDL.LU.64 R26, [R1+0xbd8] ;  /* 0x000bd800011a7983 */ /* 0x001ea80000300a00 */
[----:B------:R-:W3:Y:S04]  /*e0c0*/  LDL.LU.64 R24, [R1+0xbd0] ;  /* 0x000bd00001187983 */ /* 0x000ee80000300a00 */
[----:B------:R-:W-:Y:S04]  /*e0d0*/  STL.64 [R1+0xba0], R22 ;  /* 0x000ba01601007387 */ /* 0x000fe80000100a00 */
[----:B------:R0:W-:Y:S04]  /*e0e0*/  STL.64 [R1+0xba8], R18 ;  /* 0x000ba81201007387 */ /* 0x0001e80000100a00 */
[----:B------:R-:W4:Y:S04]  /*e0f0*/  LDL.LU R16, [R1+0xa0] ;  /* 0x0000a00001107983 */ /* 0x000f280000300800 */
[----:B------:R-:W-:Y:S04]  /*e100*/  STL.64 [R1+0x1d0], R8 ;  /* 0x0001d00801007387 */ /* 0x000fe80000100a00 */
[----:B------:R1:W-:Y:S04]  /*e110*/  STL.64 [R1+0x1d8], R10 ;  /* 0x0001d80a01007387 */ /* 0x0003e80000100a00 */
[----:B------:R-:W4:Y:S04]  /*e120*/  LDL.LU R17, [R1+0xa4] ;  /* 0x0000a40001117983 */ /* 0x000f280000300800 */
[----:B0-----:R-:W3:Y:S01]  /*e130*/  LDL.LU R18, [R1+0xa8] ;  /* 0x0000a80001127983 */ /* 0x001ee20000300800 */
[----:B-1----:R-:W-:-:S02]  /*e140*/  IMAD.MOV.U32 R11, RZ, RZ, R2 ;  /* 0x000000ffff0b7224 */ /* 0x002fc400078e0002 */
[----:B--2---:R-:W-:-:S05]  /*e150*/  IMAD.MOV.U32 R19, RZ, RZ, R27 ;  /* 0x000000ffff137224 */ /* 0x004fca00078e001b */
[----:B---3--:R0:W-:Y:S02]  /*e160*/  STL.64 [R1+0xbb8], R18 ;  /* 0x000bb81201007387 */ /* 0x0081e40000100a00 */
[----:B0-----:R-:W-:Y:S02]  /*e170*/  IMAD.MOV.U32 R18, RZ, RZ, R3 ;  /* 0x000000ffff127224 */ /* 0x001fe400078e0003 */
[----:B------:R-:W0:Y:S01]  /*e180*/  S2R R3, SR_TID.X ;  /* 0x0000000000037919 */ /* 0x000e220000002100 */
[----:B------:R-:W-:Y:S01]  /*e190*/  IMAD.MOV.U32 R19, RZ, RZ, R24 ;  /* 0x000000ffff137224 */ /* 0x000fe200078e0018 */
[----:B----4-:R1:W-:Y:S02]  /*e1a0*/  STL.64 [R1+0xbb0], R16 ;  /* 0x000bb01001007387 */ /* 0x0103e40000100a00 */
[----:B-1----:R-:W-:Y:S02]  /*e1b0*/  IMAD.MOV.U32 R16, RZ, RZ, R26 ;  /* 0x000000ffff107224 */ /* 0x002fe400078e001a */
[----:B------:R-:W-:-:S02]  /*e1c0*/  IMAD.MOV.U32 R17, RZ, RZ, R25 ;  /* 0x000000ffff117224 */ /* 0x000fc400078e0019 */
[----:B------:R-:W1:Y:S01]  /*e1d0*/  LDSM.16.MT88.4 R24, [R21+UR4+0x2000] ;  /* 0x002000041518783b */ /* 0x000e620008004200 */
[----:B------:R-:W-:-:S03]  /*e1e0*/  IMAD.MOV.U32 R10, RZ, RZ, R4 ;  /* 0x000000ffff0a7224 */ /* 0x000fc600078e0004 */
[----:B------:R-:W-:Y:S01]  /*e1f0*/  LDSM.16.MT88.4 R20, [R21+UR4+0x2080] ;  /* 0x002080041514783b */ /* 0x000fe20008004200 */
[C---:B0-----:R-:W-:Y:S01]  /*e200*/  LOP3.LUT R12, R3.reuse, 0x7, RZ, 0xc0, !PT ;  /* 0x00000007030c7812 */ /* 0x041fe200078ec0ff */
[----:B------:R-:W-:-:S04]  /*e210*/  IMAD.SHL.U32 R13, R3, 0x2, RZ ;  /* 0x00000002030d7824 */ /* 0x000fc800078e00ff */
[----:B------:R-:W-:-:S05]  /*e220*/  IMAD R12, R12, 0x90, RZ ;  /* 0x000000900c0c7824 */ /* 0x000fca00078e02ff */
[----:B------:R-:W-:-:S04]  /*e230*/  LOP3.LUT R12, R12, 0x30, R13, 0x78, !PT ;  /* 0x000000300c0c7812 */ /* 0x000fc800078e780d */
[----:B------:R-:W-:Y:S01]  /*e240*/  LOP3.LUT R12, R12, 0x40, RZ, 0x3c, !PT ;  /* 0x000000400c0c7812 */ /* 0x000fe200078e3cff */
[----:B-1----:R-:W-:Y:S01]  /*e250*/  IMAD.MOV.U32 R3, RZ, RZ, R26 ;  /* 0x000000ffff037224 */ /* 0x002fe200078e001a */
[----:B------:R-:W-:Y:S01]  /*e260*/  STL.64 [R1+0x50], R24 ;  /* 0x0000501801007387 */ /* 0x000fe20000100a00 */
[----:B------:R-:W-:-:S03]  /*e270*/  IMAD.MOV.U32 R2, RZ, RZ, R27 ;  /* 0x000000ffff027224 */ /* 0x000fc600078e001b */
[----:B------:R-:W0:Y:S04]  /*e280*/  LDSM.16.M88.4 R24, [R12+UR4+0x4000] ;  /* 0x004000040c18783b */ /* 0x000e280008000200 */
[----:B------:R-:W-:Y:S04]  /*e290*/  STL [R1+0xb14], R2 ;  /* 0x000b140201007387 */ /* 0x000fe80000100800 */
[----:B------:R-:W-:Y:S04]  /*e2a0*/  STL [R1+0xb10], R3 ;  /* 0x000b100301007387 */ /* 0x000fe80000100800 */
[----:B0-----:R-:W-:Y:S04]  /*e2b0*/  STL.64 [R1+0x10], R24 ;  /* 0x0000101801007387 */ /* 0x001fe80000100a00 */
[----:B------:R0:W-:Y:S04]  /*e2c0*/  STL.64 [R1+0x18], R26 ;  /* 0x0000181a01007387 */ /* 0x0001e80000100a00 */
[----:B0-----:R-:W2:Y:S04]  /*e2d0*/  LDL.LU.64 R26, [R1+0xbc8] ;  /* 0x000bc800011a7983 */ /* 0x001ea80000300a00 */
[----:B------:R-:W2:Y:S02]  /*e2e0*/  LDL.LU.64 R24, [R1+0xbc0] ;  /* 0x000bc00001187983 */ /* 0x000ea40000300a00 */
[----:B--2---:R-:W-:Y:S02]  /*e2f0*/  HMMA.16816.F32.BF16 R4, R24, R6, R16 ;  /* 0x000000061804723c */ /* 0x004fe40000041810 */
[----:B------:R-:W2:Y:S04]  /*e300*/  LDL.LU.64 R18, [R1+0xbb8] ;  /* 0x000bb80001127983 */ /* 0x000ea80000300a00 */
[----:B------:R-:W2:-:S15]  /*e310*/  LDL.LU.64 R16, [R1+0xbb0] ;  /* 0x000bb00001107983 */ /* 0x000e9e0000300a00 */
[----:B------:R-:W-:-:S02]  /*e320*/  NOP ;  /* 0x0000000000007918 */ /* 0x000fc40000000000 */
[----:B------:R-:W-:Y:S04]  /*e330*/  STL.64 [R1+0x1c0], R4 ;  /* 0x0001c00401007387 */ /* 0x000fe80000100a00 */
[----:B------:R-:W-:Y:S04]  /*e340*/  STL.64 [R1+0x1c8], R6 ;  /* 0x0001c80601007387 */ /* 0x000fe80000100a00 */
[----:B------:R-:W0:Y:S04]  /*e350*/  LDSM.16.M88.4 R4, [R12+UR4+0x4400] ;  /* 0x004400040c04783b */ /* 0x000e280008000200 */
[----:B0-----:R0:W-:Y:S04]  /*e360*/  STL [R1+0xafc], R4 ;  /* 0x000afc0401007387 */ /* 0x0011e80000100800 */
[----:B------:R1:W-:Y:S04]  /*e370*/  STL [R1+0xaf8], R5 ;  /* 0x000af80501007387 */ /* 0x0003e80000100800 */
[----:B------:R3:W-:Y:S04]  /*e380*/  STL [R1+0x9c8], R6 ;  /* 0x0009c80601007387 */ /* 0x0007e80000100800 */
[----:B------:R4:W-:Y:S04]  /*e390*/  STL [R1+0x9c4], R7 ;  /* 0x0009c40701007387 */ /* 0x0009e80000100800 */
[----:B0-----:R-:W2:Y:S04]  /*e3a0*/  LDL.LU R4, [R1+0xd0] ;  /* 0x0000d00001047983 */ /* 0x001ea80000300800 */
[----:B-1----:R-:W2:Y:S04]  /*e3b0*/  LDL.LU R5, [R1+0xd4] ;  /* 0x0000d40001057983 */ /* 0x002ea80000300800 */
[----:B---3--:R-:W3:Y:S04]  /*e3c0*/  LDL.LU R6, [R1+0xd8] ;  /* 0x0000d80001067983 */ /* 0x008ee80000300800 */
[----:B----4-:R-:W3:Y:S01]  /*e3d0*/  LDL.LU R7, [R1+0xdc] ;  /* 0x0000dc0001077983 */ /* 0x010ee20000300800 */
[----:B--2---:R-:W-:Y:S03]  /*e3e0*/  HMMA.16816.F32.BF16 R8, R24, R10, R16 ;  /* 0x0000000a1808723c */ /* 0x004fe60000041810 */
[----:B------:R-:W3:-:S15]  /*e3f0*/  LDL.LU.64 R18, [R1+0xba8] ;  /* 0x000ba80001127983 */ /* 0x000ede0000300a00 */
[----:B------:R-:W-:-:S05]  /*e400*/  NOP ;  /* 0x0000000000007918 */ /* 0x000fca0000000000 */
[----:B------:R-:W-:Y:S04]  /*e410*/  STL.64 [R1+0x1b0], R8 ;  /* 0x0001b00801007387 */ /* 0x000fe80000100a00 */
[----:B------:R-:W-:Y:S04]  /*e420*/  STL.64 [R1+0x1b8], R10 ;  /* 0x0001b80a01007387 */ /* 0x000fe80000100a00 */
[----:B------:R-:W0:Y:S04]  /*e430*/  LDSM.16.M88.4 R8, [R12+UR4+0x4800] ;  /* 0x004800040c08783b */ /* 0x000e280008000200 */
[----:B------:R-:W1:Y:S04]  /*e440*/  LDSM.16.M88.4 R12, [R12+UR4+0x4c00] ;  /* 0x004c00040c0c783b */ /* 0x000e680008000200 */
[----:B0-----:R-:W-:Y:S04]  /*e450*/  STL [R1+0x9b4], R10 ;  /* 0x0009b40a01007387 */ /* 0x001fe80000100800 */
[----:B------:R-:W-:Y:S04]  /*e460*/  STL [R1+0x9b0], R11 ;  /* 0x0009b00b01007387 */ /* 0x000fe80000100800 */
[----:B-1----:R0:W-:Y:S04]  /*e470*/  STL [R1+0xb64], R12 ;  /* 0x000b640c01007387 */ /* 0x0021e80000100800 */
[----:B------:R1:W-:Y:S04]  /*e480*/  STL [R1+0xb60], R13 ;  /* 0x000b600d01007387 */ /* 0x0003e80000100800 */
[----:B------:R2:W-:Y:S04]  /*e490*/  STL [R1+0x9ac], R14 ;  /* 0x0009ac0e01007387 */ /* 0x0005e80000100800 */
[----:B------:R4:W-:Y:S04]  /*e4a0*/  STL [R1+0x9a8], R15 ;  /* 0x0009a80f01007387 */ /* 0x0009e80000100800 */
[----:B0-----:R-:W3:Y:S04]  /*e4b0*/  LDL.LU R12, [R1+0xe0] ;  /* 0x0000e000010c7983 */ /* 0x001ee80000300800 */
[----:B-1----:R-:W3:Y:S04]  /*e4c0*/  LDL.LU R13, [R1+0xe4] ;  /* 0x0000e400010d7983 */ /* 0x002ee80000300800 */
[----:B--2---:R-:W3:Y:S04]  /*e4d0*/  LDL.LU R14, [R1+0xe8] ;  /* 0x0000e800010e7983 */ /* 0x004ee80000300800 */
[----:B----4-:R-:W3:Y:S04]  /*e4e0*/  LDL.LU R15, [R1+0xec] ;  /* 0x0000ec00010f7983 */ /* 0x010ee80000300800 */
[----:B------:R0:W-:Y:S04]  /*e4f0*/  STL.64 [R1+0x48], R22 ;  /* 0x0000481601007387 */ /* 0x0001e80000100a00 */
[----:B0-----:R-:W3:Y:S01]  /*e500*/  LDL.LU.64 R22, [R1+0xba0] ;  /* 0x000ba00001167983 */ /* 0x001ee20000300a00 */
[----:B------:R-:W-:-:S02]  /*e510*/  IMAD.MOV.U32 R3, RZ, RZ, R21 ;  /* 0x000000ffff037224 */ /* 0x000fc400078e0015 */
[----:B------:R-:W-:-:S03]  /*e520*/  IMAD.MOV.U32 R2, RZ, RZ, R20 ;  /* 0x000000ffff027224 */ /* 0x000fc600078e0014 */
[----:B------:R-:W-:Y:S04]  /*e530*/  STL [R1+0xb1c], R3 ;  /* 0x000b1c0301007387 */ /* 0x000fe80000100800 */
[----:B------:R-:W-:Y:S04]  /*e540*/  STL [R1+0xb18], R2 ;  /* 0x000b180201007387 */ /* 0x000fe80000100800 */
[----:B------:R-:W2:Y:S01]  /*e550*/  LDL.LU R20, [R1+0x110] ;  /* 0x0001100001147983 */ /* 0x000ea20000300800 */
[----:B---3--:R-:W-:-:S15]  /*e560*/  HMMA.16816.F32.BF16 R12, R24, R22, R12 ;  /* 0x00000016180c723c */ /* 0x008fde000004180c */
[----:B------:R-:W-:-:S08]  /*e570*/  NOP ;  /* 0x0000000000007918 */ /* 0x000fd00000000000 */
[----:B------:R-:W-:Y:S04]  /*e580*/  STL.64 [R1+0x1a0], R12 ;  /* 0x0001a00c01007387 */ /* 0x000fe80000100a00 */
[----:B------:R-:W-:Y:S04]  /*e590*/  STL.64 [R1+0x1a8], R14 ;  /* 0x0001a80e01007387 */ /* 0x000fe80000100a00 */
[----:B------:R-:W2:Y:S04]  /*e5a0*/  LDL.LU R21, [R1+0x114] ;  /* 0x0001140001157983 */ /* 0x000ea80000300800 */
[----:B------:R-:W3:Y:S04]  /*e5b0*/  LDL.LU R22, [R1+0x118] ;  /* 0x0001180001167983 */ /* 0x000ee80000300800 */
[----:B------:R-:W3:Y:S04]  /*e5c0*/  LDL.LU R23, [R1+0x11c] ;  /* 0x00011c0001177983 */ /* 0x000ee80000300800 */
[----:B------:R-:W0:Y:S02]  /*e5d0*/  LDSM.16.MT88.4 R12, [R0+UR4+0x2000] ;  /* 0x00200004000c783b */ /* 0x000e240008004200 */
[----:B0-----:R-:W-:-:S02]  /*e5e0*/  IMAD.MOV.U32 R3, RZ, RZ, R14 ;  /* 0x000000ffff037224 */ /* 0x001fc400078e000e */
[----:B------:R-:W-:Y:S01]  /*e5f0*/  IMAD.MOV.U32 R2, RZ, RZ, R15 ;  /* 0x000000ffff027224 */ /* 0x000fe200078e000f */
[----:B---3--:R-:W-:Y:S04]  /*e600*/  STL.64 [R1+0xb88], R22 ;  /* 0x000b881601007387 */ /* 0x008fe80000100a00 */
[----:B--2---:R0:W-:Y:S04]  /*e610*/  STL.64 [R1+0xb80], R20 ;  /* 0x000b801401007387 */ /* 0x0041e80000100a00 */
[----:B0-----:R-:W2:Y:S04]  /*e620*/  LDL.LU R20, [R1+0x120] ;  /* 0x0001200001147983 */ /* 0x001ea80000300800 */
[----:B------:R-:W2:Y:S04]  /*e630*/  LDL.LU R21, [R1+0x124] ;  /* 0x0001240001157983 */ /* 0x000ea80000300800 */
[----:B------:R0:W-:Y:S02]  /*e640*/  STL.64 [R1+0x30], R12 ;  /* 0x0000300c01007387 */ /* 0x0001e40000100a00 */
[----:B0-----:R-:W-:-:S15]  /*e650*/  HMMA.16816.F32.BF16 R12, R24, R18, R4 ;  /* 0x00000012180c723c */ /* 0x001fde0000041804 */
[----:B------:R-:W-:-:S09]  /*e660*/  NOP ;  /* 0x0000000000007918 */ /* 0x000fd20000000000 */
[----:B------:R-:W-:Y:S02]  /*e670*/  IMAD.MOV.U32 R7, RZ, RZ, R14 ;  /* 0x000000ffff077224 */ /* 0x000fe400078e000e */
[----:B------:R-:W-:Y:S02]  /*e680*/  IMAD.MOV.U32 R6, RZ, RZ, R15 ;  /* 0x000000ffff067224 */ /* 0x000fe400078e000f */
[----:B------:R-:W-:Y:S02]  /*e690*/  IMAD.MOV.U32 R4, RZ, RZ, R12 ;  /* 0x000000ffff047224 */ /* 0x000fe400078e000c */
[----:B------:R-:W-:Y:S01]  /*e6a0*/  IMAD.MOV.U32 R5, RZ, RZ, R13 ;  /* 0x000000ffff057224 */ /* 0x000fe200078e000d */
[----:B------:R0:W-:Y:S04]  /*e6b0*/  STL.64 [R1+0xb08], R6 ;  /* 0x000b080601007387 */ /* 0x0001e80000100a00 */
[----:B------:R-:W-:Y:S04]  /*e6c0*/  STL.64 [R1+0xb00], R4 ;  /* 0x000b000401007387 */ /* 0x000fe80000100a00 */
[----:B------:R-:W3:Y:S01]  /*e6d0*/  LDL R27, [R1+0x814] ;  /* 0x00081400011b7983 */ /* 0x000ee20000100800 */
[----:B------:R-:W-:-:S02]  /*e6e0*/  IMAD.MOV.U32 R10, RZ, RZ, R18 ;  /* 0x000000ffff0a7224 */ /* 0x000fc400078e0012 */
[----:B------:R-:W-:Y:S02]  /*e6f0*/  IMAD.MOV.U32 R0, RZ, RZ, R19 ;  /* 0x000000ffff007224 */ /* 0x000fe400078e0013 */
[----:B0-----:R-:W-:Y:S02]  /*e700*/  IMAD.MOV.U32 R6, RZ, RZ, R10 ;  /* 0x000000ffff067224 */ /* 0x001fe400078e000a */
[----:B------:R-:W-:Y:S01]  /*e710*/  IMAD.MOV.U32 R7, RZ, RZ, R0 ;  /* 0x000000ffff077224 */ /* 0x000fe200078e0000 */
[----:B---3--:R-:W0:Y:S02]  /*e720*/  LDSM.16.MT88.4 R16, [R27+UR4+0x2080] ;  /* 0x002080041b10783b */ /* 0x008e240008004200 */
[----:B0-----:R-:W-:Y:S02]  /*e730*/  IMAD.MOV.U32 R10, RZ, RZ, R18 ;  /* 0x000000ffff0a7224 */ /* 0x001fe400078e0012 */
[----:B------:R-:W-:Y:S02]  /*e740*/  IMAD.MOV.U32 R0, RZ, RZ, R19 ;  /* 0x000000ffff007224 */ /* 0x000fe400078e0013 */
[----:B------:R-:W-:Y:S01]  /*e750*/  IMAD.MOV.U32 R14, RZ, RZ, R16 ;  /* 0x000000ffff0e7224 */ /* 0x000fe200078e0010 */
[----:B------:R-:W2:Y:S01]  /*e760*/  LDL.LU.64 R18, [R1+0xb98] ;  /* 0x000b980001127983 */ /* 0x000ea20000300a00 */
[----:B------:R-:W-:-:S03]  /*e770*/  IMAD.MOV.U32 R11, RZ, RZ, R17 ;  /* 0x000000ffff0b7224 */ /* 0x000fc600078e0011 */
[----:B------:R-:W2:Y:S04]  /*e780*/  LDL.LU.64 R16, [R1+0xb90] ;  /* 0x000b900001107983 */ /* 0x000ea80000300a00 */
[----:B------:R-:W3:Y:S01]  /*e790*/  LDL R26, [R1+0x220] ;  /* 0x00022000011a7983 */ /* 0x000ee20000100800 */
[----:B------:R-:W-:-:S03]  /*e7a0*/  IMAD.MOV.U32 R22, RZ, RZ, R29 ;  /* 0x000000ffff167224 */ /* 0x000fc600078e001d */
[----:B---3--:R0:W-:Y:S04]  /*e7b0*/  STL.64 [R1+0xb30], R26 ;  /* 0x000b301a01007387 */ /* 0x0081e80000100a00 */
[----:B0-----:R-:W3:Y:S04]  /*e7c0*/  LDL.LU.64 R26, [R1+0x8] ;  /* 0x00000800011a7983 */ /* 0x001ee80000300a00 */
[----:B------:R-:W-:Y:S04]  /*e7d0*/  STL [R1+0xa6c], R0 ;  /* 0x000a6c0001007387 */ /* 0x000fe80000100800 */
[----:B------:R-:W-:Y:S04]  /*e7e0*/  STL [R1+0xa68], R10 ;  /* 0x000a680a01007387 */ /* 0x000fe80000100800 */
[----:B------:R0:W-:Y:S04]  /*e7f0*/  STL [R1+0xa64], R14 ;  /* 0x000a640e01007387 */ /* 0x0001e80000100800 */
[----:B0-----:R-:W2:Y:S01]  /*e800*/  LDL.LU.64 R14, [R1+0x68] ;  /* 0x00006800010e7983 */ /* 0x001ea20000300a00 */
[----:B------:R-:W-:-:S03]  /*e810*/  IMAD.MOV.U32 R23, RZ, RZ, R28 ;  /* 0x000000ffff177224 */ /* 0x000fc600078e001c */
[----:B------:R0:W-:Y:S04]  /*e820*/  STL [R1+0xa60], R11 ;  /* 0x000a600b01007387 */ /* 0x0001e80000100800 */
[----:B------:R-:W-:Y:S04]  /*e830*/  STL.64 [R1+0xb78], R8 ;  /* 0x000b780801007387 */ /* 0x000fe80000100a00 */
[----:B0-----:R-:W4:Y:S01]  /*e840*/  LDL.LU.64 R10, [R1+0x78] ;  /* 0x00007800010a7983 */ /* 0x001f220000300a00 */
[----:B--2---:R-:W-:-:S15]  /*e850*/  HMMA.16816.F32.BF16 R20, R16, R14, R20 ;  /* 0x0000000e1014723c */ /* 0x004fde0000041814 */
[----:B------:R-:W-:-:S08]  /*e860*/  NOP ;  /* 0x0000000000007918 */ /* 0x000fd00000000000 */
[----:B------:R-:W-:Y:S04]  /*e870*/  STL.64 [R1+0xa0], R20 ;  /* 0x0000a01401007387 */ /* 0x000fe80000100a00 */
[----:B------:R0:W-:Y:S04]  /*e880*/  STL.64 [R1+0xa8], R22 ;  /* 0x0000a81601007387 */ /* 0x0001e80000100a00 */
[----:B0-----:R-:W3:Y:S04]  /*e890*/  LDL.LU.64 R22, [R1+0xb88] ;  /* 0x000b880001167983 */ /* 0x001ee80000300a00 */
[----:B------:R-:W3:Y:S01]  /*e8a0*/  LDL.LU.64 R20, [R1+0xb80] ;  /* 0x000b800001147983 */ /* 0x000ee20000300a00 */
[----:B------:R-:W-:Y:S01]  /*e8b0*/  IMAD.MOV.U32 R0, RZ, RZ, R15 ;  /* 0x000000ffff007224 */ /* 0x000fe200078e000f */
[----:B---3--:R-:W-:-:S15]  /*e8c0*/  HMMA.16816.F32.BF16 R20, R16, R26, R20 ;  /* 0x0000001a1014723c */ /* 0x008fde0000041814 */
[----:B------:R-:W-:-:S08]  /*e8d0*/  NOP ;  /* 0x0000000000007918 */ /* 0x000fd00000000000 */
[----:B------:R0:W-:Y:S01]  /*e8e0*/  STL [R1+0x180], R20 ;  /* 0x0001801401007387 */ /* 0x0001e20000100800 */
[----:B------:R-:W-:Y:S02]  /*e8f0*/  IMAD.MOV.U32 R29, RZ, RZ, R21 ;  /* 0x000000ffff1d7224 */ /* 0x000fe400078e0015 */
[----:B------:R-:W-:Y:S02]  /*e900*/  IMAD.MOV.U32 R28, RZ, RZ, R22 ;  /* 0x000000ffff1c7224 */ /* 0x000fe400078e0016 */
[----:B------:R-:W-:Y:S01]  /*e910*/  IMAD.MOV.U32 R15, RZ, RZ, R23 ;  /* 0x000000ffff0f7224 */ /* 0x000fe200078e0017 */
[----:B0-----:R-:W2:Y:S04]  /*e920*/  LDL.LU R20, [R1+0xf0] ;  /* 0x0000f00001147983 */ /* 0x001ea80000300800 */
[----:B------:R-:W2:Y:S04]  /*e930*/  LDL.LU R21, [R1+0xf4] ;  /* 0x0000f40001157983 */ /* 0x000ea80000300800 */
[----:B------:R-:W3:Y:S04]  /*e940*/  LDL.LU R22, [R1+0xf8] ;  /* 0x0000f80001167983 */ /* 0x000ee80000300800 */
[----:B------:R-:W3:Y:S01]  /*e950*/  LDL.LU R23, [R1+0xfc] ;  /* 0x0000fc0001177983 */ /* 0x000ee20000300800 */
[----:B------:R-:W-:-:S02]  /*e960*/  IMAD.MOV.U32 R12, RZ, RZ, R26 ;  /* 0x000000ffff0c7224 */ /* 0x000fc400078e001a */
[----:B------:R-:W-:Y:S01]  /*e970*/  IMAD.MOV.U32 R13, RZ, RZ, R27 ;  /* 0x000000ffff0d7224 */ /* 0x000fe200078e001b */
[----:B---3--:R-:W-:Y:S04]  /*e980*/  STL.64 [R1+0xb70], R22 ;  /* 0x000b701601007387 */ /* 0x008fe80000100a00 */
[----:B--2---:R0:W-:Y:S04]  /*e990*/  STL.64 [R1+0xb68], R20 ;  /* 0x000b681401007387 */ /* 0x0041e80000100a00 */
[----:B0-----:R-:W4:Y:S04]  /*e9a0*/  LDL.LU R20, [R1+0x100] ;  /* 0x0001000001147983 */ /* 0x001f280000300800 */
[----:B------:R-:W4:Y:S04]  /*e9b0*/  LDL.LU R21, [R1+0x104] ;  /* 0x0001040001157983 */ /* 0x000f280000300800 */
[----:B------:R-:W4:Y:S04]  /*e9c0*/  LDL.LU R22, [R1+0x108] ;  /* 0x0001080001167983 */ /* 0x000f280000300800 */
[----:B------:R-:W4:Y:S04]  /*e9d0*/  LDL.LU R23, [R1+0x10c] ;  /* 0x00010c0001177983 */ /* 0x000f280000300800 */
[----:B------:R-:W2:Y:S04]  /*e9e0*/  LDL.LU R24, [R1+0x130] ;  /* 0x0001300001187983 */ /* 0x000ea80000300800 */
[----:B------:R-:W2:Y:S04]  /*e9f0*/  LDL.LU R25, [R1+0x134] ;  /* 0x0001340001197983 */ /* 0x000ea80000300800 */
[----:B------:R-:W3:Y:S04]  /*ea00*/  LDL.LU R26, [R1+0x138] ;  /* 0x00013800011a7983 */ /* 0x000ee80000300800 */
[----:B------:R-:W3:Y:S01]  /*ea10*/  LDL.LU R27, [R1+0x13c] ;  /* 0x00013c00011b7983 */ /* 0x000ee20000300800 */
[----:B------:R-:W-:-:S03]  /*ea20*/  IMAD.MOV.U32 R4, RZ, RZ, R14 ;  /* 0x000000ffff047224 */ /* 0x000fc600078e000e */
[----:B---3--:R0:W-:Y:S04]  /*ea30*/  STL.64 [R1+0xb40], R26 ;  /* 0x000b401a01007387 */ /* 0x0081e80000100a00 */
[----:B--2---:R-:W-:Y:S04]  /*ea40*/  STL.64 [R1+0xb38], R24 ;  /* 0x000b381801007387 */ /* 0x004fe80000100a00 */
[----:B------:R-:W-:Y:S04]  /*ea50*/  STL [R1+0xa78], R15 ;  /* 0x000a780f01007387 */ /* 0x000fe80000100800 */
[----:B------:R-:W-:Y:S04]  /*ea60*/  STL [R1+0xa74], R28 ;  /* 0x000a741c01007387 */ /* 0x000fe80000100800 */
[----:B------:R-:W-:Y:S04]  /*ea70*/  STL [R1+0xa70], R29 ;  /* 0x000a701d01007387 */ /* 0x000fe80000100800 */
[----:B------:R-:W2:Y:S01]  /*ea80*/  LDL.LU.64 R8, [R1+0xb78] ;  /* 0x000b780001087983 */ /* 0x000ea20000300a00 */
[----:B----4-:R-:W-:Y:S01]  /*ea90*/  HMMA.16816.F32.BF16 R20, R16, R10, R20 ;  /* 0x0000000a1014723c */ /* 0x010fe20000041814 */
[----:B0-----:R-:W-:-:S05]  /*eaa0*/  IMAD.MOV.U32 R26, RZ, RZ, R4 ;  /* 0x000000ffff1a7224 */ /* 0x001fca00078e0004 */
[----:B------:R-:W-:Y:S02]  /*eab0*/  IMAD.MOV.U32 R5, RZ, RZ, R10 ;  /* 0x000000ffff057224 */ /* 0x000fe400078e000a */
[----:B------:R-:W-:Y:S02]  /*eac0*/  IMAD.MOV.U32 R4, RZ, RZ, R11 ;  /* 0x000000ffff047224 */ /* 0x000fe400078e000b */
[----:B------:R-:W-:-:S14]  /*ead0*/  IMAD.MOV.U32 R27, RZ, RZ, R0 ;  /* 0x000000ffff1b7224 */ /* 0x000fdc00078e0000 */
[----:B------:R-:W-:Y:S02]  /*eae0*/  IMAD.MOV.U32 R10, RZ, RZ, R21 ;  /* 0x000000ffff0a7224 */ /* 0x000fe400078e0015 */
[----:B------:R-:W-:Y:S02]  /*eaf0*/  IMAD.MOV.U32 R11, RZ, RZ, R23 ;  /* 0x000000ffff0b7224 */ /* 0x000fe400078e0017 */
[----:B------:R-:W-:Y:S02]  /*eb00*/  IMAD.MOV.U32 R14, RZ, RZ, R22 ;  /* 0x000000ffff0e7224 */ /* 0x000fe400078e0016 */
[----:B------:R-:W-:Y:S01]  /*eb10*/  IMAD.MOV.U32 R0, RZ, RZ, R20 ;  /* 0x000000ffff007224 */ /* 0x000fe200078e0014 */
[----:B------:R-:W3:Y:S04]  /*eb20*/  LDL.LU.64 R22, [R1+0xb70] ;  /* 0x000b700001167983 */ /* 0x000ee80000300a00 */
[----:B------:R-:W3:Y:S04]  /*eb30*/  LDL.LU.64 R20, [R1+0xb68] ;  /* 0x000b680001147983 */ /* 0x000ee80000300a00 */
[----:B------:R-:W-:Y:S04]  /*eb40*/  STL.64 [R1+0xaf0], R10 ;  /* 0x000af00a01007387 */ /* 0x000fe80000100a00 */
[----:B--2---:R0:W-:Y:S04]  /*eb50*/  STL.64 [R1+0xae8], R8 ;  /* 0x000ae80801007387 */ /* 0x0041e80000100a00 */
[----:B0-----:R-:W2:Y:S04]  /*eb60*/  LDL.LU R8, [R1+0xb0] ;  /* 0x0000b00001087983 */ /* 0x001ea80000300800 */
[----:B------:R-:W2:Y:S04]  /*eb70*/  LDL.LU R9, [R1+0xb4] ;  /* 0x0000b40001097983 */ /* 0x000ea80000300800 */
[----:B------:R-:W4:Y:S04]  /*eb80*/  LDL.LU R10, [R1+0xb8] ;  /* 0x0000b800010a7983 */ /* 0x000f280000300800 */
[----:B------:R-:W4:Y:S01]  /*eb90*/  LDL.LU R11, [R1+0xbc] ;  /* 0x0000bc00010b7983 */ /* 0x000f220000300800 */
[----:B---3--:R-:W-:Y:S03]  /*eba0*/  HMMA.16816.F32.BF16 R16, R16, R6, R20 ;  /* 0x000000061010723c */ /* 0x008fe60000041814 */
[----:B----4-:R0:W-:Y:S04]  /*ebb0*/  STL.64 [R1+0xb28], R10 ;  /* 0x000b280a01007387 */ /* 0x0101e80000100a00 */
[----:B--2---:R1:W-:Y:S01]  /*ebc0*/  STL.64 [R1+0xb20], R8 ;  /* 0x000b200801007387 */ /* 0x0043e20000100a00 */
[----:B0-----:R-:W-:-:S02]  /*ebd0*/  IMAD.MOV.U32 R10, RZ, RZ, R12 ;  /* 0x000000ffff0a7224 */ /* 0x001fc400078e000c */
[----:B------:R-:W-:Y:S01]  /*ebe0*/  IMAD.MOV.U32 R11, RZ, RZ, R13 ;  /* 0x000000ffff0b7224 */ /* 0x000fe200078e000d */
[----:B------:R-:W2:Y:S04]  /*ebf0*/  LDL.LU R12, [R1+0xb64] ;  /* 0x000b6400010c7983 */ /* 0x000ea80000300800 */
[----:B------:R-:W2:Y:S04]  /*ec00*/  LDL.LU R13, [R1+0xb60] ;  /* 0x000b6000010d7983 */ /* 0x000ea80000300800 */
[----:B------:R0:W-:Y:S04]  /*ec10*/  STL.64 [R1+0xb48], R10 ;  /* 0x000b480a01007387 */ /* 0x0001e80000100a00 */
[----:B-1----:R-:W3:Y:S04]  /*ec20*/  LDL.LU R8, [R1+0xc0] ;  /* 0x0000c00001087983 */ /* 0x002ee80000300800 */
[----:B------:R-:W3:Y:S04]  /*ec30*/  LDL.LU R9, [R1+0xc4] ;  /* 0x0000c40001097983 */ /* 0x000ee80000300800 */
[----:B0-----:R-:W3:Y:S04]  /*ec40*/  LDL.LU R10, [R1+0xc8] ;  /* 0x0000c800010a7983 */ /* 0x001ee80000300800 */
[----:B------:R-:W3:Y:S04]  /*ec50*/  LDL.LU R11, [R1+0xcc] ;  /* 0x0000cc00010b7983 */ /* 0x000ee80000300800 */
[----:B------:R-:W3:Y:S04]  /*ec60*/  LDL.LU.64 R22, [R1+0xb58] ;  /* 0x000b580001167983 */ /* 0x000ee80000300a00 */
[----:B------:R-:W3:Y:S01]  /*ec70*/  LDL.LU.64 R20, [R1+0xb50] ;  /* 0x000b500001147983 */ /* 0x000ee20000300a00 */
[----:B------:R-:W-:-:S03]  /*ec80*/  IMAD.MOV.U32 R15, RZ, RZ, R17 ;  /* 0x000000ffff0f7224 */ /* 0x000fc600078e0011 */
[----:B------:R-:W-:Y:S04]  /*ec90*/  STL [R1+0x160], R16 ;  /* 0x0001601001007387 */ /* 0x000fe80000100800 */
[----:B------:R-:W-:Y:S04]  /*eca0*/  STL.64 [R1+0xae0], R14 ;  /* 0x000ae00e01007387 */ /* 0x000fe80000100a00 */
[----:B--2---:R0:W-:Y:S04]  /*ecb0*/  STL.64 [R1+0xad8], R12 ;  /* 0x000ad80c01007387 */ /* 0x0041e80000100a00 */
[----:B0-----:R-:W2:Y:S04]  /*ecc0*/  LDL.LU R12, [R1+0x190] ;  /* 0x00019000010c7983 */ /* 0x001ea80000300800 */
[----:B------:R-:W2:Y:S04]  /*ecd0*/  LDL.LU R13, [R1+0x194] ;  /* 0x00019400010d7983 */ /* 0x000ea80000300800 */
[----:B------:R-:W2:Y:S04]  /*ece0*/  LDL.LU R14, [R1+0x198] ;  /* 0x00019800010e7983 */ /* 0x000ea80000300800 */
[----:B------:R-:W2:Y:S01]  /*ecf0*/  LDL.LU R15, [R1+0x19c] ;  /* 0x00019c00010f7983 */ /* 0x000ea20000300800 */
[----:B---3--:R-:W-:Y:S03]  /*ed00*/  HMMA.16816.F32.BF16 R24, R20, R26, R8 ;  /* 0x0000001a1418723c */ /* 0x008fe60000041808 */
[----:B------:R-:W3:-:S15]  /*ed10*/  LDL.LU.64 R10, [R1+0xb48] ;  /* 0x000b4800010a7983 */ /* 0x000ede0000300a00 */
[----:B------:R-:W-:-:S05]  /*ed20*/  NOP ;  /* 0x0000000000007918 */ /* 0x000fca0000000000 */
[----:B------:R-:W-:Y:S04]  /*ed30*/  STL.64 [R1+0x150], R24 ;  /* 0x0001501801007387 */ /* 0x000fe80000100a00 */
[----:B------:R0:W-:Y:S04]  /*ed40*/  STL.64 [R1+0x158], R26 ;  /* 0x0001581a01007387 */ /* 0x0001e80000100a00 */
[----:B0-----:R-:W3:Y:S04]  /*ed50*/  LDL.LU.64 R26, [R1+0xb40] ;  /* 0x000b4000011a7983 */ /* 0x001ee80000300a00 */
[----:B------:R-:W3:Y:S02]  /*ed60*/  LDL.LU.64 R24, [R1+0xb38] ;  /* 0x000b380001187983 */ /* 0x000ee40000300a00 */
[----:B---3--:R-:W-:Y:S02]  /*ed70*/  HMMA.16816.F32.BF16 R8, R20, R10, R24 ;  /* 0x0000000a1408723c */ /* 0x008fe40000041818 */
[----:B------:R-:W3:Y:S01]  /*ed80*/  LDL.LU.64 R26, [R1+0xb30] ;  /* 0x000b3000011a7983 */ /* 0x000ee20000300a00 */
[----:B------:R-:W-:-:S02]  /*ed90*/  IMAD.MOV.U32 R28, RZ, RZ, R18 ;  /* 0x000000ffff1c7224 */ /* 0x000fc400078e0012 */
[----:B------:R-:W-:Y:S02]  /*eda0*/  IMAD.MOV.U32 R29, RZ, RZ, R19 ;  /* 0x000000ffff1d7224 */ /* 0x000fe400078e0013 */
[----:B------:R-:W-:Y:S02]  /*edb0*/  IMAD.MOV.U32 R18, RZ, RZ, R5 ;  /* 0x000000ffff127224 */ /* 0x000fe400078e0005 */
[----:B------:R-:W-:-:S14]  /*edc0*/  IMAD.MOV.U32 R19, RZ, RZ, R4 ;  /* 0x000000ffff137224 */ /* 0x000fdc00078e0004 */
[----:B------:R-:W-:Y:S04]  /*edd0*/  STL.64 [R1+0x140], R8 ;  /* 0x0001400801007387 */ /* 0x000fe80000100a00 */
[----:B------:R-:W-:Y:S01]  /*ede0*/  STL.64 [R1+0x148], R10 ;  /* 0x0001480a01007387 */ /* 0x000fe20000100a00 */
[----:B--2---:R-:W-:Y:S03]  /*edf0*/  HMMA.16816.F32.BF16 R12, R20, R18, R12 ;  /* 0x00000012140c723c */ /* 0x004fe6000004180c */
[----:B---3--:R-:W0:Y:S04]  /*ee00*/  LDSM.16.MT88.4 R8, [R26+UR4+0x3000] ;  /* 0x003000041a08783b */ /* 0x008e280008004200 */
[----:B------:R-:W1:Y:S04]  /*ee10*/  LDSM.16.MT88.4 R16, [R26+UR4+0x3080] ;  /* 0x003080041a10783b */ /* 0x000e680008004200 */
[----:B0-----:R-:W-:Y:S04]  /*ee20*/  STL.64 [R1], R8 ;  /* 0x0000000801007387 */ /* 0x001fe80000100a00 */
[----:B------:R0:W-:Y:S04]  /*ee30*/  STL.64 [R1+0x8], R10 ;  /* 0x0000080a01007387 */ /* 0x0001e80000100a00 */
[----:B0-----:R-:W2:Y:S04]  /*ee40*/  LDL.LU.64 R10, [R1+0xb28] ;  /* 0x000b2800010a7983 */ /* 0x001ea80000300a00 */
[----:B------:R-:W2:Y:S04]  /*ee50*/  LDL.LU.64 R8, [R1+0xb20] ;  /* 0x000b200001087983 */ /* 0x000ea80000300a00 */
[----:B-1----:R-:W-:Y:S04]  /*ee60*/  STL.64 [R1+0x988], R18 ;  /* 0x0009881201007387 */ /* 0x002fe80000100a00 */
[----:B------:R-:W-:Y:S04]  /*ee70*/  STL.64 [R1+0x130], R12 ;  /* 0x0001300c01007387 */ /* 0x000fe80000100a00 */
[----:B------:R-:W-:Y:S04]  /*ee80*/  STL.64 [R1+0x138], R14 ;  /* 0x0001380e01007387 */ /* 0x000fe80000100a00 */
[----:B------:R0:W-:Y:S04]  /*ee90*/  STL.64 [R1+0x980], R16 ;  /* 0x0009801001007387 */ /* 0x0001e80000100a00 */
[----:B0-----:R-:W3:Y:S04]  /*eea0*/  LDL.LU R16, [R1+0x30] ;  /* 0x0000300001107983 */ /* 0x001ee80000300800 */
[----:B------:R-:W3:Y:S01]  /*eeb0*/  LDL.LU R17, [R1+0x34] ;  /* 0x0000340001117983 */ /* 0x000ee20000300800 */
[----:B------:R-:W-:-:S02]  /*eec0*/  IMAD.MOV.U32 R18, RZ, RZ, R3 ;  /* 0x000000ffff127224 */ /* 0x000fc400078e0003 */
[----:B------:R-:W-:Y:S01]  /*eed0*/  IMAD.MOV.U32 R19, RZ, RZ, R2 ;  /* 0x000000ffff137224 */ /* 0x000fe200078e0002 */
[----:B------:R-:W4:Y:S04]  /*eee0*/  LDL.LU R3, [R1+0xb1c] ;  /* 0x000b1c0001037983 */ /* 0x000f280000300800 */
[----:B------:R-:W4:Y:S04]  /*eef0*/  LDL.LU R2, [R1+0xb18] ;  /* 0x000b180001027983 */ /* 0x000f280000300800 */
[----:B------:R-:W-:Y:S01]  /*ef00*/  STL.64 [R1+0xa88], R18 ;  /* 0x000a881201007387 */ /* 0x000fe20000100a00 */
[----:B--2---:R-:W-:Y:S03]  /*ef10*/  HMMA.16816.F32.BF16 R4, R20, R6, R8 ;  /* 0x000000061404723c */ /* 0x004fe60000041808 */
[----:B------:R-:W0:Y:S04]  /*ef20*/  LDSM.16.MT88.4 R20, [R27+UR4+0x3000] ;  /* 0x003000041b14783b */ /* 0x000e280008004200 */
[----:B------:R-:W1:Y:S04]  /*ef30*/  LDSM.16.MT88.4 R24, [R27+UR4+0x3080] ;  /* 0x003080041b18783b */ /* 0x000e680008004200 */
[----:B---3--:R2:W-:Y:S04]  /*ef40*/  STL.64 [R1+0xa80], R16 ;  /* 0x000a801001007387 */ /* 0x0085e80000100a00 */
[----:B--2---:R-:W2:Y:S08]  /*ef50*/  LDL.LU R16, [R1+0x1a0] ;  /* 0x0001a00001107983 */ /* 0x004eb00000300800 */
[----:B------:R3:W-:Y:S04]  /*ef60*/  STL.64 [R1+0xf0], R4 ;  /* 0x0000f00401007387 */ /* 0x0007e80000100a00 */
[----:B------:R4:W-:Y:S04]  /*ef70*/  STL.64 [R1+0xf8], R6 ;  /* 0x0000f80601007387 */ /* 0x0009e80000100a00 */
[----:B------:R-:W2:Y:S04]  /*ef80*/  LDL.LU R17, [R1+0x1a4] ;  /* 0x0001a40001117983 */ /* 0x000ea80000300800 */
[----:B------:R-:W2:Y:S04]  /*ef90*/  LDL.LU R18, [R1+0x1a8] ;  /* 0x0001a80001127983 */ /* 0x000ea80000300800 */
[----:B------:R-:W2:Y:S04]  /*efa0*/  LDL.LU R19, [R1+0x1ac] ;  /* 0x0001ac0001137983 */ /* 0x000ea80000300800 */
[----:B---3--:R-:W3:Y:S04]  /*efb0*/  LDL.LU R4, [R1+0x1e0] ;  /* 0x0001e00001047983 */ /* 0x008ee80000300800 */
[----:B------:R-:W3:Y:S04]  /*efc0*/  LDL.LU R5, [R1+0x1e4] ;  /* 0x0001e40001057983 */ /* 0x000ee80000300800 */
[----:B----4-:R-:W3:Y:S04]  /*efd0*/  LDL.LU R6, [R1+0x1e8] ;  /* 0x0001e80001067983 */ /* 0x010ee80000300800 */
[----:B------:R-:W3:Y:S04]  /*efe0*/  LDL.LU R7, [R1+0x1ec] ;  /* 0x0001ec0001077983 */ /* 0x000ee80000300800 */
[----:B--2---:R-:W-:Y:S04]  /*eff0*/  STL.64 [R1+0xa98], R18 ;  /* 0x000a981201007387 */ /* 0x004fe80000100a00 */
[----:B------:R2:W-:Y:S04]  /*f000*/  STL.64 [R1+0xa90], R16 ;  /* 0x000a901001007387 */ /* 0x0005e80000100a00 */
[----:B--2---:R-:W2:Y:S04]  /*f010*/  LDL.LU R16, [R1+0x1b0] ;  /* 0x0001b00001107983 */ /* 0x004ea80000300800 */
[----:B------:R-:W2:Y:S04]  /*f020*/  LDL.LU R17, [R1+0x1b4] ;  /* 0x0001b40001117983 */ /* 0x000ea80000300800 */
[----:B------:R-:W4:Y:S04]  /*f030*/  LDL.LU R18, [R1+0x1b8] ;  /* 0x0001b80001127983 */ /* 0x000f280000300800 */
[----:B------:R-:W4:Y:S04]  /*f040*/  LDL.LU R19, [R1+0x1bc] ;  /* 0x0001bc0001137983 */ /* 0x000f280000300800 */
[----:B----4-:R-:W-:Y:S04]  /*f050*/  STL.64 [R1+0xaa8], R18 ;  /* 0x000aa81201007387 */ /* 0x010fe80000100a00 */
[----:B--2---:R2:W-:Y:S04]  /*f060*/  STL.64 [R1+0xaa0], R16 ;  /* 0x000aa01001007387 */ /* 0x0045e80000100a00 */
[----:B--2---:R-:W3:Y:S04]  /*f070*/  LDL R16, [R1+0x10] ;  /* 0x0000100001107983 */ /* 0x004ee80000100800 */
[----:B------:R-:W3:Y:S04]  /*f080*/  LDL R17, [R1+0x14] ;  /* 0x0000140001117983 */ /* 0x000ee80000100800 */
[----:B------:R-:W2:Y:S04]  /*f090*/  LDL.LU R12, [R1+0x1f0] ;  /* 0x0001f000010c7983 */ /* 0x000ea80000300800 */
[----:B------:R-:W2:Y:S04]  /*f0a0*/  LDL.LU R13, [R1+0x1f4] ;  /* 0x0001f400010d7983 */ /* 0x000ea80000300800 */
[----:B------:R-:W2:Y:S04]  /*f0b0*/  LDL.LU R14, [R1+0x1f8] ;  /* 0x0001f800010e7983 */ /* 0x000ea80000300800 */
[----:B------:R-:W2:Y:S04]  /*f0c0*/  LDL.LU R15, [R1+0x1fc] ;  /* 0x0001fc00010f7983 */ /* 0x000ea80000300800 */
[----:B------:R-:W4:Y:S04]  /*f0d0*/  LDL.LU R8, [R1+0x200] ;  /* 0x0002000001087983 */ /* 0x000f280000300800 */
[----:B------:R-:W4:Y:S04]  /*f0e0*/  LDL.LU R9, [R1+0x204] ;  /* 0x0002040001097983 */ /* 0x000f280000300800 */
[----:B------:R-:W4:Y:S04]  /*f0f0*/  LDL.LU R10, [R1+0x208] ;  /* 0x00020800010a7983 */ /* 0x000f280000300800 */
[----:B------:R-:W4:Y:S04]  /*f100*/  LDL.LU R11, [R1+0x20c] ;  /* 0x00020c00010b7983 */ /* 0x000f280000300800 */
[----:B0-----:R-:W-:Y:S04]  /*f110*/  STL.64 [R1+0x938], R22 ;  /* 0x0009381601007387 */ /* 0x001fe80000100a00 */
[----:B------:R0:W-:Y:S02]  /*f120*/  STL.64 [R1+0x930], R20 ;  /* 0x0009301401007387 */ /* 0x0001e40000100a00 */
[----:B0-----:R-:W-:-:S02]  /*f130*/  IMAD.MOV.U32 R20, RZ, RZ, R2 ;  /* 0x000000ffff147224 */ /* 0x001fc400078e0002 */
[----:B------:R-:W-:Y:S01]  /*f140*/  IMAD.MOV.U32 R21, RZ, RZ, R3 ;  /* 0x000000ffff157224 */ /* 0x000fe200078e0003 */
[----:B------:R-:W3:Y:S04]  /*f150*/  LDL.LU R2, [R1+0xb14] ;  /* 0x000b140001027983 */ /* 0x000ee80000300800 */
[----:B------:R-:W2:Y:S04]  /*f160*/  LDL.LU R3, [R1+0xb10] ;  /* 0x000b100001037983 */ /* 0x000ea80000300800 */
[----:B------:R-:W4:Y:S04]  /*f170*/  LDL.LU R22, [R1+0x48] ;  /* 0x0000480001167983 */ /* 0x000f280000300800 */
[----:B------:R-:W4:Y:S04]  /*f180*/  LDL.LU R23, [R1+0x4c] ;  /* 0x00004c0001177983 */ /* 0x000f280000300800 */
[----:B----4-:R-:W-:Y:S04]  /*f190*/  STL.64 [R1+0xac8], R22 ;  /* 0x000ac81601007387 */ /* 0x010fe80000100a00 */
[----:B------:R0:W-:Y:S04]  /*f1a0*/  STL.64 [R1+0xac0], R20 ;  /* 0x000ac01401007387 */ /* 0x0001e80000100a00 */
[----:B0-----:R-:W4:Y:S04]  /*f1b0*/  LDL.LU R20, [R1+0x50] ;  /* 0x0000500001147983 */ /* 0x001f280000300800 */
[----:B------:R-:W4:Y:S01]  /*f1c0*/  LDL.LU R21, [R1+0x54] ;  /* 0x0000540001157983 */ /* 0x000f220000300800 */
[----:B--2---:R-:W-:-:S02]  /*f1d0*/  IMAD.MOV.U32 R22, RZ, RZ, R3 ;  /* 0x000000ffff167224 */ /* 0x004fc400078e0003 */
[----:B---3--:R-:W-:-:S07]  /*f1e0*/  IMAD.MOV.U32 R23, RZ, RZ, R2 ;  /* 0x000000ffff177224 */ /* 0x008fce00078e0002 */
[----:B----4-:R-:W-:-:S15]  /*f1f0*/  HMMA.16816.F32.BF16 R4, R20, R16, R4 ;  /* 0x000000101404723c */ /* 0x010fde0000041804 */
[----:B------:R-:W-:-:S08]  /*f200*/  NOP ;  /* 0x0000000000007918 */ /* 0x000fd00000000000 */
[----:B------:R0:W-:Y:S01]  /*f210*/  STL.64 [R1+0x120], R4 ;  /* 0x0001200401007387 */ /* 0x0001e20000100a00 */
[----:B------:R-:W-:Y:S02]  /*f220*/  IMAD.MOV.U32 R3, RZ, RZ, R6 ;  /* 0x000000ffff037224 */ /* 0x000fe400078e0006 */
[----:B------:R-:W-:Y:S02]  /*f230*/  IMAD.MOV.U32 R2, RZ, RZ, R7 ;  /* 0x000000ffff027224 */ /* 0x000fe400078e0007 */
[----:B------:R-:W2:Y:S04]  /*f240*/  LDL.LU.64 R6, [R1+0xb08] ;  /* 0x000b080001067983 */ /* 0x000ea80000300a00 */
[----:B0-----:R-:W3:Y:S04]  /*f250*/  LDL.LU.64 R4, [R1+0xb00] ;  /* 0x000b000001047983 */ /* 0x001ee80000300a00 */
[----:B------:R0:W-:Y:S04]  /*f260*/  STL.64 [R1+0xad0], R16 ;  /* 0x000ad01001007387 */ /* 0x0001e80000100a00 */
[----:B0-----:R-:W4:Y:S04]  /*f270*/  LDL.LU R16, [R1+0x1d0] ;  /* 0x0001d00001107983 */ /* 0x001f280000300800 */
[----:B------:R-:W4:Y:S04]  /*f280*/  LDL.LU R17, [R1+0x1d4] ;  /* 0x0001d40001117983 */ /* 0x000f280000300800 */
[----:B------:R-:W4:Y:S04]  /*f290*/  LDL.LU R18, [R1+0x1d8] ;  /* 0x0001d80001127983 */ /* 0x000f280000300800 */
[----:B------:R-:W4:Y:S04]  /*f2a0*/  LDL.LU R19, [R1+0x1dc] ;  /* 0x0001dc0001137983 */ /* 0x000f280000300800 */
[----:B-1----:R-:W-:Y:S04]  /*f2b0*/  STL.64 [R1+0x8d8], R26 ;  /* 0x0008d81a01007387 */ /* 0x002fe80000100a00 */
[----:B------:R3:W-:Y:S02]  /*f2c0*/  STL.64 [R1+0x8d0], R24 ;  /* 0x0008d01801007387 */ /* 0x0007e40000100a00 */
[----:B---3--:R-:W-:-:S02]  /*f2d0*/  IMAD.MOV.U32 R24, RZ, RZ, R4 ;  /* 0x000000ffff187224 */ /* 0x008fc400078e0004 */
[----:B------:R-:W-:Y:S01]  /*f2e0*/  IMAD.MOV.U32 R25, RZ, RZ, R5 ;  /* 0x000000ffff197224 */ /* 0x000fe200078e0005 */
[----:B------:R-:W3:Y:S04]  /*f2f0*/  LDL.LU R4, [R1+0xafc] ;  /* 0x000afc0001047983 */ /* 0x000ee80000300800 */
[----:B------:R-:W3:Y:S01]  /*f300*/  LDL.LU R5, [R1+0xaf8] ;  /* 0x000af80001057983 */ /* 0x000ee20000300800 */
[----:B--2---:R-:W-:Y:S02]  /*f310*/  IMAD.MOV.U32 R26, RZ, RZ, R7 ;  /* 0x000000ffff1a7224 */ /* 0x004fe400078e0007 */
[----:B------:R-:W-:-:S05]  /*f320*/  IMAD.MOV.U32 R27, RZ, RZ, R6 ;  /* 0x000000ffff1b7224 */ /* 0x000fca00078e0006 */
[----:B------:R-:W-:Y:S04]  /*f330*/  STL.64 [R1+0xab8], R26 ;  /* 0x000ab81a01007387 */ /* 0x000fe80000100a00 */
[----:B------:R0:W-:Y:S04]  /*f340*/  STL.64 [R1+0xab0], R24 ;  /* 0x000ab01801007387 */ /* 0x0001e80000100a00 */
[----:B0-----:R-:W2:Y:S04]  /*f350*/  LDL.LU R24, [R1+0x1c0] ;  /* 0x0001c00001187983 */ /* 0x001ea80000300800 */
[----:B------:R-:W2:Y:S04]  /*f360*/  LDL.LU R25, [R1+0x1c4] ;  /* 0x0001c40001197983 */ /* 0x000ea80000300800 */
[----:B------:R-:W2:Y:S04]  /*f370*/  LDL.LU R26, [R1+0x1c8] ;  /* 0x0001c800011a7983 */ /* 0x000ea80000300800 */
[----:B------:R-:W2:Y:S01]  /*f380*/  LDL.LU R27, [R1+0x1cc] ;  /* 0x0001cc00011b7983 */ /* 0x000ea20000300800 */
[----:B---3--:R-:W-:-:S15]  /*f390*/  HMMA.16816.F32.BF16 R8, R20, R4, R8 ;  /* 0x000000041408723c */ /* 0x008fde0000041808 */
[----:B------:R-:W-:-:S08]  /*f3a0*/  NOP ;  /* 0x0000000000007918 */ /* 0x000fd00000000000 */
[----:B------:R-:W-:Y:S04]  /*f3b0*/  STL.64 [R1+0x110], R8 ;  /* 0x0001100801007387 */ /* 0x000fe80000100a00 */
[----:B------:R0:W-:Y:S04]  /*f3c0*/  STL.64 [R1+0x118], R10 ;  /* 0x0001180a01007387 */ /* 0x0001e80000100a00 */
[----:B0-----:R-:W3:Y:S04]  /*f3d0*/  LDL.LU.64 R10, [R1+0xaf0] ;  /* 0x000af000010a7983 */ /* 0x001ee80000300a00 */
[----:B------:R-:W4:Y:S02]  /*f3e0*/  LDL.LU.64 R8, [R1+0xae8] ;  /* 0x000ae80001087983 */ /* 0x000f240000300a00 */
[----:B----4-:R-:W-:-:S15]  /*f3f0*/  HMMA.16816.F32.BF16 R12, R20, R8, R12 ;  /* 0x00000008140c723c */ /* 0x010fde000004180c */
[----:B------:R-:W-:-:S08]  /*f400*/  NOP ;  /* 0x0000000000007918 */ /* 0x000fd00000000000 */
[----:B------:R-:W-:Y:S04]  /*f410*/  STL.64 [R1+0x100], R12 ;  /* 0x0001000c01007387 */ /* 0x000fe80000100a00 */
[----:B------:R0:W-:Y:S04]  /*f420*/  STL.64 [R1+0x108], R14 ;  /* 0x0001080e01007387 */ /* 0x0001e80000100a00 */
[----:B0-----:R-:W4:Y:S04]  /*f430*/  LDL.LU.64 R14, [R1+0xae0] ;  /* 0x000ae000010e7983 */ /* 0x001f280000300a00 */
[----:B------:R-:W2:Y:S02]  /*f440*/  LDL.LU.64 R12, [R1+0xad8] ;  /* 0x000ad800010c7983 */ /* 0x000ea40000300a00 */
[----:B--2---:R-:W-:Y:S02]  /*f450*/  HMMA.16816.F32.BF16 R20, R20, R12, R16 ;  /* 0x0000000c1414723c */ /* 0x004fe40000041810 */
[----:B------:R-:W2:-:S15]  /*f460*/  LDL.LU.64 R16, [R1+0xad0] ;  /* 0x000ad00001107983 */ /* 0x000e9e0000300a00 */
[----:B------:R-:W-:-:S06]  /*f470*/  NOP ;  /* 0x0000000000007918 */ /* 0x000fcc0000000000 */
[----:B------:R0:W-:Y:S01]  /*f480*/  STL.64 [R1+0xe0], R20 ;  /* 0x0000e01401007387 */ /* 0x0001e20000100a00 */
[----:B------:R-:W-:Y:S02]  /*f490*/  IMAD.MOV.U32 R6, RZ, RZ, R22 ;  /* 0x000000ffff067224 */ /* 0x000fe400078e0016 */
[----:B------:R-:W-:Y:S02]  /*f4a0*/  IMAD.MOV.U32 R7, RZ, RZ, R23 ;  /* 0x000000ffff077224 */ /* 0x000fe400078e0017 */
[----:B------:R-:W2:Y:S04]  /*f4b0*/  LDL.LU.64 R22, [R1+0xac8] ;  /* 0x000ac80001167983 */ /* 0x000ea80000300a00 */
[----:B0-----:R-:W2:Y:S04]  /*f4c0*/  LDL.LU.64 R20, [R1+0xac0] ;  /* 0x000ac00001147983 */ /* 0x001ea80000300a00 */
[----:B------:R-:W-:Y:S04]  /*f4d0*/  STL [R1+0x9e4], R7 ;  /* 0x0009e40701007387 */ /* 0x000fe80000100800 */
[----:B------:R-:W-:Y:S01]  /*f4e0*/  STL [R1+0x9e0], R6 ;  /* 0x0009e00601007387 */ /* 0x000fe20000100800 */
[----:B--2---:R-:W-:Y:S03]  /*f4f0*/  HMMA.16816.F32.BF16 R16, R20, R16, R24 ;  /* 0x000000101410723c */ /* 0x004fe60000041818 */
[----:B------:R-:W2:Y:S04]  /*f500*/  LDL.LU.64 R26, [R1+0xab8] ;  /* 0x000ab800011a7983 */ /* 0x000ea80000300a00 */
[----:B------:R-:W2:-:S15]  /*f510*/  LDL.LU.64 R24, [R1+0xab0] ;  /* 0x000ab00001187983 */ /* 0x000e9e0000300a00 */
[----:B------:R-:W-:-:S01]  /*f520*/  NOP ;  /* 0x0000000000007918 */ /* 0x000fc20000000000 */
[----:B------:R-:W-:Y:S04]  /*f530*/  STL.64 [R1+0xd0], R16 ;  /* 0x0000d01001007387 */ /* 0x000fe80000100a00 */
[----:B------:R0:W-:Y:S04]  /*f540*/  STL.64 [R1+0xd8], R18 ;  /* 0x0000d81201007387 */ /* 0x0001e80000100a00 */
[----:B0-----:R-:W3:Y:S04]  /*f550*/  LDL.LU.64 R18, [R1+0xaa8] ;  /* 0x000aa80001127983 */ /* 0x001ee80000300a00 */
[----:B------:R-:W3:Y:S02]  /*f560*/  LDL.LU.64 R16, [R1+0xaa0] ;  /* 0x000aa00001107983 */ /* 0x000ee40000300a00 */
[----:B---3--:R-:W-:-:S15]  /*f570*/  HMMA.16816.F32.BF16 R16, R20, R4, R16 ;  /* 0x000000041410723c */ /* 0x008fde0000041810 */
[----:B------:R-:W-:-:S08]  /*f580*/  NOP ;  /* 0x0000000000007918 */ /* 0x000fd00000000000 */
[----:B------:R0:W-:Y:S01]  /*f590*/  STL.64 [R1+0xc0], R16 ;  /* 0x0000c01001007387 */ /* 0x0001e20000100a00 */
[----:B------:R-:W-:Y:S02]  /*f5a0*/  IMAD.MOV.U32 R7, RZ, RZ, R18 ;  /* 0x000000ffff077224 */ /* 0x000fe400078e0012 */
[----:B------:R-:W-:Y:S02]  /*f5b0*/  IMAD.MOV.U32 R6, RZ, RZ, R19 ;  /* 0x000000ffff067224 */ /* 0x000fe400078e0013 */
[----:B------:R-:W3:Y:S04]  /*f5c0*/  LDL.LU.64 R18, [R1+0xa98] ;  /* 0x000a980001127983 */ /* 0x000ee80000300a00 */
[----:B0-----:R-:W3:Y:S04]  /*f5d0*/  LDL.LU.64 R16, [R1+0xa90] ;  /* 0x000a900001107983 */ /* 0x001ee80000300a00 */
[----:B------:R-:W-:Y:S04]  /*f5e0*/  STL.64 [R1+0xa50], R6 ;  /* 0x000a500601007387 */ /* 0x000fe80000100a00 */
[----:B------:R0:W-:Y:S04]  /*f5f0*/  STL.64 [R1+0xa48], R4 ;  /* 0x000a480401007387 */ /* 0x0001e80000100a00 */
[----:B0-----:R-:W4:Y:S04]  /*f600*/  LDL.LU R4, [R1+0xa0] ;  /* 0x0000a00001047983 */ /* 0x001f280000300800 */
[----:B------:R-:W4:Y:S04]  /*f610*/  LDL.LU R5, [R1+0xa4] ;  /* 0x0000a40001057983 */ /* 0x000f280000300800 */
[----:B------:R-:W4:Y:S04]  /*f620*/  LDL.LU R6, [R1+0xa8] ;  /* 0x0000a80001067983 */ /* 0x000f280000300800 */
[----:B------:R-:W4:Y:S01]  /*f630*/  LDL.LU R7, [R1+0xac] ;  /* 0x0000ac0001077983 */ /* 0x000f220000300800 */
[C---:B---3--:R-:W-:Y:S06]  /*f640*/  HMMA.16816.F32.BF16 R16, R20.reuse, R8, R16 ;  /* 0x000000081410723c */ /* 0x048fec0000041810 */
[----:B--2---:R-:W-:-:S15]  /*f650*/  HMMA.16816.F32.BF16 R20, R20, R12, R24 ;  /* 0x0000000c1414723c */ /* 0x004fde0000041818 */
[----:B------:R-:W-:-:S02]  /*f660*/  NOP ;  /* 0x0000000000007918 */ /* 0x000fc40000000000 */
[----:B------:R-:W-:Y:S04]  /*f670*/  STL.64 [R1+0xb0], R16 ;  /* 0x0000b01001007387 */ /* 0x000fe80000100a00 */
[----:B------:R0:W-:Y:S04]  /*f680*/  STL.64 [R1+0xb8], R18 ;  /* 0x0000b81201007387 */ /* 0x0001e80000100a00 */
[----:B0-----:R-:W2:Y:S04]  /*f690*/  LDL.LU.64 R18, [R1+0xa88] ;  /* 0x000a880001127983 */ /* 0x001ea80000300a00 */
[----:B------:R-:W2:Y:S04]  /*f6a0*/  LDL.LU.64 R16, [R1+0xa80] ;  /* 0x000a800001107983 */ /* 0x000ea80000300a00 */
[----:B------:R0:W-:Y:S04]  /*f6b0*/  STL.64 [R1+0xa58], R8 ;  /* 0x000a580801007387 */ /* 0x0001e80000100a00 */
[----:B0-----:R-:W2:Y:S04]  /*f6c0*/  LDL.LU.64 R8, [R1+0x10] ;  /* 0x0000100001087983 */ /* 0x001ea80000300a00 */
[----:B------:R-:W3:Y:S01]  /*f6d0*/  LDL.LU R24, [R1+0x160] ;  /* 0x0001600001187983 */ /* 0x000ee20000300800 */
[----:B------:R-:W-:-:S02]  /*f6e0*/  IMAD.MOV.U32 R26, RZ, RZ, R28 ;  /* 0x000000ffff1a7224 */ /* 0x000fc400078e001c */
[----:B------:R-:W-:Y:S02]  /*f6f0*/  IMAD.MOV.U32 R27, RZ, RZ, R29 ;  /* 0x000000ffff1b7224 */ /* 0x000fe400078e001d */
[----:B----4-:R-:W-:Y:S02]  /*f700*/  IMAD.MOV.U32 R25, RZ, RZ, R15 ;  /* 0x000000ffff197224 */ /* 0x010fe400078e000f */
[----:B------:R-:W4:Y:S04]  /*f710*/  LDL.LU R15, [R1+0xa78] ;  /* 0x000a7800010f7983 */ /* 0x000f280000300800 */
[----:B------:R-:W4:Y:S04]  /*f720*/  LDL.LU R28, [R1+0xa74] ;  /* 0x000a7400011c7983 */ /* 0x000f280000300800 */
[----:B------:R-:W4:Y:S04]  /*f730*/  LDL.LU R29, [R1+0xa70] ;  /* 0x000a7000011d7983 */ /* 0x000f280000300800 */
[----:B------:R0:W-:Y:S02]  /*f740*/  STL.64 [R1+0xa30], R26 ;  /* 0x000a301a01007387 */ /* 0x0001e40000100a00 */
[----:B0-----:R-:W-:-:S02]  /*f750*/  IMAD.MOV.U32 R26, RZ, RZ, R14 ;  /* 0x000000ffff1a7224 */ /* 0x001fc400078e000e */
[----:B---3--:R0:W-:Y:S02]  /*f760*/  STL.64 [R1+0xa28], R24 ;  /* 0x000a281801007387 */ /* 0x0081e40000100a00 */
[----:B0-----:R-:W-:Y:S02]  /*f770*/  IMAD.MOV.U32 R24, RZ, RZ, R0 ;  /* 0x000000ffff187224 */ /* 0x001fe400078e0000 */
[----:B------:R-:W-:Y:S01]  /*f780*/  IMAD.MOV.U32 R25, RZ, RZ, R10 ;  /* 0x000000ffff197224 */ /* 0x000fe200078e000a */
[----:B------:R-:W3:Y:S04]  /*f790*/  LDL.LU R0, [R1+0xa6c] ;  /* 0x000a6c0001007983 */ /* 0x000ee80000300800 */
[----:B------:R-:W3:Y:S04]  /*f7a0*/  LDL.LU R10, [R1+0xa68] ;  /* 0x000a6800010a7983 */ /* 0x000ee80000300800 */
[----:B------:R-:W3:Y:S01]  /*f7b0*/  LDL.LU R14, [R1+0xa64] ;  /* 0x000a6400010e7983 */ /* 0x000ee20000300800 */
[----:B--2---:R-:W-:Y:S01]  /*f7c0*/  HMMA.16816.F32.BF16 R4, R16, R8, R4 ;  /* 0x000000081004723c */ /* 0x004fe20000041804 */
[----:B------:R-:W-:-:S02]  /*f7d0*/  IMAD.MOV.U32 R27, RZ, RZ, R11 ;  /* 0x000000ffff1b7224 */ /* 0x000fc400078e000b */
[----:B------:R-:W2:Y:S04]  /*f7e0*/  LDL.LU R11, [R1+0xa60] ;  /* 0x000a6000010b7983 */ /* 0x000ea80000300800 */
[----:B------:R-:W-:Y:S04]  /*f7f0*/  STL.64 [R1+0xa40], R26 ;  /* 0x000a401a01007387 */ /* 0x000fe80000100a00 */
[----:B------:R0:W-:Y:S04]  /*f800*/  STL.64 [R1+0xa38], R24 ;  /* 0x000a381801007387 */ /* 0x0001e80000100a00 */
[----:B0-----:R-:W2:Y:S04]  /*f810*/  LDL.LU R24, [R1+0x180] ;  /* 0x0001800001187983 */ /* 0x001ea80000300800 */
[----:B------:R3:W-:Y:S01]  /*f820*/  STL.64 [R1+0x948], R22 ;  /* 0x0009481601007387 */ /* 0x0007e20000100a00 */
[----:B----4-:R-:W-:-:S03]  /*f830*/  IMAD.MOV.U32 R25, RZ, RZ, R29 ;  /* 0x000000ffff197224 */ /* 0x010fc600078e001d */
[----:B------:R0:W-:Y:S01]  /*f840*/  STL.64 [R1+0x940], R20 ;  /* 0x0009401401007387 */ /* 0x0001e20000100a00 */
[----:B------:R-:W-:Y:S02]  /*f850*/  IMAD.MOV.U32 R29, RZ, RZ, R8 ;  /* 0x000000ffff1d7224 */ /* 0x000fe400078e0008 */
[----:B------:R-:W-:Y:S02]  /*f860*/  IMAD.MOV.U32 R26, RZ, RZ, R28 ;  /* 0x000000ffff1a7224 */ /* 0x000fe400078e001c */
[----:B------:R-:W-:Y:S02]  /*f870*/  IMAD.MOV.U32 R27, RZ, RZ, R15 ;  /* 0x000000ffff1b7224 */ /* 0x000fe400078e000f */
[----:B------:R-:W-:Y:S02]  /*f880*/  IMAD.MOV.U32 R15, RZ, RZ, R6 ;  /* 0x000000ffff0f7224 */ /* 0x000fe400078e0006 */
[----:B------:R-:W-:Y:S02]  /*f890*/  IMAD.MOV.U32 R28, RZ, RZ, R7 ;  /* 0x000000ffff1c7224 */ /* 0x000fe400078e0007 */
[----:B---3--:R-:W-:-:S02]  /*f8a0*/  IMAD.MOV.U32 R23, RZ, RZ, R0 ;  /* 0x000000ffff177224 */ /* 0x008fc400078e0000 */
[----:B------:R-:W-:Y:S02]  /*f8b0*/  IMAD.MOV.U32 R0, RZ, RZ, R9 ;  /* 0x000000ffff007224 */ /* 0x000fe400078e0009 */
[----:B0-----:R-:W-:Y:S01]  /*f8c0*/  IMAD.MOV.U32 R20, RZ, RZ, R14 ;  /* 0x000000ffff147224 */ /* 0x001fe200078e000e */
[----:B------:R-:W3:Y:S04]  /*f8d0*/  LDL.LU.64 R8, [R1+0xa58] ;  /* 0x000a580001087983 */ /* 0x000ee80000300a00 */
[----:B------:R0:W-:Y:S01]  /*f8e0*/  STL [R1+0xa0], R4 ;  /* 0x0000a00401007387 */ /* 0x0001e20000100800 */
[----:B------:R-:W-:-:S03]  /*f8f0*/  IMAD.MOV.U32 R14, RZ, RZ, R5 ;  /* 0x000000ffff0e7224 */ /* 0x000fc600078e0005 */
[----:B------:R-:W4:Y:S04]  /*f900*/  LDL.LU.64 R6, [R1+0xa50] ;  /* 0x000a500001067983 */ /* 0x000f280000300a00 */
[----:B0-----:R-:W3:Y:S04]  /*f910*/  LDL.LU.64 R4, [R1+0xa48] ;  /* 0x000a480001047983 */ /* 0x001ee80000300a00 */
[----:B------:R-:W-:Y:S04]  /*f920*/  STL [R1+0x9c0], R28 ;  /* 0x0009c01c01007387 */ /* 0x000fe80000100800 */
[----:B------:R-:W-:Y:S01]  /*f930*/  STL [R1+0x9bc], R15 ;  /* 0x0009bc0f01007387 */ /* 0x000fe20000100800 */
[----:B--2---:R-:W-:-:S02]  /*f940*/  IMAD.MOV.U32 R21, RZ, RZ, R11 ;  /* 0x000000ffff157224 */ /* 0x004fc400078e000b */
[----:B------:R-:W-:Y:S01]  /*f950*/  IMAD.MOV.U32 R22, RZ, RZ, R10 ;  /* 0x000000ffff167224 */ /* 0x000fe200078e000a */
[----:B------:R-:W-:Y:S01]  /*f960*/  STL [R1+0x9b8], R14 ;  /* 0x0009b80e01007387 */ /* 0x000fe20000100800 */
[----:B---3--:R-:W-:-:S15]  /*f970*/  HMMA.16816.F32.BF16 R24, R16, R4, R24 ;  /* 0x000000041018723c */ /* 0x008fde0000041818 */
[----:B------:R-:W-:-:S08]  /*f980*/  NOP ;  /* 0x0000000000007918 */ /* 0x000fd00000000000 */
[----:B------:R0:W-:Y:S01]  /*f990*/  STL.64 [R1+0x90], R24 ;  /* 0x0000901801007387 */ /* 0x0001e20000100a00 */
[----:B------:R-:W-:Y:S02]  /*f9a0*/  IMAD.MOV.U32 R10, RZ, RZ, R26 ;  /* 0x000000ffff0a7224 */ /* 0x000fe400078e001a */
[----:B------:R-:W-:Y:S02]  /*f9b0*/  IMAD.MOV.U32 R11, RZ, RZ, R27 ;  /* 0x000000ffff0b7224 */ /* 0x000fe400078e001b */
[----:B------:R-:W2:Y:S04]  /*f9c0*/  LDL.LU.64 R26, [R1+0xa40] ;  /* 0x000a4000011a7983 */ /* 0x000ea80000300a00 */
[----:B0-----:R-:W2:Y:S04]  /*f9d0*/  LDL.LU.64 R24, [R1+0xa38] ;  /* 0x000a380001187983 */ /* 0x001ea80000300a00 */
[----:B----4-:R-:W-:Y:S04]  /*f9e0*/  STL.64 [R1+0xa20], R6 ;  /* 0x000a200601007387 */ /* 0x010fe80000100a00 */
[----:B------:R0:W-:Y:S04]  /*f9f0*/  STL.64 [R1+0xa18], R4 ;  /* 0x000a180401007387 */ /* 0x0001e80000100a00 */
[----:B0-----:R-:W3:Y:S04]  /*fa00*/  LDL.LU R4, [R1+0x150] ;  /* 0x0001500001047983 */ /* 0x001ee80000300800 */
[----:B------:R-:W3:Y:S04]  /*fa10*/  LDL.LU R5, [R1+0x154] ;  /* 0x0001540001057983 */ /* 0x000ee80000300800 */
[----:B------:R-:W3:Y:S04]  /*fa20*/  LDL.LU R6, [R1+0x158] ;  /* 0x0001580001067983 */ /* 0x000ee80000300800 */
[----:B------:R-:W3:Y:S01]  /*fa30*/  LDL.LU R7, [R1+0x15c] ;  /* 0x00015c0001077983 */ /* 0x000ee20000300800 */
[----:B--2---:R-:W-:-:S15]  /*fa40*/  HMMA.16816.F32.BF16 R24, R16, R8, R24 ;  /* 0x000000081018723c */ /* 0x004fde0000041818 */
[----:B------:R-:W-:-:S08]  /*fa50*/  NOP ;  /* 0x0000000000007918 */ /* 0x000fd00000000000 */
[----:B------:R0:W-:Y:S01]  /*fa60*/  STL [R1+0x80], R24 ;  /* 0x0000801801007387 */ /* 0x0001e20000100800 */
[----:B------:R-:W-:Y:S02]  /*fa70*/  IMAD.MOV.U32 R15, RZ, RZ, R26 ;  /* 0x000000ffff0f7224 */ /* 0x000fe400078e001a */
[----:B------:R-:W-:Y:S02]  /*fa80*/  IMAD.MOV.U32 R14, RZ, RZ, R27 ;  /* 0x000000ffff0e7224 */ /* 0x000fe400078e001b */
[----:B------:R-:W-:Y:S01]  /*fa90*/  IMAD.MOV.U32 R28, RZ, RZ, R25 ;  /* 0x000000ffff1c7224 */ /* 0x000fe200078e0019 */
[----:B------:R-:W2:Y:S04]  /*faa0*/  LDL.LU.64 R26, [R1+0xa30] ;  /* 0x000a3000011a7983 */ /* 0x000ea80000300a00 */
[----:B0-----:R-:W2:Y:S04]  /*fab0*/  LDL.LU.64 R24, [R1+0xa28] ;  /* 0x000a280001187983 */ /* 0x001ea80000300a00 */
[----:B------:R-:W-:Y:S04]  /*fac0*/  STL.64 [R1+0xa10], R10 ;  /* 0x000a100a01007387 */ /* 0x000fe80000100a00 */
[----:B------:R0:W-:Y:S04]  /*fad0*/  STL.64 [R1+0xa08], R8 ;  /* 0x000a080801007387 */ /* 0x0001e80000100a00 */
[----:B0-----:R-:W4:Y:S04]  /*fae0*/  LDL.LU R8, [R1+0x140] ;  /* 0x0001400001087983 */ /* 0x001f280000300800 */
[----:B------:R-:W4:Y:S04]  /*faf0*/  LDL.LU R9, [R1+0x144] ;  /* 0x0001440001097983 */ /* 0x000f280000300800 */
[----:B------:R-:W4:Y:S04]  /*fb00*/  LDL.LU R10, [R1+0x148] ;  /* 0x00014800010a7983 */ /* 0x000f280000300800 */
[----:B------:R-:W4:Y:S04]  /*fb10*/  LDL.LU R11, [R1+0x14c] ;  /* 0x00014c00010b7983 */ /* 0x000f280000300800 */
[----:B------:R-:W-:Y:S04]  /*fb20*/  STL.64 [R1+0xa00], R14 ;  /* 0x000a000e01007387 */ /* 0x000fe80000100a00 */
[----:B------:R0:W-:Y:S01]  /*fb30*/  STL.64 [R1+0x9f8], R12 ;  /* 0x0009f80c01007387 */ /* 0x0001e20000100a00 */
[----:B--2---:R-:W-:Y:S03]  /*fb40*/  HMMA.16816.F32.BF16 R24, R16, R12, R24 ;  /* 0x0000000c1018723c */ /* 0x004fe60000041818 */
[----:B------:R-:W2:Y:S04]  /*fb50*/  LDL.LU R16, [R1] ;  /* 0x0000000001107983 */ /* 0x000ea80000300800 */
[----:B------:R-:W2:Y:S04]  /*fb60*/  LDL.LU R17, [R1+0x4] ;  /* 0x0000040001117983 */ /* 0x000ea80000300800 */
[----:B------:R-:W3:Y:S04]  /*fb70*/  LDL.LU R18, [R1+0x8] ;  /* 0x0000080001127983 */ /* 0x000ee80000300800 */
[----:B------:R-:W3:Y:S04]  /*fb80*/  LDL.LU R19, [R1+0xc] ;  /* 0x00000c0001137983 */ /* 0x000ee80000300800 */
[----:B0-----:R-:W4:Y:S04]  /*fb90*/  LDL.LU R12, [R1+0x130] ;  /* 0x00013000010c7983 */ /* 0x001f280000300800 */
[----:B------:R-:W4:Y:S04]  /*fba0*/  LDL.LU R13, [R1+0x134] ;  /* 0x00013400010d7983 */ /* 0x000f280000300800 */
[----:B------:R-:W4:Y:S04]  /*fbb0*/  LDL.LU R14, [R1+0x138] ;  /* 0x00013800010e7983 */ /* 0x000f280000300800 */
[----:B------:R-:W4:Y:S04]  /*fbc0*/  LDL.LU R15, [R1+0x13c] ;  /* 0x00013c00010f7983 */ /* 0x000f280000300800 */
[----:B---3--:R-:W-:Y:S04]  /*fbd0*/  STL.64 [R1+0x9f0], R18 ;  /* 0x0009f01201007387 */ /* 0x008fe80000100a00 */
[----:B--2---:R0:W-:Y:S04]  /*fbe0*/  STL.64 [R1+0x9e8], R16 ;  /* 0x0009e81001007387 */ /* 0x0041e80000100a00 */
[----:B0-----:R-:W2:Y:S04]  /*fbf0*/  LDL.LU R16, [R1+0xf0] ;  /* 0x0000f00001107983 */ /* 0x001ea80000300800 */
[----:B------:R-:W2:Y:S04]  /*fc00*/  LDL.LU R17, [R1+0xf4] ;  /* 0x0000f40001117983 */ /* 0x000ea80000300800 */
[----:B------:R-:W2:Y:S04]  /*fc10*/  LDL.LU R18, [R1+0xf8] ;  /* 0x0000f80001127983 */ /* 0x000ea80000300800 */
[----:B------:R-:W2:Y:S04]  /*fc20*/  LDL.LU R19, [R1+0xfc] ;  /* 0x0000fc0001137983 */ /* 0x000ea80000300800 */
[----:B------:R0:W-:Y:S04]  /*fc30*/  STL [R1+0x8f0], R24 ;  /* 0x0008f01801007387 */ /* 0x0001e80000100800 */
[----:B------:R1:W-:Y:S04]  /*fc40*/  STL [R1+0x8ec], R25 ;  /* 0x0008ec1901007387 */ /* 0x0003e80000100800 */
[----:B------:R-:W-:Y:S04]  /*fc50*/  STL [R1+0x8e8], R26 ;  /* 0x0008e81a01007387 */ /* 0x000fe80000100800 */
[----:B------:R3:W-:Y:S01]  /*fc60*/  STL [R1+0x8e4], R27 ;  /* 0x0008e41b01007387 */ /* 0x0007e20000100800 */
[----:B0-----:R-:W-:-:S02]  /*fc70*/  IMAD.MOV.U32 R24, RZ, RZ, R29 ;  /* 0x000000ffff187224 */ /* 0x001fc400078e001d */
[----:B-1----:R-:W-:-:S07]  /*fc80*/  IMAD.MOV.U32 R25, RZ, RZ, R0 ;  /* 0x000000ffff197224 */ /* 0x002fce00078e0000 */
[----:B---3--:R-:W-:Y:S01]  /*fc90*/  HMMA.16816.F32.BF16 R24, R20, R24, R4 ;  /* 0x000000181418723c */ /* 0x008fe20000041804 */
[----:B------:R-:W3:Y:S04]  /*fca0*/  LDL.LU.64 R6, [R1+0xa20] ;  /* 0x000a200001067983 */ /* 0x000ee80000300a00 */
[----:B------:R-:W4:-:S15]  /*fcb0*/  LDL.LU.64 R4, [R1+0xa18] ;  /* 0x000a180001047983 */ /* 0x000f1e0000300a00 */
[----:B------:R-:W-:-:S04]  /*fcc0*/  NOP ;  /* 0x0000000000007918 */ /* 0x000fc80000000000 */
[----:B------:R-:W-:Y:S01]  /*fcd0*/  IMAD.MOV.U32 R0, RZ, RZ, R26 ;  /* 0x000000ffff007224 */ /* 0x000fe200078e001a */
[----:B------:R0:W-:Y:S01]  /*fce0*/  STL.64 [R1+0x50], R24 ;  /* 0x0000501801007387 */ /* 0x0001e20000100a00 */
[----:B------:R-:W-:-:S03]  /*fcf0*/  IMAD.MOV.U32 R29, RZ, RZ, R27 ;  /* 0x000000ffff1d7224 */ /* 0x000fc600078e001b */
[----:B------:R-:W-:Y:S01]  /*fd00*/  STL [R1+0x908], R0 ;  /* 0x0009080001007387 */ /* 0x000fe20000100800 */
[----:B----4-:R-:W-:-:S15]  /*fd10*/  HMMA.16816.F32.BF16 R8, R20, R4, R8 ;  /* 0x000000041408723c */ /* 0x010fde0000041808 */
[----:B------:R-:W-:-:S09]  /*fd20*/  NOP ;  /* 0x0000000000007918 */ /* 0x000fd20000000000 */
[----:B------:R-:W-:Y:S02]  /*fd30*/  IMAD.MOV.U32 R26, RZ, RZ, R10 ;  /* 0x000000ffff1a7224 */ /* 0x000fe400078e000a */
[----:B------:R-:W-:Y:S02]  /*fd40*/  IMAD.MOV.U32 R27, RZ, RZ, R11 ;  /* 0x000000ffff1b7224 */ /* 0x000fe400078e000b */
[----:B0-----:R-:W-:Y:S02]  /*fd50*/  IMAD.MOV.U32 R24, RZ, RZ, R8 ;  /* 0x000000ffff187224 */ /* 0x001fe400078e0008 */
[----:B------:R-:W-:Y:S01]  /*fd60*/  IMAD.MOV.U32 R25, RZ, RZ, R9 ;  /* 0x000000ffff197224 */ /* 0x000fe200078e0009 */
[----:B------:R-:W4:Y:S04]  /*fd70*/  LDL.LU.64 R10, [R1+0xa10] ;  /* 0x000a1000010a7983 */ /* 0x000f280000300a00 */
[----:B------:R-:W2:Y:S04]  /*fd80*/  LDL.LU.64 R8, [R1+0xa08] ;  /* 0x000a080001087983 */ /* 0x000ea80000300a00 */
[----:B------:R-:W-:Y:S04]  /*fd90*/  STL.64 [R1+0x900], R26 ;  /* 0x0009001a01007387 */ /* 0x000fe80000100a00 */
[----:B------:R0:W-:Y:S04]  /*fda0*/  STL.64 [R1+0x8f8], R24 ;  /* 0x0008f81801007387 */ /* 0x0001e80000100a00 */
[----:B0-----:R-:W3:Y:S04]  /*fdb0*/  LDL.LU R24, [R1+0x110] ;  /* 0x0001100001187983 */ /* 0x001ee80000300800 */
[----:B------:R-:W3:Y:S04]  /*fdc0*/  LDL.LU R25, [R1+0x114] ;  /* 0x0001140001197983 */ /* 0x000ee80000300800 */
[----:B------:R-:W4:Y:S04]  /*fdd0*/  LDL.LU R26, [R1+0x118] ;  /* 0x00011800011a7983 */ /* 0x000f280000300800 */
[----:B------:R-:W4:Y:S01]  /*fde0*/  LDL.LU R27, [R1+0x11c] ;  /* 0x00011c00011b7983 */ /* 0x000f220000300800 */
[----:B--2---:R-:W-:Y:S03]  /*fdf0*/  HMMA.16816.F32.BF16 R12, R20, R8, R12 ;  /* 0x00000008140c723c */ /* 0x004fe6000004180c */
[----:B----4-:R0:W-:Y:S04]  /*fe00*/  STL.64 [R1+0x9d8], R26 ;  /* 0x0009d81a01007387 */ /* 0x0101e80000100a00 */
[----:B---3--:R1:W-:-:S15]  /*fe10*/  STL.64 [R1+0x9d0], R24 ;  /* 0x0009d01801007387 */ /* 0x0083de0000100a00 */
[----:B------:R-:W-:-:S02]  /*fe20*/  NOP ;  /* 0x0000000000007918 */ /* 0x000fc40000000000 */
[----:B------:R-:W-:Y:S02]  /*fe30*/  IMAD.MOV.U32 R4, RZ, RZ, R12 ;  /* 0x000000ffff047224 */ /* 0x000fe400078e000c */
[----:B------:R-:W-:Y:S02]  /*fe40*/  IMAD.MOV.U32 R5, RZ, RZ, R13 ;  /* 0x000000ffff057224 */ /* 0x000fe400078e000d */
[----:B0-----:R-:W-:Y:S01]  /*fe50*/  IMAD.MOV.U32 R26, RZ, RZ, R3 ;  /* 0x000000ffff1a7224 */ /* 0x001fe200078e0003 */
[----:B-1----:R-:W2:Y:S01]  /*fe60*/  LDL.LU R24, [R1+0x120] ;  /* 0x0001200001187983 */ /* 0x002ea20000300800 */
[----:B------:R-:W-:-:S03]  /*fe70*/  IMAD.MOV.U32 R27, RZ, RZ, R2 ;  /* 0x000000ffff1b7224 */ /* 0x000fc600078e0002 */
[----:B------:R-:W2:Y:S01]  /*fe80*/  LDL.LU R25, [R1+0x124] ;  /* 0x0001240001197983 */ /* 0x000ea20000300800 */
[----:B------:R-:W-:Y:S02]  /*fe90*/  IMAD.MOV.U32 R3, RZ, RZ, R14 ;  /* 0x000000ffff037224 */ /* 0x000fe400078e000e */
[----:B------:R-:W-:Y:S02]  /*fea0*/  IMAD.MOV.U32 R2, RZ, RZ, R15 ;  /* 0x000000ffff027224 */ /* 0x000fe400078e000f */
[----:B------:R-:W3:Y:S04]  /*feb0*/  LDL.LU.64 R14, [R1+0xa00] ;  /* 0x000a0000010e7983 */ /* 0x000ee80000300a00 */
[----:B------:R-:W4:Y:S02]  /*fec0*/  LDL.LU.64 R12, [R1+0x9f8] ;  /* 0x0009f800010c7983 */ /* 0x000f240000300a00 */
[----:B----4-:R-:W-:Y:S02]  /*fed0*/  HMMA.16816.F32.BF16 R20, R20, R12, R16 ;  /* 0x0000000c1414723c */ /* 0x010fe40000041810 */
[----:B------:R-:W2:Y:S04]  /*fee0*/  LDL.LU.64 R18, [R1+0x9f0] ;  /* 0x0009f00001127983 */ /* 0x000ea80000300a00 */
[----:B------:R-:W2:-:S15]  /*fef0*/  LDL.LU.64 R16, [R1+0x9e8] ;  /* 0x0009e80001107983 */ /* 0x000e9e0000300a00 */
[----:B------:R-:W-:-:S02]  /*ff00*/  NOP ;  /* 0x0000000000007918 */ /* 0x000fc40000000000 */
[----:B------:R0:W-:Y:S04]  /*ff10*/  STL.64 [R1+0x20], R20 ;  /* 0x0000201401007387 */ /* 0x0001e80000100a00 */
[----:B------:R1:W-:Y:S04]  /*ff20*/  STL.64 [R1+0x28], R22 ;  /* 0x0000281601007387 */ /* 0x0003e80000100a00 */
[----:B0-----:R-:W4:Y:S04]  /*ff30*/  LDL.LU R20, [R1+0xb0] ;  /* 0x0000b00001147983 */ /* 0x001f280000300800 */
[----:B------:R-:W4:Y:S04]  /*ff40*/  LDL.LU R21, [R1+0xb4] ;  /* 0x0000b40001157983 */ /* 0x000f280000300800 */
[----:B-1----:R-:W3:Y:S04]  /*ff50*/  LDL.LU R22, [R1+0xb8] ;  /* 0x0000b80001167983 */ /* 0x002ee80000300800 */
[----:B------:R-:W3:Y:S04]  /*ff60*/  LDL.LU R23, [R1+0xbc] ;  /* 0x0000bc0001177983 */ /* 0x000ee80000300800 */
[----:B---3--:R-:W-:Y:S04]  /*ff70*/  STL.64 [R1+0x958], R22 ;  /* 0x0009581601007387 */ /* 0x008fe80000100a00 */
[----:B----4-:R0:W-:Y:S04]  /*ff80*/  STL.64 [R1+0x950], R20 ;  /* 0x0009501401007387 */ /* 0x0101e80000100a00 */
[----:B0-----:R-:W3:Y:S04]  /*ff90*/  LDL.LU R20, [R1+0xc0] ;  /* 0x0000c00001147983 */ /* 0x001ee80000300800 */
[----:B------:R-:W3:Y:S01]  /*ffa0*/  LDL.LU R21, [R1+0xc4] ;  /* 0x0000c40001157983 */ /* 0x000ee20000300800 */
[----:B------:R-:W-:-:S02]  /*ffb0*/  IMAD.MOV.U32 R22, RZ, RZ, R7 ;  /* 0x000000ffff167224 */ /* 0x000fc400078e0007 */
[----:B------:R-:W-:Y:S01]  /*ffc0*/  IMAD.MOV.U32 R23, RZ, RZ, R6 ;  /* 0x000000ffff177224 */ /* 0x000fe200078e0006 */
[----:B------:R-:W4:Y:S04]  /*ffd0*/  LDL.LU R7, [R1+0x9e4] ;  /* 0x0009e40001077983 */ /* 0x000f280000300800 */
[----:B------:R-:W4:Y:S04]  /*ffe0*/  LDL.LU R6, [R1+0x9e0] ;  /* 0x0009e00001067983 */ /* 0x000f280000300800 */
[----:B------:R0:W-:Y:S04]  /*fff0*/  STL.64 [R1+0x968], R22 ;  /* 0x0009681601007387 */ /* 0x0001e80000100a00 */
[----:B---3--:R-:W-:Y:S04]  /*10000*/  STL.64 [R1+0x960], R20 ;  /* 0x0009601401007387 */ /* 0x008fe80000100a00 */
[----:B0-----:R-:W2:Y:S04]  /*10010*/  LDL R22, [R1+0x18] ;  /* 0x0000180001167983 */ /* 0x001ea80000100800 */
[----:B------:R-:W2:Y:S02]  /*10020*/  LDL R23, [R1+0x1c] ;  /* 0x00001c0001177983 */ /* 0x000ea40000100800 */
[----:B--2---:R-:W-:-:S15]  /*10030*/  HMMA.16816.F32.BF16 R24, R16, R22, R24 ;  /* 0x000000161018723c */ /* 0x004fde0000041818 */
[----:B------:R-:W-:-:S08]  /*10040*/  NOP ;  /* 0x0000000000007918 */ /* 0x000fd00000000000 */
[----:B------:R-:W-:Y:S04]  /*10050*/  STL.64 [R1+0x190], R24 ;  /* 0x0001901801007387 */ /* 0x000fe80000100a00 */
[----:B------:R0:W-:Y:S04]  /*10060*/  STL.64 [R1+0x198], R26 ;  /* 0x0001981a01007387 */ /* 0x0001e80000100a00 */
[----:B0-----:R-:W2:Y:S04]  /*10070*/  LDL.LU.64 R26, [R1+0x9d8] ;  /* 0x0009d800011a7983 */ /* 0x001ea80000300a00 */
[----:B------:R-:W2:Y:S04]  /*10080*/  LDL.LU.64 R24, [R1+0x9d0] ;  /* 0x0009d00001187983 */ /* 0x000ea80000300a00 */
[----:B------:R4:W-:Y:S04]  /*10090*/  STL.64 [R1+0x990], R22 ;  /* 0x0009901601007387 */ /* 0x0009e80000100a00 */
[----:B------:R-:W3:Y:S04]  /*100a0*/  LDL.LU R20, [R1+0xe0] ;  /* 0x0000e00001147983 */ /* 0x000ee80000300800 */
[----:B------:R-:W3:Y:S01]  /*100b0*/  LDL.LU R21, [R1+0xe4] ;  /* 0x0000e40001157983 */ /* 0x000ee20000300800 */
[----:B----4-:R-:W-:-:S02]  /*100c0*/  IMAD.MOV.U32 R22, RZ, RZ, R6 ;  /* 0x000000ffff167224 */ /* 0x010fc400078e0006 */
[----:B------:R-:W-:Y:S01]  /*100d0*/  IMAD.MOV.U32 R23, RZ, RZ, R7 ;  /* 0x000000ffff177224 */ /* 0x000fe200078e0007 */
[----:B------:R-:W2:Y:S04]  /*100e0*/  LDL.LU R6, [R1+0x9c8] ;  /* 0x0009c80001067983 */ /* 0x000ea80000300800 */
[----:B------:R-:W2:Y:S04]  /*100f0*/  LDL.LU R7, [R1+0x9c4] ;  /* 0x0009c40001077983 */ /* 0x000ea80000300800 */
[----:B------:R-:W-:Y:S01]  /*10100*/  STL.64 [R1+0x9a0], R22 ;  /* 0x0009a01601007387 */ /* 0x000fe20000100a00 */
[----:B--2---:R-:W-:Y:S03]  /*10110*/  HMMA.16816.F32.BF16 R24, R16, R6, R24 ;  /* 0x000000061018723c */ /* 0x004fe60000041818 */
[----:B---3--:R0:W-:Y:S04]  /*10120*/  STL.64 [R1+0x998], R20 ;  /* 0x0009981401007387 */ /* 0x0081e80000100a00 */
[----:B0-----:R-:W2:Y:S04]  /*10130*/  LDL.LU R20, [R1+0x100] ;  /* 0x0001000001147983 */ /* 0x001ea80000300800 */
[----:B------:R-:W2:Y:S04]  /*10140*/  LDL.LU R21, [R1+0x104] ;  /* 0x0001040001157983 */ /* 0x000ea80000300800 */
[----:B------:R-:W2:Y:S04]  /*10150*/  LDL.LU R22, [R1+0x108] ;  /* 0x0001080001167983 */ /* 0x000ea80000300800 */
[----:B------:R-:W2:Y:S04]  /*10160*/  LDL.LU R23, [R1+0x10c] ;  /* 0x00010c0001177983 */ /* 0x000ea80000300800 */
[----:B------:R-:W-:Y:S04]  /*10170*/  STL.64 [R1+0x170], R24 ;  /* 0x0001701801007387 */ /* 0x000fe80000100a00 */
[----:B------:R-:W-:Y:S04]  /*10180*/  STL.64 [R1+0x178], R26 ;  /* 0x0001781a01007387 */ /* 0x000fe80000100a00 */
[----:B------:R-:W-:Y:S04]  /*10190*/  STL.64 [R1+0x978], R6 ;  /* 0x0009780601007387 */ /* 0x000fe80000100a00 */
[----:B------:R0:W-:Y:S04]  /*101a0*/  STL.64 [R1+0x970], R4 ;  /* 0x0009700401007387 */ /* 0x0001e80000100a00 */
[----:B0-----:R-:W3:Y:S04]  /*101b0*/  LDL.LU R4, [R1+0xd0] ;  /* 0x0000d00001047983 */ /* 0x001ee80000300800 */
[----:B------:R-:W3:Y:S04]  /*101c0*/  LDL.LU R5, [R1+0xd4] ;  /* 0x0000d40001057983 */ /* 0x000ee80000300800 */
[----:B------:R-:W3:Y:S04]  /*101d0*/  LDL.LU R6, [R1+0xd8] ;  /* 0x0000d80001067983 */ /* 0x000ee80000300800 */
[----:B------:R-:W3:Y:S04]  /*101e0*/  LDL.LU R7, [R1+0xdc] ;  /* 0x0000dc0001077983 */ /* 0x000ee80000300800 */
[----:B------:R-:W4:Y:S01]  /*101f0*/  LDL.LU R24, [R1+0x80] ;  /* 0x0000800001187983 */ /* 0x000f220000300800 */
[----:B------:R-:W-:-:S02]  /*10200*/  IMAD.MOV.U32 R13, RZ, RZ, R27 ;  /* 0x000000ffff0d7224 */ /* 0x000fc400078e001b */
[----:B------:R-:W-:Y:S02]  /*10210*/  IMAD.MOV.U32 R12, RZ, RZ, R25 ;  /* 0x000000ffff0c7224 */ /* 0x000fe400078e0019 */
[----:B------:R-:W-:Y:S02]  /*10220*/  IMAD.MOV.U32 R26, RZ, RZ, R15 ;  /* 0x000000ffff1a7224 */ /* 0x000fe400078e000f */
[----:B------:R-:W-:Y:S02]  /*10230*/  IMAD.MOV.U32 R27, RZ, RZ, R14 ;  /* 0x000000ffff1b7224 */ /* 0x000fe400078e000e */
[----:B------:R-:W-:Y:S02]  /*10240*/  IMAD.MOV.U32 R25, RZ, RZ, R28 ;  /* 0x000000ffff197224 */ /* 0x000fe400078e001c */
[----:B------:R-:W3:Y:S04]  /*10250*/  LDL.LU R28, [R1+0x9c0] ;  /* 0x0009c000011c7983 */ /* 0x000ee80000300800 */
[----:B------:R-:W2:Y:S04]  /*10260*/  LDL.LU R15, [R1+0x9bc] ;  /* 0x0009bc00010f7983 */ /* 0x000ea80000300800 */
[----:B------:R-:W3:Y:S04]  /*10270*/  LDL.LU R14, [R1+0x9b8] ;  /* 0x0009b800010e7983 */ /* 0x000ee80000300800 */
[----:B------:R0:W-:Y:S02]  /*10280*/  STL.64 [R1+0x918], R26 ;  /* 0x0009181a01007387 */ /* 0x0001e40000100a00 */
[----:B0-----:R-:W-:-:S02]  /*10290*/  IMAD.MOV.U32 R26, RZ, RZ, R10 ;  /* 0x000000ffff1a7224 */ /* 0x001fc400078e000a */
[----:B------:R-:W-:Y:S01]  /*102a0*/  IMAD.MOV.U32 R27, RZ, RZ, R11 ;  /* 0x000000ffff1b7224 */ /* 0x000fe200078e000b */
[----:B----4-:R0:W-:Y:S04]  /*102b0*/  STL.64 [R1+0x910], R24 ;  /* 0x0009101801007387 */ /* 0x0101e80000100a00 */
[----:B0-----:R-:W4:Y:S04]  /*102c0*/  LDL.LU R24, [R1+0x90] ;  /* 0x0000900001187983 */ /* 0x001f280000300800 */
[----:B------:R-:W4:Y:S04]  /*102d0*/  LDL.LU R25, [R1+0x94] ;  /* 0x0000940001197983 */ /* 0x000f280000300800 */
[----:B------:R-:W3:Y:S04]  /*102e0*/  LDL.LU R10, [R1+0x9b4] ;  /* 0x0009b400010a7983 */ /* 0x000ee80000300800 */
[----:B------:R-:W3:Y:S04]  /*102f0*/  LDL.LU R11, [R1+0x9b0] ;  /* 0x0009b000010b7983 */ /* 0x000ee80000300800 */
[----:B------:R2:W-:Y:S02]  /*10300*/  STL.64 [R1+0x928], R26 ;  /* 0x0009281a01007387 */ /* 0x0005e40000100a00 */
[----:B--2---:R-:W-:Y:S01]  /*10310*/  IMAD.MOV.U32 R26, RZ, RZ, R15 ;  /* 0x000000ffff1a7224 */ /* 0x004fe200078e000f */
[----:B---3--:R-:W-:Y:S01]  /*10320*/  HMMA.16816.F32.BF16 R20, R16, R10, R20 ;  /* 0x0000000a1014723c */ /* 0x008fe20000041814 */
[----:B----4-:R0:W-:Y:S04]  /*10330*/  STL.64 [R1+0x920], R24 ;  /* 0x0009201801007387 */ /* 0x0101e80000100a00 */
[----:B0-----:R-:W2:Y:S01]  /*10340*/  LDL.LU R24, [R1+0xa0] ;  /* 0x0000a00001187983 */ /* 0x001ea20000300800 */
[----:B------:R-:W-:-:S03]  /*10350*/  IMAD.MOV.U32 R25, RZ, RZ, R14 ;  /* 0x000000ffff197224 */ /* 0x000fc600078e000e */
[----:B------:R-:W3:Y:S04]  /*10360*/  LDL.LU R14, [R1+0x9ac] ;  /* 0x0009ac00010e7983 */ /* 0x000ee80000300800 */
[----:B------:R-:W3:Y:S04]  /*10370*/  LDL.LU R15, [R1+0x9a8] ;  /* 0x0009a800010f7983 */ /* 0x000ee80000300800 */
[----:B------:R-:W-:Y:S04]  /*10380*/  STL [R1+0x820], R12 ;  /* 0x0008200c01007387 */ /* 0x000fe80000100800 */
[----:B------:R-:W-:Y:S04]  /*10390*/  STL [R1+0x81c], R13 ;  /* 0x00081c0d01007387 */ /* 0x000fe80000100800 */
[----:B------:R-:W-:Y:S01]  /*103a0*/  STL.64 [R1+0x120], R20 ;  /* 0x0001201401007387 */ /* 0x000fe20000100a00 */
[----:B------:R-:W-:-:S03]  /*103b0*/  IMAD.MOV.U32 R9, RZ, RZ, R22 ;  /* 0x000000ffff097224 */ /* 0x000fc600078e0016 */
[----:B------:R0:W-:Y:S01]  /*103c0*/  STL.64 [R1+0x128], R22 ;  /* 0x0001281601007387 */ /* 0x0001e20000100a00 */
[----:B------:R-:W-:-:S03]  /*103d0*/  IMAD.MOV.U32 R8, RZ, RZ, R20 ;  /* 0x000000ffff087224 */ /* 0x000fc600078e0014 */
[----:B0-----:R-:W3:Y:S04]  /*103e0*/  LDL.LU.64 R22, [R1+0x9a0] ;  /* 0x0009a00001167983 */ /* 0x001ee80000300a00 */
[----:B------:R-:W3:Y:S04]  /*103f0*/  LDL.LU.64 R20, [R1+0x998] ;  /* 0x0009980001147983 */ /* 0x000ee80000300a00 */
[----:B------:R-:W-:Y:S04]  /*10400*/  STL [R1+0x828], R8 ;  /* 0x0008280801007387 */ /* 0x000fe80000100800 */
[----:B------:R-:W-:Y:S01]  /*10410*/  STL [R1+0x824], R9 ;  /* 0x0008240901007387 */ /* 0x000fe20000100800 */
        /* <DEDUP_REMOVED lines=8> */
[----:B------:R-:W3:Y:S04]  /*104a0*/  LDL.LU.64 R6, [R1+0x978] ;  /* 0x0009780001067983 */ /* 0x000ee80000300a00 */
[----:B------:R-:W4:-:S15]  /*104b0*/  LDL.LU.64 R4, [R1+0x970] ;  /* 0x0009700001047983 */ /* 0x000f1e0000300a00 */
[----:B------:R-:W-:-:S02]  /*104c0*/  NOP ;  /* 0x0000000000007918 */ /* 0x000fc40000000000 */
[----:B------:R-:W-:Y:S04]  /*104d0*/  STL.64 [R1+0x180], R20 ;  /* 0x0001801401007387 */ /* 0x000fe80000100a00 */
[----:B------:R0:W-:Y:S04]  /*104e0*/  STL.64 [R1+0x188], R22 ;  /* 0x0001881601007387 */ /* 0x0001e80000100a00 */
[----:B0-----:R-:W3:Y:S04]  /*104f0*/  LDL.LU.64 R22, [R1+0x968] ;  /* 0x0009680001167983 */ /* 0x001ee80000300a00 */
[----:B------:R-:W3:Y:S02]  /*10500*/  LDL.LU.64 R20, [R1+0x960] ;  /* 0x0009600001147983 */ /* 0x000ee40000300a00 */
[----:B---3--:R-:W-:-:S15]  /*10510*/  HMMA.16816.F32.BF16 R20, R16, R6, R20 ;  /* 0x000000061014723c */ /* 0x008fde0000041814 */
[----:B------:R-:W-:-:S08]  /*10520*/  NOP ;  /* 0x0000000000007918 */ /* 0x000fd00000000000 */
        /* <DEDUP_REMOVED lines=10> */
[----:B---3--:R-:W-:Y:S02]  /*105d0*/  HMMA.16816.F32.BF16 R16, R16, R14, R20 ;  /* 0x0000000e1010723c */ /* 0x008fe40000041814 */
[----:B------:R-:W2:Y:S04]  /*105e0*/  LDL.LU.64 R22, [R1+0x938] ;  /* 0x0009380001167983 */ /* 0x000ea80000300a00 */
[----:B------:R-:W2:-:S15]  /*105f0*/  LDL.LU.64 R20, [R1+0x930] ;  /* 0x0009300001147983 */ /* 0x000e9e0000300a00 */
[----:B------:R-:W-:-:S02]  /*10600*/  NOP ;  /* 0x0000000000007918 */ /* 0x000fc40000000000 */
[----:B------:R-:W-:Y:S04]  /*10610*/  STL.64 [R1+0xd0], R16 ;  /* 0x0000d01001007387 */ /* 0x000fe80000100a00 */
[----:B------:R0:W-:Y:S04]  /*10620*/  STL.64 [R1+0xd8], R18 ;  /* 0x0000d81201007387 */ /* 0x0001e80000100a00 */
[----:B0-----:R-:W2:Y:S01]  /*10630*/  LDL.LU.64 R18, [R1+0x18] ;  /* 0x0000180001127983 */ /* 0x001ea20000300a00 */
[----:B------:R-:W-:-:S07]  /*10640*/  IMAD.MOV.U32 R27, RZ, RZ, R28 ;  /* 0x000000ffff1b7224 */ /* 0x000fce00078e001c */
[----:B--2---:R-:W-:-:S15]  /*10650*/  HMMA.16816.F32.BF16 R24, R20, R18, R24 ;  /* 0x000000121418723c */ /* 0x004fde0000041818 */
[----:B------:R-:W-:-:S08]  /*10660*/  NOP ;  /* 0x0000000000007918 */ /* 0x000fd00000000000 */
[----:B------:R-:W-:Y:S04]  /*10670*/  STL.64 [R1+0x160], R24 ;  /* 0x0001601801007387 */ /* 0x000fe80000100a00 */
[----:B------:R0:W-:Y:S04]  /*10680*/  STL.64 [R1+0x168], R26 ;  /* 0x0001681a01007387 */ /* 0x0001e80000100a00 */
[----:B0-----:R-:W2:Y:S04]  /*10690*/  LDL.LU.64 R26, [R1+0x928] ;  /* 0x00092800011a7983 */ /* 0x001ea80000300a00 */
[----:B------:R-:W2:Y:S04]  /*106a0*/  LDL.LU.64 R24, [R1+0x920] ;  /* 0x0009200001187983 */ /* 0x000ea80000300a00 */
[----:B------:R-:W3:Y:S04]  /*106b0*/  LDL.LU R17, [R1+0x6fc] ;  /* 0x0006fc0001117983 */ /* 0x000ee80000300800 */
[----:B------:R-:W3:Y:S04]  /*106c0*/  LDL.LU R9, [R1+0x6f4] ;  /* 0x0006f40001097983 */ /* 0x000ee80000300800 */
[----:B------:R-:W3:Y:S04]  /*106d0*/  LDL.LU R8, [R1+0x6ec] ;  /* 0x0006ec0001087983 */ /* 0x000ee80000300800 */
[----:B------:R-:W3:Y:S04]  /*106e0*/  LDL.LU R13, [R1+0x6e4] ;  /* 0x0006e400010d7983 */ /* 0x000ee80000300800 */
[----:B------:R-:W3:Y:S04]  /*106f0*/  LDL.LU R12, [R1+0x6dc] ;  /* 0x0006dc00010c7983 */ /* 0x000ee80000300800 */
[----:B------:R-:W3:Y:S01]  /*10700*/  LDL.LU R28, [R1+0x700] ;  /* 0x00070000011c7983 */ /* 0x000ee20000300800 */
[----:B------:R-:W-:-:S02]  /*10710*/  IMAD.MOV.U32 R16, RZ, RZ, R19 ;  /* 0x000000ffff107224 */ /* 0x000fc400078e0013 */
[----:B------:R-:W-:Y:S01]  /*10720*/  IMAD.MOV.U32 R0, RZ, RZ, R18 ;  /* 0x000000ffff007224 */ /* 0x000fe200078e0012 */
[----:B--2---:R-:W-:-:S15]  /*10730*/  HMMA.16816.F32.BF16 R24, R20, R6, R24 ;  /* 0x000000061418723c */ /* 0x004fde0000041818 */
[----:B------:R-:W-:-:S08]  /*10740*/  NOP ;  /* 0x0000000000007918 */ /* 0x000fd00000000000 */
[----:B------:R-:W-:Y:S01]  /*10750*/  STL.64 [R1+0x110], R24 ;  /* 0x0001101801007387 */ /* 0x000fe20000100a00 */
[----:B------:R-:W-:-:S03]  /*10760*/  IMAD.MOV.U32 R19, RZ, RZ, R26 ;  /* 0x000000ffff137224 */ /* 0x000fc600078e001a */
[----:B------:R0:W-:Y:S01]  /*10770*/  STL.64 [R1+0x118], R26 ;  /* 0x0001181a01007387 */ /* 0x0001e20000100a00 */
[----:B------:R-:W-:-:S03]  /*10780*/  IMAD.MOV.U32 R18, RZ, RZ, R24 ;  /* 0x000000ffff127224 */ /* 0x000fc600078e0018 */
[----:B0-----:R-:W2:Y:S04]  /*10790*/  LDL.LU.64 R26, [R1+0x918] ;  /* 0x00091800011a7983 */ /* 0x001ea80000300a00 */
[----:B------:R-:W2:Y:S04]  /*107a0*/  LDL.LU.64 R24, [R1+0x910] ;  /* 0x0009100001187983 */ /* 0x000ea80000300a00 */
[----:B------:R0:W-:Y:S04]  /*107b0*/  STL.64 [R1+0x8b8], R6 ;  /* 0x0008b80601007387 */ /* 0x0001e80000100a00 */
[----:B----4-:R-:W-:Y:S01]  /*107c0*/  STL.64 [R1+0x8b0], R4 ;  /* 0x0008b00401007387 */ /* 0x010fe20000100a00 */
[----:B0-----:R-:W-:-:S03]  /*107d0*/  IMAD.MOV.U32 R6, RZ, RZ, R0 ;  /* 0x000000ffff067224 */ /* 0x001fc600078e0000 */
[----:B------:R-:W4:Y:S04]  /*107e0*/  LDL.LU R0, [R1+0x908] ;  /* 0x0009080001007983 */ /* 0x000f280000300800 */
[----:B------:R0:W-:Y:S04]  /*107f0*/  STL [R1+0x830], R18 ;  /* 0x0008301201007387 */ /* 0x0001e80000100800 */
[----:B0-----:R-:W4:Y:S04]  /*10800*/  LDL.LU R18, [R1+0x704] ;  /* 0x0007040001127983 */ /* 0x001f280000300800 */
[----:B------:R0:W-:Y:S04]  /*10810*/  STL [R1+0x82c], R19 ;  /* 0x00082c1301007387 */ /* 0x0001e80000100800 */
[----:B0-----:R-:W4:Y:S01]  /*10820*/  LDL.LU R19, [R1+0x2f4] ;  /* 0x0002f40001137983 */ /* 0x001f220000300800 */
[----:B--2---:R-:W-:-:S15]  /*10830*/  HMMA.16816.F32.BF16 R24, R20, R10, R24 ;  /* 0x0000000a1418723c */ /* 0x004fde0000041818 */
[----:B------:R-:W-:-:S08]  /*10840*/  NOP ;  /* 0x0000000000007918 */ /* 0x000fd00000000000 */
[----:B------:R-:W-:Y:S04]  /*10850*/  STL.64 [R1+0xf0], R24 ;  /* 0x0000f01801007387 */ /* 0x000fe80000100a00 */
[----:B------:R0:W-:Y:S04]  /*10860*/  STL.64 [R1+0xf8], R26 ;  /* 0x0000f81a01007387 */ /* 0x0001e80000100a00 */
[----:B0-----:R-:W2:Y:S04]  /*10870*/  LDL.LU.64 R26, [R1+0x900] ;  /* 0x00090000011a7983 */ /* 0x001ea80000300a00 */
[----:B------:R-:W4:Y:S04]  /*10880*/  LDL.LU.64 R24, [R1+0x8f8] ;  /* 0x0008f80001187983 */ /* 0x000f280000300a00 */
[----:B------:R-:W-:Y:S04]  /*10890*/  STL.64 [R1+0x8a8], R10 ;  /* 0x0008a80a01007387 */ /* 0x000fe80000100a00 */
[----:B---3--:R4:W-:Y:S02]  /*108a0*/  STL.64 [R1+0x8a0], R8 ;  /* 0x0008a00801007387 */ /* 0x0089e40000100a00 */
[----:B----4-:R-:W-:-:S02]  /*108b0*/  IMAD.MOV.U32 R8, RZ, RZ, R24 ;  /* 0x000000ffff087224 */ /* 0x010fc400078e0018 */
[----:B------:R-:W-:Y:S01]  /*108c0*/  IMAD.MOV.U32 R9, RZ, RZ, R25 ;  /* 0x000000ffff097224 */ /* 0x000fe200078e0019 */
[----:B------:R-:W3:Y:S04]  /*108d0*/  LDL.LU R24, [R1+0x8f0] ;  /* 0x0008f00001187983 */ /* 0x000ee80000300800 */
[----:B------:R-:W3:Y:S01]  /*108e0*/  LDL.LU R25, [R1+0x8ec] ;  /* 0x0008ec0001197983 */ /* 0x000ee20000300800 */
[----:B--2---:R-:W-:Y:S02]  /*108f0*/  IMAD.MOV.U32 R10, RZ, RZ, R26 ;  /* 0x000000ffff0a7224 */ /* 0x004fe400078e001a */
[----:B------:R-:W-:Y:S01]  /*10900*/  IMAD.MOV.U32 R11, RZ, RZ, R27 ;  /* 0x000000ffff0b7224 */ /* 0x000fe200078e001b */
[----:B------:R-:W3:Y:S04]  /*10910*/  LDL.LU R26, [R1+0x8e8] ;  /* 0x0008e800011a7983 */ /* 0x000ee80000300800 */
[----:B------:R-:W3:Y:S04]  /*10920*/  LDL.LU R27, [R1+0x8e4] ;  /* 0x0008e400011b7983 */ /* 0x000ee80000300800 */
[----:B------:R0:W-:Y:S04]  /*10930*/  STL.64 [R1+0x8c8], R10 ;  /* 0x0008c80a01007387 */ /* 0x0001e80000100a00 */
[----:B------:R1:W-:Y:S01]  /*10940*/  STL.64 [R1+0x8c0], R8 ;  /* 0x0008c00801007387 */ /* 0x0003e20000100a00 */
[----:B0-----:R-:W-:-:S03]  /*10950*/  IMAD.MOV.U32 R10, RZ, RZ, R0 ;  /* 0x000000ffff0a7224 */ /* 0x001fc600078e0000 */
[----:B-1----:R-:W2:Y:S04]  /*10960*/  LDL.LU R8, [R1+0x50] ;  /* 0x0000500001087983 */ /* 0x002ea80000300800 */
[----:B------:R-:W2:Y:S04]  /*10970*/  LDL.LU R9, [R1+0x54] ;  /* 0x0000540001097983 */ /* 0x000ea80000300800 */
[----:B------:R-:W4:Y:S01]  /*10980*/  LDL.LU R0, [R1+0x8e0] ;  /* 0x0008e00001007983 */ /* 0x000f220000300800 */
[----:B---3--:R-:W-:Y:S03]  /*10990*/  HMMA.16816.F32.BF16 R20, R20, R14, R24 ;  /* 0x0000000e1414723c */ /* 0x008fe60000041818 */
[----:B------:R-:W2:Y:S04]  /*109a0*/  LDL.LU.64 R26, [R1+0x8d8] ;  /* 0x0008d800011a7983 */ /* 0x000ea80000300a00 */
[----:B------:R-:W2:Y:S01]  /*109b0*/  LDL.LU.64 R24, [R1+0x8d0] ;  /* 0x0008d00001187983 */ /* 0x000ea20000300a00 */
[----:B------:R-:W-:-:S02]  /*109c0*/  IMAD.MOV.U32 R7, RZ, RZ, R16 ;  /* 0x000000ffff077224 */ /* 0x000fc400078e0010 */
[----:B------:R-:W-:Y:S02]  /*109d0*/  IMAD.MOV.U32 R11, RZ, RZ, R29 ;  /* 0x000000ffff0b7224 */ /* 0x000fe400078e001d */
[----:B------:R-:W0:Y:S11]  /*109e0*/  LDC R29, c[0x0][0x238] ;  /* 0x00008e00ff1d7b82 */ /* 0x000e360000000800 */
[----:B------:R1:W-:Y:S01]  /*109f0*/  STL.64 [R1+0xc0], R20 ;  /* 0x0000c01401007387 */ /* 0x0003e20000100a00 */
[----:B------:R-:W-:-:S03]  /*10a00*/  IMAD.MOV.U32 R16, RZ, RZ, R23 ;  /* 0x000000ffff107224 */ /* 0x000fc600078e0017 */
[----:B------:R3:W-:Y:S04]  /*10a10*/  STL.64 [R1+0xc8], R22 ;  /* 0x0000c81601007387 */ /* 0x0007e80000100a00 */
[----:B-1----:R-:W4:Y:S04]  /*10a20*/  LDL.LU.64 R20, [R1+0x218] ;  /* 0x0002180001147983 */ /* 0x002f280000300a00 */
[----:B---3--:R-:W3:Y:S04]  /*10a30*/  LDL.LU.64 R22, [R1+0x210] ;  /* 0x0002100001167983 */ /* 0x008ee80000300a00 */
[----:B------:R-:W-:Y:S01]  /*10a40*/  STL [R1+0x834], R16 ;  /* 0x0008341001007387 */ /* 0x000fe20000100800 */
[----:B--2---:R-:W-:Y:S03]  /*10a50*/  HMMA.16816.F32.BF16 R4, R24, R6, R8 ;  /* 0x000000061804723c */ /* 0x004fe60000041808 */
[----:B------:R-:W2:Y:S04]  /*10a60*/  LDL.LU.64 R10, [R1+0x8c8] ;  /* 0x0008c800010a7983 */ /* 0x000ea80000300a00 */
[----:B------:R-:W2:-:S15]  /*10a70*/  LDL.LU.64 R8, [R1+0x8c0] ;  /* 0x0008c00001087983 */ /* 0x000e9e0000300a00 */
[----:B------:R-:W-:-:S01]  /*10a80*/  NOP ;  /* 0x0000000000007918 */ /* 0x000fc20000000000 */
[----:B------:R-:W-:Y:S04]  /*10a90*/  STL.64 [R1+0x140], R4 ;  /* 0x0001400401007387 */ /* 0x000fe80000100a00 */
[----:B------:R1:W-:Y:S04]  /*10aa0*/  STL.64 [R1+0x148], R6 ;  /* 0x0001480601007387 */ /* 0x0003e80000100a00 */
[----:B-1----:R-:W2:Y:S04]  /*10ab0*/  LDL.LU.64 R6, [R1+0x8b8] ;  /* 0x0008b80001067983 */ /* 0x002ea80000300a00 */
[----:B------:R-:W3:Y:S01]  /*10ac0*/  LDL.LU.64 R4, [R1+0x8b0] ;  /* 0x0008b00001047983 */ /* 0x000ee20000300a00 */
[----:B--2---:R-:W-:-:S15]  /*10ad0*/  HMMA.16816.F32.BF16 R8, R24, R6, R8 ;  /* 0x000000061808723c */ /* 0x004fde0000041808 */
[----:B------:R-:W-:-:S08]  /*10ae0*/  NOP ;  /* 0x0000000000007918 */ /* 0x000fd00000000000 */
[----:B------:R-:W-:Y:S04]  /*10af0*/  STL.64 [R1+0x130], R8 ;  /* 0x0001300801007387 */ /* 0x000fe80000100a00 */
[----:B------:R1:W-:Y:S04]  /*10b00*/  STL.64 [R1+0x138], R10 ;  /* 0x0001380a01007387 */ /* 0x0003e80000100a00 */
[----:B-1----:R-:W3:Y:S01]  /*10b10*/  LDL.LU.64 R10, [R1+0x8a8] ;  /* 0x0008a800010a7983 */ /* 0x002ee20000300a00 */
[----:B------:R-:W-:Y:S02]  /*10b20*/  IMAD.MOV.U32 R6, RZ, RZ, R3 ;  /* 0x000000ffff067224 */ /* 0x000fe400078e0003 */
[----:B------:R-:W-:-:S02]  /*10b30*/  IMAD.MOV.U32 R7, RZ, RZ, R2 ;  /* 0x000000ffff077224 */ /* 0x000fc400078e0002 */
[----:B0-----:R-:W-:Y:S01]  /*10b40*/  IMAD.SHL.U32 R29, R29, 0x40, RZ ;  /* 0x000000401d1d7824 */ /* 0x001fe200078e00ff */
[----:B------:R-:W2:Y:S03]  /*10b50*/  LDL.LU.64 R8, [R1+0x8a0] ;  /* 0x0008a00001087983 */ /* 0x000ea60000300a00 */
[----:B------:R-:W-:-:S05]  /*10b60*/  IMAD.SHL.U32 R29, R29, 0x2, RZ ;  /* 0x000000021d1d7824 */ /* 0x000fca00078e00ff */
[----:B----4-:R-:W-:-:S05]  /*10b70*/  IADD3 R3, P0, R20, R29, RZ ;  /* 0x0000001d14037210 */ /* 0x010fca0007f1e0ff */
[----:B------:R-:W-:Y:S01]  /*10b80*/  STL [R1+0x838], R3 ;  /* 0x0008380301007387 */ /* 0x000fe20000100800 */
[----:B------:R-:W-:Y:S02]  /*10b90*/  IMAD.X R2, R21, 0x1, R0, P0 ;  /* 0x0000000115027824 */ /* 0x000fe400000e0600 */
[----:B------:R-:W-:Y:S01]  /*10ba0*/  VIADD R19, R19, 0x1 ;  /* 0x0000000113137836 */ /* 0x000fe20000000000 */
[----:B---3--:R-:W-:-:S15]  /*10bb0*/  HMMA.16816.F32.BF16 R4, R24, R10, R4 ;  /* 0x0000000a1804723c */ /* 0x008fde0000041804 */
[----:B------:R-:W-:-:S08]  /*10bc0*/  NOP ;  /* 0x0000000000007918 */ /* 0x000fd00000000000 */
[----:B------:R0:W-:Y:S04]  /*10bd0*/  STL.64 [R1+0xb0], R4 ;  /* 0x0000b00401007387 */ /* 0x0001e80000100a00 */
[----:B------:R-:W-:Y:S01]  /*10be0*/  STL.64 [R1+0xb8], R6 ;  /* 0x0000b80601007387 */ /* 0x000fe20000100a00 */
[-C--:B0-----:R-:W-:Y:S02]  /*10bf0*/  IADD3 R4, P1, R22, R29.reuse, RZ ;  /* 0x0000001d16047210 */ /* 0x081fe40007f3e0ff */
[-C--:B------:R-:W-:Y:S02]  /*10c00*/  IADD3 R18, P3, R18, R29.reuse, RZ ;  /* 0x0000001d12127210 */ /* 0x080fe40007f7e0ff */
[-C--:B------:R-:W-:Y:S02]  /*10c10*/  IADD3 R17, P4, R17, R29.reuse, RZ ;  /* 0x0000001d11117210 */ /* 0x080fe40007f9e0ff */
[----:B--2---:R-:W-:-:S02]  /*10c20*/  IADD3 R9, P5, R9, R29, RZ ;  /* 0x0000001d09097210 */ /* 0x004fc40007fbe0ff */
[-C--:B------:R-:W-:Y:S01]  /*10c30*/  IADD3 R8, P6, R8, R29.reuse, RZ ;  /* 0x0000001d08087210 */ /* 0x080fe20007fde0ff */
[----:B------:R-:W-:Y:S01]  /*10c40*/  IMAD.X R5, R23, 0x1, R0, P1 ;  /* 0x0000000117057824 */ /* 0x000fe200008e0600 */
[----:B------:R0:W-:Y:S04]  /*10c50*/  STL [R1+0x83c], R4 ;  /* 0x00083c0401007387 */ /* 0x0001e80000100800 */
[----:B------:R-:W-:Y:S04]  /*10c60*/  STL [R1+0x840], R2 ;  /* 0x0008400201007387 */ /* 0x000fe80000100800 */
[----:B------:R-:W-:Y:S01]  /*10c70*/  STL [R1+0x2f4], R19 ;  /* 0x0002f41301007387 */ /* 0x000fe20000100800 */
[----:B------:R-:W-:-:S03]  /*10c80*/  IADD3 R12, P2, R12, R29, RZ ;  /* 0x0000001d0c0c7210 */ /* 0x000fc60007f5e0ff */
[----:B------:R1:W-:Y:S01]  /*10c90*/  STL [R1+0x844], R5 ;  /* 0x0008440501007387 */ /* 0x0003e20000100800 */
[----:B------:R-:W2:Y:S03]  /*10ca0*/  LDC R22, c[0x0][0x230] ;  /* 0x00008c00ff167b82 */ /* 0x000ea60000000800 */
[----:B0-----:R-:W3:Y:S04]  /*10cb0*/  LDL.LU R4, [R1+0x20] ;  /* 0x0000200001047983 */ /* 0x001ee80000300800 */
[----:B-1----:R-:W3:Y:S04]  /*10cc0*/  LDL.LU R5, [R1+0x24] ;  /* 0x0000240001057983 */ /* 0x002ee80000300800 */
[----:B------:R-:W3:Y:S04]  /*10cd0*/  LDL.LU R6, [R1+0x28] ;  /* 0x0000280001067983 */ /* 0x000ee80000300800 */
[----:B------:R-:W3:Y:S01]  /*10ce0*/  LDL.LU R7, [R1+0x2c] ;  /* 0x00002c0001077983 */ /* 0x000ee20000300800 */
[----:B------:R-:W-:Y:S01]  /*10cf0*/  IADD3 R13, P1, R13, R29, RZ ;  /* 0x0000001d0d0d7210 */ /* 0x000fe20007f3e0ff */
[----:B------:R-:W-:Y:S01]  /*10d00*/  IMAD.X R28, R28, 0x1, R0, P3 ;  /* 0x000000011c1c7824 */ /* 0x000fe200018e0600 */
[----:B---3--:R-:W-:-:S15]  /*10d10*/  HMMA.16816.F32.BF16 R4, R24, R14, R4 ;  /* 0x0000000e1804723c */ /* 0x008fde0000041804 */
[----:B------:R-:W-:-:S09]  /*10d20*/  NOP ;  /* 0x0000000000007918 */ /* 0x000fd20000000000 */
[----:B------:R-:W-:Y:S01]  /*10d30*/  IMAD.MOV.U32 R10, RZ, RZ, R7 ;  /* 0x000000ffff0a7224 */ /* 0x000fe200078e0007 */
[----:B------:R-:W-:Y:S04]  /*10d40*/  STL.64 [R1+0x10], R4 ;  /* 0x0000100401007387 */ /* 0x000fe80000100a00 */
[----:B------:R-:W-:Y:S04]  /*10d50*/  STL.64 [R1+0x18], R6 ;  /* 0x0000180601007387 */ /* 0x000fe80000100a00 */
[----:B------:R-:W-:Y:S04]  /*10d60*/  STL [R1+0x848], R10 ;  /* 0x0008480a01007387 */ /* 0x000fe80000100800 */
[----:B------:R-:W-:Y:S04]  /*10d70*/  STL [R1+0x704], R18 ;  /* 0x0007041201007387 */ /* 0x000fe80000100800 */
[----:B------:R-:W-:Y:S04]  /*10d80*/  STL [R1+0x6fc], R17 ;  /* 0x0006fc1101007387 */ /* 0x000fe80000100800 */
[----:B------:R-:W-:Y:S04]  /*10d90*/  STL [R1+0x6f4], R9 ;  /* 0x0006f40901007387 */ /* 0x000fe80000100800 */
[----:B------:R-:W-:Y:S04]  /*10da0*/  STL [R1+0x6ec], R8 ;  /* 0x0006ec0801007387 */ /* 0x000fe80000100800 */
[----:B------:R0:W-:Y:S04]  /*10db0*/  STL [R1+0x89c], R0 ;  /* 0x00089c0001007387 */ /* 0x0001e80000100800 */
[----:B------:R-:W-:Y:S04]  /*10dc0*/  STL [R1+0x6e4], R13 ;  /* 0x0006e40d01007387 */ /* 0x000fe80000100800 */
[----:B0-----:R-:W3:Y:S04]  /*10dd0*/  LDL.LU R0, [R1+0x6d4] ;  /* 0x0006d40001007983 */ /* 0x001ee80000300800 */
[----:B------:R-:W-:Y:S04]  /*10de0*/  STL [R1+0x6dc], R12 ;  /* 0x0006dc0c01007387 */ /* 0x000fe80000100800 */
[----:B------:R-:W4:Y:S01]  /*10df0*/  LDL.LU R10, [R1+0x6c4] ;  /* 0x0006c400010a7983 */ /* 0x000f220000300800 */
[----:B--2---:R-:W-:-:S03]  /*10e00*/  VIADD R22, R22, 0x3f ;  /* 0x0000003f16167836 */ /* 0x004fc60000000000 */
[----:B------:R-:W-:Y:S02]  /*10e10*/  STL [R1+0x700], R28 ;  /* 0x0007001c01007387 */ /* 0x000fe40000100800 */
[----:B------:R-:W-:-:S04]  /*10e20*/  SHF.R.S32.HI R23, RZ, 0x1f, R22 ;  /* 0x0000001fff177819 */ /* 0x000fc80000011416 */
[----:B------:R-:W-:-:S04]  /*10e30*/  LEA.HI R20, R23, R22, RZ, 0x6 ;  /* 0x0000001617147211 */ /* 0x000fc800078f30ff */
[----:B------:R-:W-:-:S04]  /*10e40*/  SHF.R.S32.HI R20, RZ, 0x6, R20 ;  /* 0x00000006ff147819 */ /* 0x000fc80000011414 */
[----:B------:R-:W-:Y:S01]  /*10e50*/  ISETP.NE.U32.AND P0, PT, R19, R20, PT ;  /* 0x000000141300720c */ /* 0x000fe20003f05070 */
[----:B----4-:R0:W-:Y:S04]  /*10e60*/  STL [R1+0x898], R10 ;  /* 0x0008980a01007387 */ /* 0x0101e80000100800 */
[----:B0-----:R-:W2:Y:S04]  /*10e70*/  LDL.LU R10, [R1+0x6cc] ;  /* 0x0006cc00010a7983 */ /* 0x001ea80000300800 */
[----:B------:R-:W4:Y:S04]  /*10e80*/  LDL.LU R24, [R1+0x6e8] ;  /* 0x0006e80001187983 */ /* 0x000f280000300800 */
        /* <DEDUP_REMOVED lines=20> */
[----:B------:R-:W4:Y:S01]  /*10fd0*/  LDL.LU R9, [R1+0x66c] ;  /* 0x00066c0001097983 */ /* 0x000f220000300800 */
[----:B---3--:R-:W-:-:S03]  /*10fe0*/  IADD3 R0, P3, R0, R29, RZ ;  /* 0x0000001d00007210 */ /* 0x008fc60007f7e0ff */
[----:B------:R-:W3:Y:S04]  /*10ff0*/  LDL.LU R8, [R1+0x690] ;  /* 0x0006900001087983 */ /* 0x000ee80000300800 */
[----:B------:R-:W3:Y:S04]  /*11000*/  LDL.LU R13, [R1+0x664] ;  /* 0x00066400010d7983 */ /* 0x000ee80000300800 */
[----:B------:R-:W3:Y:S04]  /*11010*/  LDL.LU R12, [R1+0x688] ;  /* 0x00068800010c7983 */ /* 0x000ee80000300800 */
[----:B------:R-:W3:Y:S04]  /*11020*/  LDL.LU R28, [R1+0x65c] ;  /* 0x00065c00011c7983 */ /* 0x000ee80000300800 */
[----:B------:R0:W-:Y:S04]  /*11030*/  STL [R1+0x6d4], R0 ;  /* 0x0006d40001007387 */ /* 0x0001e80000100800 */
[----:B0-----:R-:W2:Y:S04]  /*11040*/  LDL.LU R0, [R1+0x89c] ;  /* 0x00089c0001007983 */ /* 0x001ea80000300800 */
[----:B------:R-:W2:Y:S02]  /*11050*/  LDL.LU R29, [R1+0x6f8] ;  /* 0x0006f800011d7983 */ /* 0x000ea40000300800 */
[----:B--2---:R-:W-:-:S05]  /*11060*/  IMAD.X R29, R29, 0x1, R0, P4 ;  /* 0x000000011d1d7824 */ /* 0x004fca00020e0600 */
[----:B------:R0:W-:Y:S02]  /*11070*/  STL [R1+0x6f8], R29 ;  /* 0x0006f81d01007387 */ /* 0x0001e40000100800 */
[----:B0-----:R-:W0:Y:S02]  /*11080*/  LDC R29, c[0x0][0x238] ;  /* 0x00008e00ff1d7b82 */ /* 0x001e240000000800 */
[----:B0-----:R-:W-:-:S04]  /*11090*/  IMAD.SHL.U32 R29, R29, 0x40, RZ ;  /* 0x000000401d1d7824 */ /* 0x001fc800078e00ff */
[----:B------:R-:W-:-:S05]  /*110a0*/  IMAD.SHL.U32 R29, R29, 0x2, RZ ;  /* 0x000000021d1d7824 */ /* 0x000fca00078e00ff */
[----:B------:R-:W-:-:S05]  /*110b0*/  IADD3 R10, P4, R10, R29, RZ ;  /* 0x0000001d0a0a7210 */ /* 0x000fca0007f9e0ff */
[----:B------:R0:W-:Y:S04]  /*110c0*/  STL [R1+0x6cc], R10 ;  /* 0x0006cc0a01007387 */ /* 0x0001e80000100800 */
[----:B0-----:R-:W2:Y:S04]  /*110d0*/  LDL.LU R10, [R1+0x898] ;  /* 0x00089800010a7983 */ /* 0x001ea80000300800 */
[----:B------:R-:W3:Y:S01]  /*110e0*/  LDL.LU R29, [R1+0x6f0] ;  /* 0x0006f000011d7983 */ /* 0x000ee20000300800 */
[--C-:B----4-:R-:W-:Y:S02]  /*110f0*/  IMAD.X R24, R24, 0x1, R0.reuse, P6 ;  /* 0x0000000118187824 */ /* 0x110fe400030e0600 */
[----:B------:R-:W-:-:S02]  /*11100*/  IMAD.X R26, R26, 0x1, R0, P1 ;  /* 0x000000011a1a7824 */ /* 0x000fc400008e0600 */
[--C-:B------:R-:W-:Y:S02]  /*11110*/  IMAD.X R14, R14, 0x1, R0.reuse, P2 ;  /* 0x000000010e0e7824 */ /* 0x100fe400010e0600 */
[--C-:B------:R-:W-:Y:S02]  /*11120*/  IMAD.X R5, R5, 0x1, R0.reuse, P3 ;  /* 0x0000000105057824 */ /* 0x100fe400018e0600 */
[--C-:B------:R-:W-:Y:S02]  /*11130*/  IMAD.X R4, R4, 0x1, R0.reuse, P4 ;  /* 0x0000000104047824 */ /* 0x100fe400020e0600 */
[----:B---3--:R-:W-:-:S05]  /*11140*/  IMAD.X R29, R29, 0x1, R0, P5 ;  /* 0x000000011d1d7824 */ /* 0x008fca00028e0600 */
[----:B------:R0:W-:Y:S02]  /*11150*/  STL [R1+0x6f0], R29 ;  /* 0x0006f01d01007387 */ /* 0x0001e40000100800 */
[----:B0-----:R-:W0:Y:S02]  /*11160*/  LDC R29, c[0x0][0x238] ;  /* 0x00008e00ff1d7b82 */ /* 0x001e240000000800 */
[----:B0-----:R-:W-:-:S04]  /*11170*/  IMAD.SHL.U32 R29, R29, 0x40, RZ ;  /* 0x000000401d1d7824 */ /* 0x001fc800078e00ff */
[----:B------:R-:W-:-:S05]  /*11180*/  IMAD.SHL.U32 R29, R29, 0x2, RZ ;  /* 0x000000021d1d7824 */ /* 0x000fca00078e00ff */
[-C--:B--2---:R-:W-:Y:S02]  /*11190*/  IADD3 R10, P5, R10, R29.reuse, RZ ;  /* 0x0000001d0a0a7210 */ /* 0x084fe40007fbe0ff */
[-C--:B------:R-:W-:Y:S02]  /*111a0*/  IADD3 R25, P6, R25, R29.reuse, RZ ;  /* 0x0000001d19197210 */ /* 0x080fe40007fde0ff */
[-C--:B------:R-:W-:Y:S02]  /*111b0*/  IADD3 R27, P1, R27, R29.reuse, RZ ;  /* 0x0000001d1b1b7210 */ /* 0x080fe40007f3e0ff */
[-C--:B------:R-:W-:Y:S01]  /*111c0*/  IADD3 R15, P2, R15, R29.reuse, RZ ;  /* 0x0000001d0f0f7210 */ /* 0x080fe20007f5e0ff */
[----:B------:R0:W-:Y:S04]  /*111d0*/  STL [R1+0x6c4], R10 ;  /* 0x0006c40a01007387 */ /* 0x0001e80000100800 */
[----:B------:R-:W-:Y:S04]  /*111e0*/  STL [R1+0x6e8], R24 ;  /* 0x0006e81801007387 */ /* 0x000fe80000100800 */
[----:B------:R-:W-:Y:S04]  /*111f0*/  STL [R1+0x6bc], R25 ;  /* 0x0006bc1901007387 */ /* 0x000fe80000100800 */
[----:B------:R-:W-:Y:S01]  /*11200*/  STL [R1+0x6e0], R26 ;  /* 0x0006e01a01007387 */ /* 0x000fe20000100800 */
[----:B------:R-:W-:-:S03]  /*11210*/  IADD3 R2, P3, R2, R29, RZ ;  /* 0x0000001d02027210 */ /* 0x000fc60007f7e0ff */
[----:B------:R-:W-:Y:S04]  /*11220*/  STL [R1+0x6b4], R27 ;  /* 0x0006b41b01007387 */ /* 0x000fe80000100800 */
[----:B------:R-:W-:Y:S01]  /*11230*/  STL [R1+0x6d8], R14 ;  /* 0x0006d80e01007387 */ /* 0x000fe20000100800 */
[----:B------:R-:W-:-:S03]  /*11240*/  IADD3 R3, P4, R3, R29, RZ ;  /* 0x0000001d03037210 */ /* 0x000fc60007f9e0ff */
[----:B------:R-:W-:Y:S01]  /*11250*/  STL [R1+0x6ac], R15 ;  /* 0x0006ac0f01007387 */ /* 0x000fe20000100800 */
[----:B------:R-:W-:-:S03]  /*11260*/  IMAD.X R11, R11, 0x1, R0, P5 ;  /* 0x000000010b0b7824 */ /* 0x000fc600028e0600 */
        /* <DEDUP_REMOVED lines=24> */
[----:B------:R-:W-:Y:S04]  /*113f0*/  STL [R1+0x6a0], R19 ;  /* 0x0006a01301007387 */ /* 0x000fe80000100800 */
[----:B------:R-:W-:Y:S01]  /*11400*/  STL [R1+0x674], R18 ;  /* 0x0006741201007387 */ /* 0x000fe20000100800 */
[----:B------:R-:W-:-:S03]  /*11410*/  IADD3 R13, P5, R13, R29, RZ ;  /* 0x0000001d0d0d7210 */ /* 0x000fc60007fbe0ff */
[----:B------:R-:W-:Y:S01]  /*11420*/  STL [R1+0x698], R17 ;  /* 0x0006981101007387 */ /* 0x000fe20000100800 */
[----:B------:R-:W-:-:S03]  /*11430*/  IMAD.X R12, R12, 0x1, R0, P6 ;  /* 0x000000010c0c7824 */ /* 0x000fc600030e0600 */
[----:B------:R-:W-:Y:S01]  /*11440*/  STL [R1+0x66c], R9 ;  /* 0x00066c0901007387 */ /* 0x000fe20000100800 */
[----:B------:R-:W-:-:S03]  /*11450*/  IADD3 R28, P6, R28, R29, RZ ;  /* 0x0000001d1c1c7210 */ /* 0x000fc60007fde0ff */
[----:B------:R-:W-:Y:S04]  /*11460*/  STL [R1+0x690], R8 ;  /* 0x0006900801007387 */ /* 0x000fe80000100800 */
[----:B------:R-:W2:Y:S04]  /*11470*/  LDL.LU R29, [R1+0x680] ;  /* 0x00068000011d7983 */ /* 0x000ea80000300800 */
[----:B------:R-:W-:Y:S04]  /*11480*/  STL [R1+0x664], R13 ;  /* 0x0006640d01007387 */ /* 0x000fe80000100800 */
[----:B0-----:R-:W3:Y:S04]  /*11490*/  LDL.LU R10, [R1+0x670] ;  /* 0x00067000010a7983 */ /* 0x001ee80000300800 */
[----:B------:R-:W-:Y:S04]  /*114a0*/  STL [R1+0x688], R12 ;  /* 0x0006880c01007387 */ /* 0x000fe80000100800 */
[----:B---3--:R0:W-:Y:S04]  /*114b0*/  STL [R1+0x890], R10 ;  /* 0x0008900a01007387 */ /* 0x0081e80000100800 */
[----:B------:R-:W-:Y:S04]  /*114c0*/  STL [R1+0x65c], R28 ;  /* 0x00065c1c01007387 */ /* 0x000fe80000100800 */
[----:B0-----:R-:W3:Y:S01]  /*114d0*/  LDL.LU R10, [R1+0x64c] ;  /* 0x00064c00010a7983 */ /* 0x001ee20000300800 */
[----:B--2---:R-:W-:-:S03]  /*114e0*/  IMAD.X R29, R29, 0x1, R0, P1 ;  /* 0x000000011d1d7824 */ /* 0x004fc600008e0600 */
[----:B---3--:R0:W-:Y:S04]  /*114f0*/  STL [R1+0x894], R10 ;  /* 0x0008940a01007387 */ /* 0x0081e80000100800 */
[----:B0-----:R-:W2:Y:S04]  /*11500*/  LDL.LU R10, [R1+0x654] ;  /* 0x00065400010a7983 */ /* 0x001ea80000300800 */
[----:B------:R-:W3:Y:S04]  /*11510*/  LDL.LU R24, [R1+0x644] ;  /* 0x0006440001187983 */ /* 0x000ee80000300800 */
[----:B------:R-:W4:Y:S04]  /*11520*/  LDL.LU R25, [R1+0x668] ;  /* 0x0006680001197983 */ /* 0x000f280000300800 */
        /* <DEDUP_REMOVED lines=24> */
[----:B------:R0:W-:Y:S02]  /*116b0*/  STL [R1+0x680], R29 ;  /* 0x0006801d01007387 */ /* 0x0001e40000100800 */
[----:B0-----:R-:W0:Y:S02]  /*116c0*/  LDC R29, c[0x0][0x238] ;  /* 0x00008e00ff1d7b82 */ /* 0x001e240000000800 */
[----:B0-----:R-:W-:-:S04]  /*116d0*/  IMAD.SHL.U32 R29, R29, 0x40, RZ ;  /* 0x000000401d1d7824 */ /* 0x001fc800078e00ff */
[----:B------:R-:W-:-:S05]  /*116e0*/  IMAD.SHL.U32 R29, R29, 0x2, RZ ;  /* 0x000000021d1d7824 */ /* 0x000fca00078e00ff */
[----:B--2---:R-:W-:-:S05]  /*116f0*/  IADD3 R10, P1, R10, R29, RZ ;  /* 0x0000001d0a0a7210 */ /* 0x004fca0007f3e0ff */
[----:B------:R0:W-:Y:S04]  /*11700*/  STL [R1+0x654], R10 ;  /* 0x0006540a01007387 */ /* 0x0001e80000100800 */
[----:B0-----:R-:W2:Y:S04]  /*11710*/  LDL.LU R10, [R1+0x894] ;  /* 0x00089400010a7983 */ /* 0x001ea80000300800 */
[----:B------:R-:W4:Y:S02]  /*11720*/  LDL.LU R29, [R1+0x678] ;  /* 0x00067800011d7983 */ /* 0x000f240000300800 */
[----:B----4-:R-:W-:-:S05]  /*11730*/  IMAD.X R29, R29, 0x1, R0, P2 ;  /* 0x000000011d1d7824 */ /* 0x010fca00010e0600 */
[----:B------:R0:W-:Y:S02]  /*11740*/  STL [R1+0x678], R29 ;  /* 0x0006781d01007387 */ /* 0x0001e40000100800 */
[----:B0-----:R-:W0:Y:S02]  /*11750*/  LDC R29, c[0x0][0x238] ;  /* 0x00008e00ff1d7b82 */ /* 0x001e240000000800 */
[----:B0-----:R-:W-:-:S04]  /*11760*/  IMAD.SHL.U32 R29, R29, 0x40, RZ ;  /* 0x000000401d1d7824 */ /* 0x001fc800078e00ff */
[----:B------:R-:W-:-:S05]  /*11770*/  IMAD.SHL.U32 R29, R29, 0x2, RZ ;  /* 0x000000021d1d7824 */ /* 0x000fca00078e00ff */
[----:B--2---:R-:W-:-:S05]  /*11780*/  IADD3 R10, P2, R10, R29, RZ ;  /* 0x0000001d0a0a7210 */ /* 0x004fca0007f5e0ff */
[----:B------:R0:W-:Y:S04]  /*11790*/  STL [R1+0x64c], R10 ;  /* 0x00064c0a01007387 */ /* 0x0001e80000100800 */
[----:B0-----:R-:W2:Y:S01]  /*117a0*/  LDL.LU R10, [R1+0x890] ;  /* 0x00089000010a7983 */ /* 0x001ea20000300800 */
[--C-:B------:R-:W-:Y:S01]  /*117b0*/  IMAD.X R25, R25, 0x1, R0.reuse, P4 ;  /* 0x0000000119197824 */ /* 0x100fe200020e0600 */
[-C--:B---3--:R-:W-:Y:S01]  /*117c0*/  IADD3 R26, P4, R26, R29.reuse, RZ ;  /* 0x0000001d1a1a7210 */ /* 0x088fe20007f9e0ff */
[--C-:B------:R-:W-:Y:S01]  /*117d0*/  IMAD.X R27, R27, 0x1, R0.reuse, P5 ;  /* 0x000000011b1b7824 */ /* 0x100fe200028e0600 */
[-C--:B------:R-:W-:Y:S01]  /*117e0*/  IADD3 R14, P5, R14, R29.reuse, RZ ;  /* 0x0000001d0e0e7210 */ /* 0x080fe20007fbe0ff */
        /* <DEDUP_REMOVED lines=15> */
[----:B------:R-:W-:Y:S01]  /*118e0*/  IADD3 R8, P2, R8, R29, RZ ;  /* 0x0000001d08087210 */ /* 0x000fe20007f5e0ff */
[----:B------:R-:W-:-:S02]  /*118f0*/  IMAD.X R28, R28, 0x1, R0, P4 ;  /* 0x000000011c1c7824 */ /* 0x000fc400020e0600 */
[----:B--2---:R-:W-:Y:S01]  /*11900*/  IMAD.X R10, R10, 0x1, R0, P3 ;  /* 0x000000010a0a7824 */ /* 0x004fe200018e0600 */
[----:B------:R-:W-:-:S04]  /*11910*/  IADD3 R24, P3, R24, R29, RZ ;  /* 0x0000001d18187210 */ /* 0x000fc80007f7e0ff */
        /* <DEDUP_REMOVED lines=8> */
[----:B------:R-:W-:-:S03]  /*119a0*/  IMAD.X R6, R6, 0x1, R0, P3 ;  /* 0x0000000106067824 */ /* 0x000fc600018e0600 */
[----:B------:R-:W-:Y:S01]  /*119b0*/  STL [R1+0x650], R2 ;  /* 0x0006500201007387 */ /* 0x000fe20000100800 */
[----:B------:R-:W-:-:S03]  /*119c0*/  IADD3 R7, P3, R7, R29, RZ ;  /* 0x0000001d07077210 */ /* 0x000fc60007f7e0ff */
        /* <DEDUP_REMOVED lines=17> */
[----:B------:R0:W-:Y:S04]  /*11ae0*/  STL [R1+0x88c], R0 ;  /* 0x00088c0001007387 */ /* 0x0001e80000100800 */
[----:B------:R-:W-:Y:S04]  /*11af0*/  STL [R1+0x610], R13 ;  /* 0x0006100d01007387 */ /* 0x000fe80000100800 */
[----:B0-----:R-:W2:Y:S04]  /*11b00*/  LDL.LU R0, [R1+0x5dc] ;  /* 0x0005dc0001007983 */ /* 0x001ea80000300800 */
[----:B------:R-:W-:Y:S04]  /*11b10*/  STL [R1+0x5e4], R12 ;  /* 0x0005e40c01007387 */ /* 0x000fe80000100800 */
[----:B------:R-:W3:Y:S04]  /*11b20*/  LDL.LU R10, [R1+0x5cc] ;  /* 0x0005cc00010a7983 */ /* 0x000ee80000300800 */
[----:B------:R-:W-:Y:S04]  /*11b30*/  STL [R1+0x608], R28 ;  /* 0x0006081c01007387 */ /* 0x000fe80000100800 */
[----:B---3--:R0:W-:Y:S04]  /*11b40*/  STL [R1+0x888], R10 ;  /* 0x0008880a01007387 */ /* 0x0081e80000100800 */
[----:B0-----:R-:W3:Y:S04]  /*11b50*/  LDL.LU R10, [R1+0x5d4] ;  /* 0x0005d400010a7983 */ /* 0x001ee80000300800 */
        /* <DEDUP_REMOVED lines=22> */
[----:B--2---:R-:W-:-:S03]  /*11cc0*/  IADD3 R0, P4, R0, R29, RZ ;  /* 0x0000001d00007210 */ /* 0x004fc60007f9e0ff */
[----:B------:R-:W2:Y:S04]  /*11cd0*/  LDL.LU R8, [R1+0x598] ;  /* 0x0005980001087983 */ /* 0x000ea80000300800 */
[----:B------:R-:W2:Y:S04]  /*11ce0*/  LDL.LU R13, [R1+0x56c] ;  /* 0x00056c00010d7983 */ /* 0x000ea80000300800 */
[----:B------:R-:W2:Y:S04]  /*11cf0*/  LDL.LU R12, [R1+0x590] ;  /* 0x00059000010c7983 */ /* 0x000ea80000300800 */
[----:B------:R-:W2:Y:S04]  /*11d00*/  LDL.LU R28, [R1+0x564] ;  /* 0x00056400011c7983 */ /* 0x000ea80000300800 */
[----:B------:R0:W-:Y:S04]  /*11d10*/  STL [R1+0x5dc], R0 ;  /* 0x0005dc0001007387 */ /* 0x0001e80000100800 */
[----:B0-----:R-:W3:Y:S04]  /*11d20*/  LDL.LU R0, [R1+0x88c] ;  /* 0x00088c0001007983 */ /* 0x001ee80000300800 */
[----:B------:R-:W3:Y:S02]  /*11d30*/  LDL.LU R29, [R1+0x600] ;  /* 0x00060000011d7983 */ /* 0x000ee40000300800 */
[----:B---3--:R-:W-:-:S05]  /*11d40*/  IMAD.X R29, R29, 0x1, R0, P5 ;  /* 0x000000011d1d7824 */ /* 0x008fca00028e0600 */
[----:B------:R0:W-:Y:S02]  /*11d50*/  STL [R1+0x600], R29 ;  /* 0x0006001d01007387 */ /* 0x0001e40000100800 */
[----:B0-----:R-:W0:Y:S02]  /*11d60*/  LDC R29, c[0x0][0x238] ;  /* 0x00008e00ff1d7b82 */ /* 0x001e240000000800 */
[----:B0-----:R-:W-:-:S04]  /*11d70*/  IMAD.SHL.U32 R29, R29, 0x40, RZ ;  /* 0x000000401d1d7824 */ /* 0x001fc800078e00ff */
[----:B------:R-:W-:-:S05]  /*11d80*/  IMAD.SHL.U32 R29, R29, 0x2, RZ ;  /* 0x000000021d1d7824 */ /* 0x000fca00078e00ff */
[----:B------:R-:W-:-:S05]  /*11d90*/  IADD3 R10, P5, R10, R29, RZ ;  /* 0x0000001d0a0a7210 */ /* 0x000fca0007fbe0ff */
[----:B------:R0:W-:Y:S04]  /*11da0*/  STL [R1+0x5d4], R10 ;  /* 0x0005d40a01007387 */ /* 0x0001e80000100800 */
[----:B0-----:R-:W3:Y:S04]  /*11db0*/  LDL.LU R10, [R1+0x888] ;  /* 0x00088800010a7983 */ /* 0x001ee80000300800 */
[----:B------:R-:W2:Y:S01]  /*11dc0*/  LDL.LU R29, [R1+0x5f8] ;  /* 0x0005f800011d7983 */ /* 0x000ea20000300800 */
[--C-:B----4-:R-:W-:Y:S02]  /*11dd0*/  IMAD.X R24, R24, 0x1, R0.reuse, P1 ;  /* 0x0000000118187824 */ /* 0x110fe400008e0600 */
[----:B------:R-:W-:-:S02]  /*11de0*/  IMAD.X R26, R26, 0x1, R0, P2 ;  /* 0x000000011a1a7824 */ /* 0x000fc400010e0600 */
[--C-:B------:R-:W-:Y:S02]  /*11df0*/  IMAD.X R14, R14, 0x1, R0.reuse, P3 ;  /* 0x000000010e0e7824 */ /* 0x100fe400018e0600 */
[--C-:B------:R-:W-:Y:S02]  /*11e00*/  IMAD.X R5, R5, 0x1, R0.reuse, P4 ;  /* 0x0000000105057824 */ /* 0x100fe400020e0600 */
[--C-:B------:R-:W-:Y:S02]  /*11e10*/  IMAD.X R4, R4, 0x1, R0.reuse, P5 ;  /* 0x0000000104047824 */ /* 0x100fe400028e0600 */
[----:B--2---:R-:W-:-:S05]  /*11e20*/  IMAD.X R29, R29, 0x1, R0, P6 ;  /* 0x000000011d1d7824 */ /* 0x004fca00030e0600 */
[----:B------:R0:W-:Y:S02]  /*11e30*/  STL [R1+0x5f8], R29 ;  /* 0x0005f81d01007387 */ /* 0x0001e40000100800 */
[----:B0-----:R-:W0:Y:S02]  /*11e40*/  LDC R29, c[0x0][0x238] ;  /* 0x00008e00ff1d7b82 */ /* 0x001e240000000800 */
[----:B0-----:R-:W-:-:S04]  /*11e50*/  IMAD.SHL.U32 R29, R29, 0x40, RZ ;  /* 0x000000401d1d7824 */ /* 0x001fc800078e00ff */
[----:B------:R-:W-:-:S05]  /*11e60*/  IMAD.SHL.U32 R29, R29, 0x2, RZ ;  /* 0x000000021d1d7824 */ /* 0x000fca00078e00ff */
[-C--:B---3--:R-:W-:Y:S02]  /*11e70*/  IADD3 R10, P6, R10, R29.reuse, RZ ;  /* 0x0000001d0a0a7210 */ /* 0x088fe40007fde0ff */
        /* <DEDUP_REMOVED lines=523> */
[--C-:B------:R-:W-:Y:S01]  /*13f30*/  IMAD.X R23, R23, 0x1, R0.reuse, P3 ;  /* 0x0000000117177824 */ /* 0x100fe200018e0600 */
[----:B------:R-:W-:Y:S01]  /*13f40*/  IADD3 R19, P3, R19, UR7, RZ ;  /* 0x0000000713137c10 */ /* 0x000fe2000ff7e0ff */
[--C-:B------:R-:W-:Y:S01]  /*13f50*/  IMAD.X R18, R18, 0x1, R0.reuse, P4 ;  /* 0x0000000112127824 */ /* 0x100fe200020e0600 */
[----:B------:R-:W-:Y:S01]  /*13f60*/  IADD3 R17, P4, R17, UR7, RZ ;  /* 0x0000000711117c10 */ /* 0x000fe2000ff9e0ff */
[--C-:B------:R-:W-:Y:S01]  /*13f70*/  IMAD.X R9, R9, 0x1, R0.reuse, P5 ;  /* 0x0000000109097824 */ /* 0x100fe200028e0600 */
[----:B------:R-:W-:Y:S01]  /*13f80*/  IADD3 R8, P5, R8, UR7, RZ ;  /* 0x0000000708087c10 */ /* 0x000fe2000ffbe0ff */
        /* <DEDUP_REMOVED lines=28> */
[----:B------:R-:W-:-:S03]  /*14150*/  IADD3 R12, P6, R12, UR7, RZ ;  /* 0x000000070c0c7c10 */ /* 0x000fc6000ffde0ff */
        /* <DEDUP_REMOVED lines=33> */
[----:B--2---:R-:W-:-:S03]  /*14370*/  IADD3 R0, P1, R0, UR7, RZ ;  /* 0x0000000700007c10 */ /* 0x004fc6000ff3e0ff */
[----:B------:R-:W2:Y:S04]  /*14380*/  LDL.LU R8, [R1+0x744] ;  /* 0x0007440001087983 */ /* 0x000ea80000300800 */
[----:B------:R-:W2:Y:S04]  /*14390*/  LDL.LU R13, [R1+0x768] ;  /* 0x00076800010d7983 */ /* 0x000ea80000300800 */
[----:B------:R-:W2:Y:S04]  /*143a0*/  LDL.LU R12, [R1+0x73c] ;  /* 0x00073c00010c7983 */ /* 0x000ea80000300800 */
[----:B------:R-:W2:Y:S04]  /*143b0*/  LDL.LU R28, [R1+0x760] ;  /* 0x00076000011c7983 */ /* 0x000ea80000300800 */
[----:B------:R0:W-:Y:S04]  /*143c0*/  STL [R1+0x7a4], R0 ;  /* 0x0007a40001007387 */ /* 0x0001e80000100800 */
[----:B0-----:R-:W3:Y:S02]  /*143d0*/  LDL.LU R0, [R1+0x85c] ;  /* 0x00085c0001007983 */ /* 0x001ee40000300800 */
[----:B---3--:R-:W-:-:S05]  /*143e0*/  IMAD.X R29, R29, 0x1, R0, P2 ;  /* 0x000000011d1d7824 */ /* 0x008fca00010e0600 */
[----:B------:R0:W-:Y:S04]  /*143f0*/  STL [R1+0x318], R29 ;  /* 0x0003181d01007387 */ /* 0x0001e80000100800 */
[----:B0-----:R-:W3:Y:S01]  /*14400*/  LDL.LU R29, [R1+0x858] ;  /* 0x00085800011d7983 */ /* 0x001ee20000300800 */
[----:B----4-:R-:W-:Y:S02]  /*14410*/  IADD3.X R10, R10, UR6, RZ, P3, !PT ;  /* 0x000000060a0a7c10 */ /* 0x010fe40009ffe4ff */
[----:B------:R-:W-:Y:S02]  /*14420*/  IADD3 R24, P3, R24, UR7, RZ ;  /* 0x0000000718187c10 */ /* 0x000fe4000ff7e0ff */
[----:B------:R-:W-:Y:S01]  /*14430*/  IADD3.X R25, R25, UR6, RZ, P4, !PT ;  /* 0x0000000619197c10 */ /* 0x000fe2000a7fe4ff */
[----:B------:R0:W-:Y:S01]  /*14440*/  STL [R1+0x84c], R0 ;  /* 0x00084c0001007387 */ /* 0x0001e20000100800 */
[----:B------:R-:W-:-:S02]  /*14450*/  IADD3 R26, P4, R26, UR7, RZ ;  /* 0x000000071a1a7c10 */ /* 0x000fc4000ff9e0ff */
[----:B------:R-:W-:Y:S02]  /*14460*/  IADD3.X R27, R27, UR6, RZ, P5, !PT ;  /* 0x000000061b1b7c10 */ /* 0x000fe4000affe4ff */
[----:B------:R-:W-:Y:S02]  /*14470*/  IADD3 R14, P5, R14, UR7, RZ ;  /* 0x000000070e0e7c10 */ /* 0x000fe4000ffbe0ff */
[----:B------:R-:W-:Y:S02]  /*14480*/  IADD3.X R15, R15, UR6, RZ, P6, !PT ;  /* 0x000000060f0f7c10 */ /* 0x000fe4000b7fe4ff */
[----:B------:R-:W-:Y:S02]  /*14490*/  IADD3 R5, P6, R5, UR7, RZ ;  /* 0x0000000705057c10 */ /* 0x000fe4000ffde0ff */
[----:B------:R-:W-:Y:S02]  /*144a0*/  IADD3.X R2, R2, UR6, RZ, P1, !PT ;  /* 0x0000000602027c10 */ /* 0x000fe40008ffe4ff */
        /* <DEDUP_REMOVED lines=11> */
[----:B---3--:R-:W-:-:S05]  /*14560*/  IADD3 R29, P2, R29, UR7, RZ ;  /* 0x000000071d1d7c10 */ /* 0x008fca000ff5e0ff */
[----:B------:R-:W-:Y:S04]  /*14570*/  STL [R1+0x7a0], R29 ;  /* 0x0007a01d01007387 */ /* 0x000fe80000100800 */
[----:B------:R-:W-:Y:S04]  /*14580*/  STL [R1+0x310], R10 ;  /* 0x0003100a01007387 */ /* 0x000fe80000100800 */
[----:B------:R-:W-:Y:S04]  /*14590*/  STL [R1+0x79c], R24 ;  /* 0x00079c1801007387 */ /* 0x000fe80000100800 */
[----:B------:R-:W-:Y:S04]  /*145a0*/  STL [R1+0x30c], R25 ;  /* 0x00030c1901007387 */ /* 0x000fe80000100800 */
[----:B------:R-:W-:Y:S04]  /*145b0*/  STL [R1+0x794], R26 ;  /* 0x0007941a01007387 */ /* 0x000fe80000100800 */
[----:B------:R-:W-:Y:S04]  /*145c0*/  STL [R1+0x308], R27 ;  /* 0x0003081b01007387 */ /* 0x000fe80000100800 */
[----:B------:R-:W-:Y:S01]  /*145d0*/  STL [R1+0x78c], R14 ;  /* 0x00078c0e01007387 */ /* 0x000fe20000100800 */
[----:B------:R-:W-:-:S03]  /*145e0*/  IADD3.X R3, R3, UR6, RZ, P2, !PT ;  /* 0x0000000603037c10 */ /* 0x000fc600097fe4ff */
[----:B------:R-:W-:Y:S01]  /*145f0*/  STL [R1+0x304], R15 ;  /* 0x0003040f01007387 */ /* 0x000fe20000100800 */
[----:B------:R-:W-:-:S03]  /*14600*/  IADD3 R11, P2, R11, UR7, RZ ;  /* 0x000000070b0b7c10 */ /* 0x000fc6000ff5e0ff */
        /* <DEDUP_REMOVED lines=13> */
[----:B--2---:R-:W-:-:S03]  /*146e0*/  IADD3 R8, P2, R8, UR7, RZ ;  /* 0x0000000708087c10 */ /* 0x004fc6000ff5e0ff */
[----:B------:R-:W-:Y:S04]  /*146f0*/  STL [R1+0x754], R19 ;  /* 0x0007541301007387 */ /* 0x000fe80000100800 */
[----:B------:R-:W-:Y:S04]  /*14700*/  STL [R1+0x778], R18 ;  /* 0x0007781201007387 */ /* 0x000fe80000100800 */
[----:B------:R-:W-:Y:S04]  /*14710*/  STL [R1+0x74c], R17 ;  /* 0x00074c1101007387 */ /* 0x000fe80000100800 */
[----:B------:R-:W-:Y:S04]  /*14720*/  STL [R1+0x770], R9 ;  /* 0x0007700901007387 */ /* 0x000fe80000100800 */
[----:B------:R-:W-:Y:S04]  /*14730*/  STL [R1+0x744], R8 ;  /* 0x0007440801007387 */ /* 0x000fe80000100800 */
[----:B0-----:R-:W2:Y:S01]  /*14740*/  LDL.LU R0, [R1+0x72c] ;  /* 0x00072c0001007983 */ /* 0x001ea20000300800 */
[----:B------:R-:W-:-:S02]  /*14750*/  IADD3.X R13, R13, UR6, RZ, P3, !PT ;  /* 0x000000060d0d7c10 */ /* 0x000fc40009ffe4ff */
[----:B------:R-:W-:-:S03]  /*14760*/  IADD3 R12, P3, R12, UR7, RZ ;  /* 0x000000070c0c7c10 */ /* 0x000fc6000ff7e0ff */
[----:B------:R-:W-:Y:S04]  /*14770*/  STL [R1+0x768], R13 ;  /* 0x0007680d01007387 */ /* 0x000fe80000100800 */
[----:B--2---:R0:W-:Y:S04]  /*14780*/  STL [R1+0x850], R0 ;  /* 0x0008500001007387 */ /* 0x0041e80000100800 */
[----:B------:R-:W-:Y:S04]  /*14790*/  STL [R1+0x73c], R12 ;  /* 0x00073c0c01007387 */ /* 0x000fe80000100800 */
[----:B0-----:R-:W2:Y:S01]  /*147a0*/  LDL.LU R0, [R1+0x758] ;  /* 0x0007580001007983 */ /* 0x001ea20000300800 */
[----:B------:R-:W-:-:S05]  /*147b0*/  IADD3.X R28, R28, UR6, RZ, P4, !PT ;  /* 0x000000061c1c7c10 */ /* 0x000fca000a7fe4ff */
[----:B------:R-:W-:Y:S04]  /*147c0*/  STL [R1+0x760], R28 ;  /* 0x0007601c01007387 */ /* 0x000fe80000100800 */
[----:B--2---:R0:W-:Y:S04]  /*147d0*/  STL [R1+0x854], R0 ;  /* 0x0008540001007387 */ /* 0x0041e80000100800 */
[----:B0-----:R-:W2:Y:S04]  /*147e0*/  LDL.LU R0, [R1+0x734] ;  /* 0x0007340001007983 */ /* 0x001ea80000300800 */
[----:B------:R-:W3:Y:S04]  /*147f0*/  LDL.LU R10, [R1+0x750] ;  /* 0x00075000010a7983 */ /* 0x000ee80000300800 */
        /* <DEDUP_REMOVED lines=27> */
[----:B--2---:R-:W-:-:S05]  /*149b0*/  IADD3 R0, P4, R0, UR7, RZ ;  /* 0x0000000700007c10 */ /* 0x004fca000ff9e0ff */
[----:B------:R0:W-:Y:S04]  /*149c0*/  STL [R1+0x734], R0 ;  /* 0x0007340001007387 */ /* 0x0001e80000100800 */
[----:B0-----:R-:W2:Y:S02]  /*149d0*/  LDL.LU R0, [R1+0x854] ;  /* 0x0008540001007983 */ /* 0x001ea40000300800 */
[----:B--2---:R-:W-:-:S05]  /*149e0*/  IADD3.X R0, R0, UR6, RZ, P5, !PT ;  /* 0x0000000600007c10 */ /* 0x004fca000affe4ff */
[----:B------:R0:W-:Y:S04]  /*149f0*/  STL [R1+0x758], R0 ;  /* 0x0007580001007387 */ /* 0x0001e80000100800 */
[----:B0-----:R-:W2:Y:S01]  /*14a00*/  LDL.LU R0, [R1+0x850] ;  /* 0x0008500001007983 */ /* 0x001ea20000300800 */
[----:B---3--:R-:W-:Y:S02]  /*14a10*/  IADD3.X R10, R10, UR6, RZ, P6, !PT ;  /* 0x000000060a0a7c10 */ /* 0x008fe4000b7fe4ff */
[----:B----4-:R-:W-:Y:S02]  /*14a20*/  IADD3 R5, P6, R5, UR7, RZ ;  /* 0x0000000705057c10 */ /* 0x010fe4000ffde0ff */
[----:B------:R-:W-:Y:S02]  /*14a30*/  IADD3.X R2, R2, UR6, RZ, P1, !PT ;  /* 0x0000000602027c10 */ /* 0x000fe40008ffe4ff */
[----:B------:R-:W-:-:S02]  /*14a40*/  IADD3 R4, P1, R4, UR7, RZ ;  /* 0x0000000704047c10 */ /* 0x000fc4000ff3e0ff */
[----:B------:R-:W-:Y:S02]  /*14a50*/  IADD3.X R3, R3, UR6, RZ, P2, !PT ;  /* 0x0000000603037c10 */ /* 0x000fe400097fe4ff */
[----:B------:R-:W-:Y:S02]  /*14a60*/  IADD3 R16, P2, R16, UR7, RZ ;  /* 0x0000000710107c10 */ /* 0x000fe4000ff5e0ff */
[----:B------:R-:W-:Y:S02]  /*14a70*/  IADD3.X R18, R18, UR6, RZ, P3, !PT ;  /* 0x0000000612127c10 */ /* 0x000fe40009ffe4ff */
[----:B------:R-:W-:Y:S02]  /*14a80*/  IADD3 R19, P3, R19, UR7, RZ ;  /* 0x0000000713137c10 */ /* 0x000fe4000ff7e0ff */
[----:B--2---:R-:W-:-:S05]  /*14a90*/  IADD3 R0, P5, R0, UR7, RZ ;  /* 0x0000000700007c10 */ /* 0x004fca000ffbe0ff */
[----:B------:R0:W-:Y:S04]  /*14aa0*/  STL [R1+0x72c], R0 ;  /* 0x00072c0001007387 */ /* 0x0001e80000100800 */
[----:B0-----:R0:W5:Y:S04]  /*14ab0*/  LDL.LU R0, [R1+0x84c] ;  /* 0x00084c0001007983 */ /* 0x0011680000300800 */
[----:B------:R1:W-:Y:S04]  /*14ac0*/  STL [R1+0x750], R10 ;  /* 0x0007500a01007387 */ /* 0x0003e80000100800 */
[----:B-1----:R0:W5:Y:S04]  /*14ad0*/  LDL.LU R10, [R1+0x848] ;  /* 0x00084800010a7983 */ /* 0x0021680000300800 */
[----:B------:R1:W-:Y:S04]  /*14ae0*/  STL [R1+0x724], R5 ;  /* 0x0007240501007387 */ /* 0x0003e80000100800 */
[----:B-1----:R-:W2:Y:S04]  /*14af0*/  LDL.LU R5, [R1+0x844] ;  /* 0x0008440001057983 */ /* 0x002ea80000300800 */
[----:B------:R1:W-:Y:S04]  /*14b00*/  STL [R1+0x748], R2 ;  /* 0x0007480201007387 */ /* 0x0003e80000100800 */
[----:B-1----:R-:W3:Y:S04]  /*14b10*/  LDL.LU R2, [R1+0x840] ;  /* 0x0008400001027983 */ /* 0x002ee80000300800 */
[----:B------:R1:W-:Y:S04]  /*14b20*/  STL [R1+0x7b8], R4 ;  /* 0x0007b80401007387 */ /* 0x0003e80000100800 */
[----:B-1----:R-:W4:Y:S04]  /*14b30*/  LDL.LU R4, [R1+0x83c] ;  /* 0x00083c0001047983 */ /* 0x002f280000300800 */
[----:B------:R1:W-:Y:S04]  /*14b40*/  STL [R1+0x740], R3 ;  /* 0x0007400301007387 */ /* 0x0003e80000100800 */
[----:B-1----:R-:W2:Y:S04]  /*14b50*/  LDL.LU R3, [R1+0x838] ;  /* 0x0008380001037983 */ /* 0x002ea80000300800 */
[----:B------:R1:W-:Y:S01]  /*14b60*/  STL [R1+0x7c0], R16 ;  /* 0x0007c01001007387 */ /* 0x0003e20000100800 */
[----:B------:R-:W-:-:S02]  /*14b70*/  IADD3.X R8, R8, UR6, RZ, P4, !PT ;  /* 0x0000000608087c10 */ /* 0x000fc4000a7fe4ff */
[----:B------:R-:W-:Y:S02]  /*14b80*/  IADD3 R9, P4, R9, UR7, RZ ;  /* 0x0000000709097c10 */ /* 0x000fe4000ff9e0ff */
[----:B------:R-:W-:Y:S02]  /*14b90*/  IADD3.X R12, R12, UR6, RZ, P5, !PT ;  /* 0x000000060c0c7c10 */ /* 0x000fe4000affe4ff */
[----:B------:R-:W-:Y:S01]  /*14ba0*/  IADD3 R13, P5, R13, UR7, RZ ;  /* 0x000000070d0d7c10 */ /* 0x000fe2000ffbe0ff */
[----:B-1----:R0:W5:Y:S04]  /*14bb0*/  LDL.LU R16, [R1+0x834] ;  /* 0x0008340001107983 */ /* 0x0021680000300800 */
[----:B------:R1:W-:Y:S01]  /*14bc0*/  STL [R1+0x738], R18 ;  /* 0x0007381201007387 */ /* 0x0003e20000100800 */
[----:B------:R-:W-:-:S02]  /*14bd0*/  IADD3.X R29, R29, UR6, RZ, P6, !PT ;  /* 0x000000061d1d7c10 */ /* 0x000fc4000b7fe4ff */
[----:B------:R-:W-:Y:S01]  /*14be0*/  IADD3 R28, P6, R28, UR7, RZ ;  /* 0x000000071c1c7c10 */ /* 0x000fe2000ffde0ff */
[----:B-1----:R0:W5:Y:S04]  /*14bf0*/  LDL.LU R18, [R1+0x830] ;  /* 0x0008300001127983 */ /* 0x0021680000300800 */
[----:B------:R1:W-:Y:S01]  /*14c00*/  STL [R1+0x7c8], R19 ;  /* 0x0007c81301007387 */ /* 0x0003e20000100800 */
        /* <DEDUP_REMOVED lines=16> */
[----:B------:R-:W-:-:S03]  /*14d10*/  IADD3.X R7, R7, UR6, RZ, P5, !PT ;  /* 0x0000000607077c10 */ /* 0x000fc6000affe4ff */
[----:B-1----:R0:W5:Y:S04]  /*14d20*/  LDL.LU R13, [R1+0x81c] ;  /* 0x00081c00010d7983 */ /* 0x0021680000300800 */
[----:B------:R1:W-:Y:S04]  /*14d30*/  STL [R1+0x720], R29 ;  /* 0x0007201d01007387 */ /* 0x0003e80000100800 */
[----:B------:R0:W-:Y:S04]  /*14d40*/  STL [R1+0x7e4], R28 ;  /* 0x0007e41c01007387 */ /* 0x0001e80000100800 */
[----:B------:R-:W-:Y:S04]  /*14d50*/  STL [R1+0x71c], R24 ;  /* 0x00071c1801007387 */ /* 0x000fe80000100800 */
[----:B------:R-:W-:Y:S04]  /*14d60*/  STL [R1+0x7e0], R25 ;  /* 0x0007e01901007387 */ /* 0x000fe80000100800 */
[----:B------:R-:W-:Y:S04]  /*14d70*/  STL [R1+0x718], R26 ;  /* 0x0007181a01007387 */ /* 0x000fe80000100800 */
[----:B------:R-:W-:Y:S04]  /*14d80*/  STL [R1+0x7dc], R27 ;  /* 0x0007dc1b01007387 */ /* 0x000fe80000100800 */
[----:B------:R-:W-:Y:S01]  /*14d90*/  STL [R1+0x714], R14 ;  /* 0x0007140e01007387 */ /* 0x000fe20000100800 */
[----:B------:R-:W-:-:S02]  /*14da0*/  IADD3.X R20, R20, UR6, RZ, P6, !PT ;  /* 0x0000000614147c10 */ /* 0x000fc4000b7fe4ff */
[----:B------:R-:W-:Y:S02]  /*14db0*/  IADD3.X R21, R21, UR6, RZ, P1, !PT ;  /* 0x0000000615157c10 */ /* 0x000fe40008ffe4ff */
[----:B------:R-:W-:Y:S01]  /*14dc0*/  IADD3.X R22, R22, UR6, RZ, P2, !PT ;  /* 0x0000000616167c10 */ /* 0x000fe200097fe4ff */
[----:B-1----:R-:W1:Y:S01]  /*14dd0*/  LDC R29, c[0x0][0x238] ;  /* 0x00008e00ff1d7b82 */ /* 0x002e620000000800 */
[----:B0-----:R-:W0:Y:S01]  /*14de0*/  S2R R28, SR_TID.X ;  /* 0x00000000001c7919 */ /* 0x001e220000002100 */
[----:B------:R-:W-:Y:S04]  /*14df0*/  STL [R1+0x7d8], R15 ;  /* 0x0007d80f01007387 */ /* 0x000fe80000100800 */
[----:B------:R-:W-:Y:S04]  /*14e00*/  STL [R1+0x710], R11 ;  /* 0x0007100b01007387 */ /* 0x000fe80000100800 */
[----:B------:R-:W-:Y:S04]  /*14e10*/  STL [R1+0x7d4], R6 ;  /* 0x0007d40601007387 */ /* 0x000fe80000100800 */
[----:B------:R3:W-:Y:S01]  /*14e20*/  STL [R1+0x70c], R7 ;  /* 0x00070c0701007387 */ /* 0x0007e20000100800 */
[----:B------:R-:W-:-:S03]  /*14e30*/  IADD3.X R23, R23, UR6, RZ, P3, !PT ;  /* 0x0000000617177c10 */ /* 0x000fc60009ffe4ff */
[----:B------:R0:W-:Y:S01]  /*14e40*/  STL [R1+0x708], R20 ;  /* 0x0007081401007387 */ /* 0x0001e20000100800 */
[----:B------:R-:W-:-:S03]  /*14e50*/  IADD3.X R17, R17, UR6, RZ, P4, !PT ;  /* 0x0000000611117c10 */ /* 0x000fc6000a7fe4ff */
[----:B------:R0:W-:Y:S04]  /*14e60*/  STL [R1+0x7b4], R21 ;  /* 0x0007b41501007387 */ /* 0x0001e80000100800 */
[----:B------:R0:W-:Y:S04]  /*14e70*/  STL [R1+0x7bc], R22 ;  /* 0x0007bc1601007387 */ /* 0x0001e80000100800 */
[----:B------:R0:W-:Y:S01]  /*14e80*/  STL [R1+0x7c4], R23 ;  /* 0x0007c41701007387 */ /* 0x0001e20000100800 */
[----:B-1----:R-:W-:-:S04]  /*14e90*/  IMAD.SHL.U32 R29, R29, 0x40, RZ ;  /* 0x000000401d1d7824 */ /* 0x002fc800078e00ff */
[----:B------:R-:W-:Y:S01]  /*14ea0*/  IMAD.SHL.U32 R29, R29, 0x2, RZ ;  /* 0x000000021d1d7824 */ /* 0x000fe200078e00ff */
[----:B0-----:R-:W-:-:S05]  /*14eb0*/  LOP3.LUT R28, R28, 0x3f, RZ, 0xc0, !PT ;  /* 0x0000003f1c1c7812 */ /* 0x001fca00078ec0ff */
[----:B------:R-:W-:Y:S02]  /*14ec0*/  IMAD.SHL.U32 R28, R28, 0x2, RZ ;  /* 0x000000021c1c7824 */ /* 0x000fe400078e00ff */
[----:B---3--:R-:W-:Y:S02]  /*14ed0*/  IMAD.MOV.U32 R7, RZ, RZ, R2 ;  /* 0x000000ffff077224 */ /* 0x008fe400078e0002 */
[----:B----4-:R-:W-:Y:S02]  /*14ee0*/  IMAD.MOV.U32 R2, RZ, RZ, R4 ;  /* 0x000000ffff027224 */ /* 0x010fe400078e0004 */
[----:B--2---:R-:W-:Y:S02]  /*14ef0*/  IMAD.MOV.U32 R6, RZ, RZ, R3 ;  /* 0x000000ffff067224 */ /* 0x004fe400078e0003 */
[----:B------:R-:W-:-:S05]  /*14f00*/  IMAD.MOV.U32 R3, RZ, RZ, R5 ;  /* 0x000000ffff037224 */ /* 0x000fca00078e0005 */
[----:B------:R0:W-:Y:S04]  /*14f10*/  STL.64 [R1+0x210], R2 ;  /* 0x0002100201007387 */ /* 0x0001e80000100a00 */
[----:B------:R0:W-:Y:S04]  /*14f20*/  STL [R1+0x7cc], R17 ;  /* 0x0007cc1101007387 */ /* 0x0001e80000100800 */
[----:B------:R0:W-:Y:S01]  /*14f30*/  STL.64 [R1+0x218], R6 ;  /* 0x0002180601007387 */ /* 0x0001e20000100a00 */
[----:B------:R-:W-:Y:S05]  /*14f40*/  @P0 BRA `(.L_x_1) ;  /* 0xffffff0800e80947 */ /* 0x000fea000383ffff */
[----:B0-----:R-:W2:Y:S04]  /*14f50*/  LDL.LU R7, [R1+0xc8] ;  /* 0x0000c80001077983 */ /* 0x001ea80000300800 */
[----:B--2---:R0:W-:Y:S04]  /*14f60*/  STL [R1+0x888], R7 ;  /* 0x0008880701007387 */ /* 0x0041e80000100800 */
[----:B0-----:R-:W2:Y:S04]  /*14f70*/  LDL.LU R7, [R1+0xe4] ;  /* 0x0000e40001077983 */ /* 0x001ea80000300800 */
[----:B--2---:R0:W-:Y:S04]  /*14f80*/  STL [R1+0x890], R7 ;  /* 0x0008900701007387 */ /* 0x0041e80000100800 */
[----:B0-----:R-:W2:Y:S04]  /*14f90*/  LDL.LU R7, [R1+0xec] ;  /* 0x0000ec0001077983 */ /* 0x001ea80000300800 */
[----:B--2---:R0:W-:Y:S04]  /*14fa0*/  STL [R1+0x898], R7 ;  /* 0x0008980701007387 */ /* 0x0041e80000100800 */
[----:B0-----:R-:W2:Y:S04]  /*14fb0*/  LDL.LU R7, [R1+0xc4] ;  /* 0x0000c40001077983 */ /* 0x001ea80000300800 */
[----:B--2---:R0:W-:Y:S04]  /*14fc0*/  STL [R1+0x8a0], R7 ;  /* 0x0008a00701007387 */ /* 0x0041e80000100800 */
[----:B------:R-:W2:Y:S01]  /*14fd0*/  LDL.LU R6, [R1+0xc0] ;  /* 0x0000c00001067983 */ /* 0x000ea20000300800 */
[----:B0----5:R-:W-:-:S03]  /*14fe0*/  IMAD.MOV.U32 R7, RZ, RZ, R16 ;  /* 0x000000ffff077224 */ /* 0x021fc600078e0010 */
[----:B--2---:R0:W-:Y:S04]  /*14ff0*/  STL [R1+0x884], R6 ;  /* 0x0008840601007387 */ /* 0x0041e80000100800 */
[----:B0-----:R-:W2:Y:S04]  /*15000*/  LDL.LU R6, [R1+0x18] ;  /* 0x0000180001067983 */ /* 0x001ea80000300800 */
[----:B--2---:R0:W-:Y:S04]  /*15010*/  STL [R1+0x88c], R6 ;  /* 0x00088c0601007387 */ /* 0x0041e80000100800 */
[----:B0-----:R-:W2:Y:S04]  /*15020*/  LDL.LU R6, [R1+0xd4] ;  /* 0x0000d40001067983 */ /* 0x001ea80000300800 */
[----:B--2---:R0:W-:Y:S04]  /*15030*/  STL [R1+0x894], R6 ;  /* 0x0008940601007387 */ /* 0x0041e80000100800 */
[----:B0-----:R-:W2:Y:S04]  /*15040*/  LDL.LU R6, [R1+0xdc] ;  /* 0x0000dc0001067983 */ /* 0x001ea80000300800 */
[----:B--2---:R0:W-:Y:S04]  /*15050*/  STL [R1+0x89c], R6 ;  /* 0x00089c0601007387 */ /* 0x0041e80000100800 */
[----:B0-----:R-:W2:Y:S04]  /*15060*/  LDL.LU R6, [R1+0x14] ;  /* 0x0000140001067983 */ /* 0x001ea80000300800 */
[----:B--2---:R-:W-:Y:S04]  /*15070*/  STL [R1+0x8a4], R6 ;  /* 0x0008a40601007387 */ /* 0x004fe80000100800 */
[----:B------:R-:W2:Y:S04]  /*15080*/  LDL.LU R5, [R1+0xe8] ;  /* 0x0000e80001057983 */ /* 0x000ea80000300800 */
[----:B--2---:R0:W-:Y:S04]  /*15090*/  STL [R1+0x880], R5 ;  /* 0x0008800501007387 */ /* 0x0041e80000100800 */
[----:B0-----:R-:W2:Y:S04]  /*150a0*/  LDL.LU R5, [R1+0x10] ;  /* 0x0000100001057983 */ /* 0x001ea80000300800 */
[----:B------:R-:W3:Y:S04]  /*150b0*/  LDL.LU R4, [R1+0xe0] ;  /* 0x0000e00001047983 */ /* 0x000ee80000300800 */
[----:B---3--:R0:W-:Y:S04]  /*150c0*/  STL [R1+0x87c], R4 ;  /* 0x00087c0401007387 */ /* 0x0081e80000100800 */
[----:B0-----:R-:W3:Y:S04]  /*150d0*/  LDL.LU R4, [R1+0xd8] ;  /* 0x0000d80001047983 */ /* 0x001ee80000300800 */
[----:B------:R-:W4:Y:S04]  /*150e0*/  LDL.LU R11, [R1+0xf8] ;  /* 0x0000f800010b7983 */ /* 0x000f280000300800 */
[----:B----4-:R0:W-:Y:S04]  /*150f0*/  STL [R1+0x858], R11 ;  /* 0x0008580b01007387 */ /* 0x0101e80000100800 */
[----:B0-----:R-:W4:Y:S04]  /*15100*/  LDL.LU R11, [R1+0x124] ;  /* 0x00012400010b7983 */ /* 0x001f280000300800 */
        /* <DEDUP_REMOVED lines=8> */
[----:B------:R0:W-:Y:S04]  /*15190*/  STL [R1+0x850], R9 ;  /* 0x0008500901007387 */ /* 0x0001e80000100800 */
        /* <DEDUP_REMOVED lines=8> */
[----:B0-----:R-:W2:Y:S01]  /*15220*/  LDL.LU R9, [R1+0xb4] ;  /* 0x0000b40001097983 */ /* 0x001ea20000300800 */
[----:B------:R-:W-:-:S03]  /*15230*/  IMAD.MOV.U32 R6, RZ, RZ, R10 ;  /* 0x000000ffff067224 */ /* 0x000fc600078e000a */
[----:B--2---:R0:W-:Y:S04]  /*15240*/  STL [R1+0x874], R9 ;  /* 0x0008740901007387 */ /* 0x0041e80000100800 */
[----:B0-----:R-:W2:Y:S04]  /*15250*/  LDL.LU R9, [R1+0xbc] ;  /* 0x0000bc0001097983 */ /* 0x001ea80000300800 */
[----:B------:R-:W2:Y:S04]  /*15260*/  LDL.LU R10, [R1+0xf0] ;  /* 0x0000f000010a7983 */ /* 0x000ea80000300800 */
[----:B------:R0:W-:Y:S04]  /*15270*/  STL [R1+0x84c], R8 ;  /* 0x00084c0801007387 */ /* 0x0001e80000100800 */
[----:B0-----:R-:W2:Y:S04]  /*15280*/  LDL.LU R8, [R1+0x108] ;  /* 0x0001080001087983 */ /* 0x001ea80000300800 */
[----:B------:R-:W3:Y:S04]  /*15290*/  LDL.LU R15, [R1+0x11c] ;  /* 0x00011c00010f7983 */ /* 0x000ee80000300800 */
[----:B---3--:R0:W-:Y:S04]  /*152a0*/  STL [R1+0x848], R15 ;  /* 0x0008480f01007387 */ /* 0x0081e80000100800 */
[----:B0-----:R-:W3:Y:S04]  /*152b0*/  LDL.LU R15, [R1+0x100] ;  /* 0x00010000010f7983 */ /* 0x001ee80000300800 */
[----:B------:R0:W-:Y:S04]  /*152c0*/  STL [R1+0x840], R13 ;  /* 0x0008400d01007387 */ /* 0x0001e80000100800 */
[----:B0-----:R-:W4:Y:S04]  /*152d0*/  LDL.LU R13, [R1+0x134] ;  /* 0x00013400010d7983 */ /* 0x001f280000300800 */
[----:B----4-:R0:W-:Y:S04]  /*152e0*/  STL [R1+0x844], R13 ;  /* 0x0008440d01007387 */ /* 0x0101e80000100800 */
[----:B0-----:R-:W4:Y:S04]  /*152f0*/  LDL.LU R13, [R1+0x13c] ;  /* 0x00013c00010d7983 */ /* 0x001f280000300800 */
[----:B------:R-:W4:Y:S04]  /*15300*/  LDL.LU R14, [R1+0x114] ;  /* 0x00011400010e7983 */ /* 0x000f280000300800 */
[----:B------:R0:W-:Y:S04]  /*15310*/  STL [R1+0x83c], R12 ;  /* 0x00083c0c01007387 */ /* 0x0001e80000100800 */
[----:B0-----:R-:W4:Y:S04]  /*15320*/  LDL.LU R12, [R1+0x15c] ;  /* 0x00015c00010c7983 */ /* 0x001f280000300800 */
[----:B------:R0:W-:Y:S04]  /*15330*/  STL [R1+0x838], R19 ;  /* 0x0008381301007387 */ /* 0x0001e80000100800 */
[----:B0-----:R-:W4:Y:S04]  /*15340*/  LDL.LU R19, [R1+0x154] ;  /* 0x0001540001137983 */ /* 0x001f280000300800 */
[----:B------:R0:W-:Y:S04]  /*15350*/  STL [R1+0x834], R18 ;  /* 0x0008341201007387 */ /* 0x0001e80000100800 */
[----:B0-----:R-:W4:Y:S04]  /*15360*/  LDL.LU R18, [R1+0x138] ;  /* 0x0001380001127983 */ /* 0x001f280000300800 */
        /* <DEDUP_REMOVED lines=9> */
[----:B------:R-:W2:Y:S04]  /*15400*/  LDL.LU R22, [R1+0x164] ;  /* 0x0001640001167983 */ /* 0x000ea80000300800 */
[----:B--2---:R0:W-:Y:S04]  /*15410*/  STL [R1+0x824], R22 ;  /* 0x0008241601007387 */ /* 0x0041e80000100800 */
[----:B0-----:R-:W2:Y:S04]  /*15420*/  LDL.LU R22, [R1+0x14c] ;  /* 0x00014c0001167983 */ /* 0x001ea80000300800 */
[----:B------:R-:W3:Y:S04]  /*15430*/  LDL.LU R21, [R1+0x19c] ;  /* 0x00019c0001157983 */ /* 0x000ee80000300800 */
[----:B---3--:R0:W-:Y:S04]  /*15440*/  STL [R1+0x820], R21 ;  /* 0x0008201501007387 */ /* 0x0081e80000100800 */
[----:B0-----:R-:W3:Y:S04]  /*15450*/  LDL.LU R21, [R1+0x144] ;  /* 0x0001440001157983 */ /* 0x001ee80000300800 */
[----:B------:R-:W4:Y:S01]  /*15460*/  LDL.LU R28, [R1+0x184] ;  /* 0x00018400011c7983 */ /* 0x000f220000300800 */
[----:B------:R-:W-:-:S03]  /*15470*/  F2FP.BF16.F32.PACK_AB R7, R6, R7 ;  /* 0x000000070607723e */ /* 0x000fc600000010ff */
[----:B----4-:R0:W-:Y:S04]  /*15480*/  STL [R1+0x81c], R28 ;  /* 0x00081c1c01007387 */ /* 0x0101e80000100800 */
[----:B0-----:R-:W4:Y:S04]  /*15490*/  LDL.LU R28, [R1+0x18c] ;  /* 0x00018c00011c7983 */ /* 0x001f280000300800 */
        /* <DEDUP_REMOVED lines=9> */
[----:B------:R-:W2:Y:S04]  /*15530*/  LDL.LU R6, [R1+0x8a4] ;  /* 0x0008a40001067983 */ /* 0x000ea80000300800 */
[----:B------:R0:W-:Y:S04]  /*15540*/  STL [R1+0x2c], R7 ;  /* 0x00002c0701007387 */ /* 0x0001e80000100800 */
[----:B0-----:R-:W2:Y:S02]  /*15550*/  LDL.LU R7, [R1+0x8a0] ;  /* 0x0008a00001077983 */ /* 0x001ea40000300800 */
[----:B--2---:R-:W-:-:S02]  /*15560*/  F2FP.BF16.F32.PACK_AB R7, R6, R7 ;  /* 0x000000070607723e */ /* 0x004fc400000010ff */
        /* <DEDUP_REMOVED lines=12> */
[----:B------:R-:W2:Y:S02]  /*15630*/  LDL.LU R6, [R1+0x884] ;  /* 0x0008840001067983 */ /* 0x000ea40000300800 */
[----:B--2---:R-:W-:Y:S02]  /*15640*/  F2FP.BF16.F32.PACK_AB R6, R5, R6 ;  /* 0x000000060506723e */ /* 0x004fe400000010ff */
[----:B------:R-:W2:Y:S02]  /*15650*/  LDL.LU R5, [R1+0x880] ;  /* 0x0008800001057983 */ /* 0x000ea40000300800 */
[----:B--2---:R-:W-:Y:S02]  /*15660*/  F2FP.BF16.F32.PACK_AB R5, R4, R5 ;  /* 0x000000050405723e */ /* 0x004fe400000010ff */
[----:B------:R-:W2:Y:S02]  /*15670*/  LDL.LU R4, [R1+0x87c] ;  /* 0x00087c0001047983 */ /* 0x000ea40000300800 */
[----:B--2---:R-:W-:-:S02]  /*15680*/  F2FP.BF16.F32.PACK_AB R4, R11, R4 ;  /* 0x000000040b04723e */ /* 0x004fc400000010ff */
[----:B------:R-:W2:Y:S02]  /*15690*/  LDL.LU R11, [R1+0x878] ;  /* 0x00087800010b7983 */ /* 0x000ea40000300800 */
[----:B--2---:R-:W-:Y:S02]  /*156a0*/  F2FP.BF16.F32.PACK_AB R11, R9, R11 ;  /* 0x0000000b090b723e */ /* 0x004fe400000010ff */
        /* <DEDUP_REMOVED lines=13> */
[----:B------:R0:W-:Y:S04]  /*15780*/  STL [R1], R11 ;  /* 0x0000000b01007387 */ /* 0x0001e80000100800 */
        /* <DEDUP_REMOVED lines=26> */
[----:B------:R-:W3:Y:S02]  /*15930*/  LDL.LU R22, [R1+0x824] ;  /* 0x0008240001167983 */ /* 0x000ee40000300800 */
[----:B---3--:R-:W-:Y:S02]  /*15940*/  F2FP.BF16.F32.PACK_AB R22, R21, R22 ;  /* 0x000000161516723e */ /* 0x008fe400000010ff */
[----:B------:R-:W4:Y:S02]  /*15950*/  LDL.LU R21, [R1+0x820] ;  /* 0x0008200001157983 */ /* 0x000f240000300800 */
[----:B----4-:R-:W-:Y:S02]  /*15960*/  F2FP.BF16.F32.PACK_AB R21, R28, R21 ;  /* 0x000000151c15723e */ /* 0x010fe400000010ff */
[----:B------:R-:W2:Y:S01]  /*15970*/  LDL.LU R28, [R1+0x81c] ;  /* 0x00081c00011c7983 */ /* 0x000ea20000300800 */
[----:B------:R-:W-:Y:S02]  /*15980*/  F2FP.BF16.F32.PACK_AB R27, R0, R27 ;  /* 0x0000001b001b723e */ /* 0x000fe400000010ff */
[----:B------:R-:W-:-:S02]  /*15990*/  F2FP.BF16.F32.PACK_AB R26, R29, R26 ;  /* 0x0000001a1d1a723e */ /* 0x000fc400000010ff */
[----:B------:R-:W-:Y:S02]  /*159a0*/  F2FP.BF16.F32.PACK_AB R25, R3, R25 ;  /* 0x000000190319723e */ /* 0x000fe400000010ff */
[----:B------:R-:W-:Y:S02]  /*159b0*/  F2FP.BF16.F32.PACK_AB R24, R2, R24 ;  /* 0x000000180218723e */ /* 0x000fe400000010ff */
[----:B--2---:R-:W-:-:S07]  /*159c0*/  F2FP.BF16.F32.PACK_AB R20, R28, R20 ;  /* 0x000000141c14723e */ /* 0x004fce00000010ff */
.L_x_0:
[----:B------:R1:W-:Y:S01]  /*159d0*/  STL.64 [R1+0x888], R6 ;  /* 0x0008880601007387 */ /* 0x0003e20000100a00 */
[----:B------:R-:W2:Y:S01]  /*159e0*/  S2R R2, SR_TID.X ;  /* 0x0000000000027919 */ /* 0x000ea20000002100 */
[----:B------:R-:W3:Y:S01]  /*159f0*/  S2UR UR5, SR_CgaCtaId ;  /* 0x00000000000579c3 */ /* 0x000ee20000008800 */
[----:B------:R-:W-:Y:S01]  /*15a00*/  UMOV UR4, 0x400 ;  /* 0x0000040000047882 */ /* 0x000fe20000000000 */
[----:B------:R-:W-:Y:S01]  /*15a10*/  ULDC.64 UR10, c[0x0][0x228] ;  /* 0x00008a00000a7ab9 */ /* 0x000fe20000000a00 */
[----:B------:R-:W-:Y:S01]  /*15a20*/  ULDC UR6, c[0x0][0x248] ;  /* 0x0000920000067ab9 */ /* 0x000fe20000000800 */
[----:B-1----:R-:W4:Y:S01]  /*15a30*/  LDL R6, [R1+0x2f8] ;  /* 0x0002f80001067983 */ /* 0x002f220000100800 */
[----:B------:R-:W1:Y:S03]  /*15a40*/  S2R R7, SR_TID.X ;  /* 0x0000000000077919 */ /* 0x000e660000002100 */
[----:B------:R0:W-:Y:S01]  /*15a50*/  STL.64 [R1+0x880], R4 ;  /* 0x0008800401007387 */ /* 0x0001e20000100a00 */
[----:B---3--:R-:W-:Y:S01]  /*15a60*/  ULEA UR4, UR5, UR4, 0x18 ;  /* 0x0000000405047291 */ /* 0x008fe2000f8ec03f */
[----:B--2---:R-:W-:-:S02]  /*15a70*/  IMAD.SHL.U32 R28, R2, 0x10, RZ ;  /* 0x00000010021c7824 */ /* 0x004fc400078e00ff */
[C---:B-----5:R-:W-:Y:S02]  /*15a80*/  IMAD.SHL.U32 R3, R2.reuse, 0x20, RZ ;  /* 0x0000002002037824 */ /* 0x060fe400078e00ff */
[----:B------:R-:W-:Y:S01]  /*15a90*/  IMAD.SHL.U32 R29, R2, 0x8, RZ ;  /* 0x00000008021d7824 */ /* 0x000fe200078e00ff */
[----:B------:R-:W-:Y:S02]  /*15aa0*/  LOP3.LUT R28, R28, 0xf0, RZ, 0xc0, !PT ;  /* 0x000000f01c1c7812 */ /* 0x000fe400078ec0ff */
[----:B------:R-:W-:Y:S02]  /*15ab0*/  LOP3.LUT R3, R3, 0x200, RZ, 0xc0, !PT ;  /* 0x0000020003037812 */ /* 0x000fe400078ec0ff */
[----:B------:R-:W-:Y:S02]  /*15ac0*/  LOP3.LUT R29, R29, 0x100, RZ, 0xc0, !PT ;  /* 0x000001001d1d7812 */ /* 0x000fe400078ec0ff */
[----:B------:R-:W-:Y:S02]  /*15ad0*/  IADD3 R2, R3, UR4, R28 ;  /* 0x0000000403027c10 */ /* 0x000fe4000fffe01c */
[----:B-1----:R-:W-:-:S04]  /*15ae0*/  LOP3.LUT R7, R7, 0x3f, RZ, 0xc0, !PT ;  /* 0x0000003f07077812 */ /* 0x002fc800078ec0ff */
[----:B0-----:R-:W-:Y:S01]  /*15af0*/  LEA R4, R7, UR4, 0x4 ;  /* 0x0000000407047c11 */ /* 0x001fe2000f8e20ff */
[----:B------:R-:W-:-:S04]  /*15b00*/  ULDC.64 UR4, c[0x0][0x220] ;  /* 0x0000880000047ab9 */ /* 0x000fc80000000a00 */
[----:B------:R-:W-:Y:S01]  /*15b10*/  STL [R1+0x30], R4 ;  /* 0x0000300401007387 */ /* 0x000fe20000100800 */
[----:B------:R-:W-:Y:S01]  /*15b20*/  BAR.SYNC.DEFER_BLOCKING 0x0 ;  /* 0x0000000000007b1d */ /* 0x000fe20000010000 */
[C---:B----4-:R-:W-:Y:S02]  /*15b30*/  VIADD R0, R6.reuse, 0x1 ;  /* 0x0000000106007836 */ /* 0x050fe40000000000 */
[C---:B------:R-:W-:Y:S02]  /*15b40*/  VIADD R28, R6.reuse, 0x3 ;  /* 0x00000003061c7836 */ /* 0x040fe40000000000 */
[----:B------:R-:W-:Y:S01]  /*15b50*/  VIADD R3, R6, 0x4 ;  /* 0x0000000406037836 */ /* 0x000fe20000000000 */
[----:B------:R-:W-:Y:S01]  /*15b60*/  ISETP.GE.AND P5, PT, R0, UR11, PT ;  /* 0x0000000b00007c0c */ /* 0x000fe2000bfa6270 */
[----:B------:R-:W-:Y:S01]  /*15b70*/  VIADD R0, R6, 0x2 ;  /* 0x0000000206007836 */ /* 0x000fe20000000000 */
[----:B------:R-:W-:Y:S02]  /*15b80*/  ISETP.GE.AND P3, PT, R28, UR11, PT ;  /* 0x0000000b1c007c0c */ /* 0x000fe4000bf66270 */
[----:B------:R-:W-:-:S02]  /*15b90*/  ISETP.GE.AND P1, PT, R3, UR11, PT ;  /* 0x0000000b03007c0c */ /* 0x000fc4000bf26270 */
[----:B------:R-:W-:Y:S01]  /*15ba0*/  ISETP.GE.AND P4, PT, R0, UR11, PT ;  /* 0x0000000b00007c0c */ /* 0x000fe2000bf86270 */
[----:B------:R-:W-:Y:S02]  /*15bb0*/  IMAD.IADD R0, R29, 0x1, R2 ;  /* 0x000000011d007824 */ /* 0x000fe400078e0202 */
[----:B------:R-:W0:Y:S03]  /*15bc0*/  LDC R29, c[0x0][0x244] ;  /* 0x00009100ff1d7b82 */ /* 0x000e260000000800 */
[----:B------:R-:W-:Y:S05]  /*15bd0*/  STSM.16.M88.4 [R0], R24 ;  /* 0x0000001800007844 */ /* 0x000fea0000000200 */
[----:B------:R-:W-:Y:S06]  /*15be0*/  BAR.SYNC.DEFER_BLOCKING 0x0 ;  /* 0x0000000000007b1d */ /* 0x000fec0000010000 */
[----:B------:R1:W2:Y:S02]  /*15bf0*/  LDS.128 R24, [R4] ;  /* 0x0000000004187984 */ /* 0x0002a40000000c00 */
[----:B------:R-:W-:Y:S06]  /*15c00*/  BAR.SYNC.DEFER_BLOCKING 0x0 ;  /* 0x0000000000007b1d */ /* 0x000fec0000010000 */
[----:B-1----:R-:W3:Y:S04]  /*15c10*/  LDL.LU R4, [R1] ;  /* 0x0000000001047983 */ /* 0x002ee80000300800 */
[----:B------:R1:W-:Y:S04]  /*15c20*/  STSM.16.M88.4 [R0], R20 ;  /* 0x0000001400007844 */ /* 0x0003e80000000200 */
[----:B--2---:R-:W-:Y:S04]  /*15c30*/  STL.64 [R1+0x10], R24 ;  /* 0x0000101801007387 */ /* 0x004fe80000100a00 */
[----:B------:R-:W-:Y:S04]  /*15c40*/  STL.64 [R1+0x18], R26 ;  /* 0x0000181a01007387 */ /* 0x000fe80000100a00 */
[----:B------:R-:W3:Y:S04]  /*15c50*/  LDL.LU R5, [R1+0x4] ;  /* 0x0000040001057983 */ /* 0x000ee80000300800 */
[----:B------:R-:W3:Y:S04]  /*15c60*/  LDL.LU R6, [R1+0x8] ;  /* 0x0000080001067983 */ /* 0x000ee80000300800 */
[----:B------:R-:W3:Y:S04]  /*15c70*/  LDL.LU R7, [R1+0xc] ;  /* 0x00000c0001077983 */ /* 0x000ee80000300800 */
[----:B-1----:R-:W2:Y:S01]  /*15c80*/  LDL R23, [R1+0x30] ;  /* 0x0000300001177983 */ /* 0x002ea20000100800 */
[----:B------:R-:W-:Y:S06]  /*15c90*/  BAR.SYNC.DEFER_BLOCKING 0x0 ;  /* 0x0000000000007b1d */ /* 0x000fec0000010000 */
[----:B------:R-:W4:Y:S04]  /*15ca0*/  LDL R22, [R1+0x2f8] ;  /* 0x0002f80001167983 */ /* 0x000f280000100800 */
[----:B--2---:R-:W1:Y:S01]  /*15cb0*/  LDS.128 R24, [R23] ;  /* 0x0000000017187984 */ /* 0x004e620000000c00 */
[----:B------:R-:W-:Y:S06]  /*15cc0*/  BAR.SYNC.DEFER_BLOCKING 0x0 ;  /* 0x0000000000007b1d */ /* 0x000fec0000010000 */
[----:B------:R-:W-:Y:S02]  /*15cd0*/  STSM.16.M88.4 [R0], R16 ;  /* 0x0000001000007844 */ /* 0x000fe40000000200 */
[----:B------:R-:W-:Y:S06]  /*15ce0*/  BAR.SYNC.DEFER_BLOCKING 0x0 ;  /* 0x0000000000007b1d */ /* 0x000fec0000010000 */
[----:B------:R-:W2:Y:S04]  /*15cf0*/  LDS.128 R16, [R23] ;  /* 0x0000000017107984 */ /* 0x000ea80000000c00 */
[----:B-1----:R-:W-:Y:S04]  /*15d00*/  STL [R1+0x858], R26 ;  /* 0x0008581a01007387 */ /* 0x002fe80000100800 */
[----:B------:R-:W-:Y:S04]  /*15d10*/  STL [R1+0x84c], R27 ;  /* 0x00084c1b01007387 */ /* 0x000fe80000100800 */
[----:B------:R1:W-:Y:S01]  /*15d20*/  STL [R1+0x85c], R27 ;  /* 0x00085c1b01007387 */ /* 0x0003e20000100800 */
[----:B------:R-:W-:Y:S06]  /*15d30*/  BAR.SYNC.DEFER_BLOCKING 0x0 ;  /* 0x0000000000007b1d */ /* 0x000fec0000010000 */
[----:B-1----:R-:W4:Y:S04]  /*15d40*/  LDL.LU R27, [R1+0x10] ;  /* 0x00001000011b7983 */ /* 0x002f280000300800 */
[----:B--2---:R-:W-:Y:S04]  /*15d50*/  STL [R1+0x838], R17 ;  /* 0x0008381101007387 */ /* 0x004fe80000100800 */
[----:B------:R-:W-:Y:S04]  /*15d60*/  STL [R1+0x860], R16 ;  /* 0x0008601001007387 */ /* 0x000fe80000100800 */
[----:B------:R-:W-:Y:S04]  /*15d70*/  STL [R1+0x82c], R18 ;  /* 0x00082c1201007387 */ /* 0x000fe80000100800 */
[----:B------:R-:W-:Y:S04]  /*15d80*/  STL [R1+0x83c], R18 ;  /* 0x00083c1201007387 */ /* 0x000fe80000100800 */
[----:B------:R-:W-:Y:S04]  /*15d90*/  STL [R1+0x864], R18 ;  /* 0x0008641201007387 */ /* 0x000fe80000100800 */
[----:B------:R1:W-:Y:S04]  /*15da0*/  STL [R1+0x828], R19 ;  /* 0x0008281301007387 */ /* 0x0003e80000100800 */
[----:B-1----:R-:W2:Y:S04]  /*15db0*/  LDL R19, [R1+0x7ec] ;  /* 0x0007ec0001137983 */ /* 0x002ea80000100800 */
[----:B------:R-:W-:Y:S01]  /*15dc0*/  STSM.16.M88.4 [R0], R12 ;  /* 0x0000000c00007844 */ /* 0x000fe20000000200 */
[----:B------:R-:W-:Y:S06]  /*15dd0*/  BAR.SYNC.DEFER_BLOCKING 0x0 ;  /* 0x0000000000007b1d */ /* 0x000fec0000010000 */
[----:B------:R-:W1:Y:S02]  /*15de0*/  LDS.128 R12, [R23] ;  /* 0x00000000170c7984 */ /* 0x000e640000000c00 */
[----:B------:R-:W-:Y:S06]  /*15df0*/  BAR.SYNC.DEFER_BLOCKING 0x0 ;  /* 0x0000000000007b1d */ /* 0x000fec0000010000 */
[----:B------:R-:W-:Y:S02]  /*15e00*/  STSM.16.M88.4 [R0], R8 ;  /* 0x0000000800007844 */ /* 0x000fe40000000200 */
[----:B------:R-:W-:Y:S06]  /*15e10*/  BAR.SYNC.DEFER_BLOCKING 0x0 ;  /* 0x0000000000007b1d */ /* 0x000fec0000010000 */
[----:B------:R-:W4:Y:S02]  /*15e20*/  LDS.128 R8, [R23] ;  /* 0x0000000017087984 */ /* 0x000f240000000c00 */
[----:B------:R-:W-:Y:S06]  /*15e30*/  BAR.SYNC.DEFER_BLOCKING 0x0 ;  /* 0x0000000000007b1d */ /* 0x000fec0000010000 */
[----:B-1----:R-:W-:Y:S04]  /*15e40*/  STL.64 [R1+0x840], R12 ;  /* 0x0008400c01007387 */ /* 0x002fe80000100a00 */
[----:B---3--:R-:W-:Y:S04]  /*15e50*/  STSM.16.M88.4 [R0], R4 ;  /* 0x0000000400007844 */ /* 0x008fe80000000200 */
[----:B------:R-:W-:Y:S04]  /*15e60*/  STL.64 [R1+0x850], R12 ;  /* 0x0008500c01007387 */ /* 0x000fe80000100a00 */
[----:B------:R-:W-:Y:S04]  /*15e70*/  STL.64 [R1+0x830], R14 ;  /* 0x0008300e01007387 */ /* 0x000fe80000100a00 */
[----:B------:R-:W-:Y:S04]  /*15e80*/  STL [R1+0x848], R14 ;  /* 0x0008480e01007387 */ /* 0x000fe80000100800 */
[----:B------:R-:W-:Y:S04]  /*15e90*/  STL [R1+0x868], R14 ;  /* 0x0008680e01007387 */ /* 0x000fe80000100800 */
[----:B--2---:R1:W-:Y:S01]  /*15ea0*/  STL.64 [R1+0x878], R18 ;  /* 0x0008781201007387 */ /* 0x0043e20000100a00 */
[----:B------:R-:W-:Y:S01]  /*15eb0*/  BAR.SYNC.DEFER_BLOCKING 0x0 ;  /* 0x0000000000007b1d */ /* 0x000fe20000010000 */
[C---:B------:R-:W-:Y:S01]  /*15ec0*/  ISETP.GE.AND P0, PT, R19.reuse, UR10, PT ;  /* 0x0000000a13007c0c */ /* 0x040fe2000bf06270 */
[----:B0-----:R-:W-:-:S04]  /*15ed0*/  IMAD R28, R19, R29, RZ ;  /* 0x0000001d131c7224 */ /* 0x001fc800078e02ff */
[----:B------:R-:W2:Y:S04]  /*15ee0*/  LDL.LU R16, [R1+0x20] ;  /* 0x0000200001107983 */ /* 0x000ea80000300800 */
[----:B------:R-:W2:Y:S01]  /*15ef0*/  LDL.LU R17, [R1+0x24] ;  /* 0x0000240001117983 */ /* 0x000ea20000300800 */
[----:B----4-:R-:W-:-:S03]  /*15f00*/  ISETP.LT.AND P0, PT, R22, UR11, !P0 ;  /* 0x0000000b16007c0c */ /* 0x010fc6000c701270 */
[----:B-1----:R-:W2:Y:S04]  /*15f10*/  LDL.LU R18, [R1+0x28] ;  /* 0x0000280001127983 */ /* 0x002ea80000300800 */
[----:B------:R-:W2:Y:S04]  /*15f20*/  LDL.LU R19, [R1+0x2c] ;  /* 0x00002c0001137983 */ /* 0x000ea80000300800 */
[----:B------:R0:W-:Y:S04]  /*15f30*/  STL.64 [R1+0x870], R10 ;  /* 0x0008700a01007387 */ /* 0x0001e80000100a00 */
[----:B------:R-:W3:Y:S04]  /*15f40*/  LDL.LU.64 R6, [R1+0x888] ;  /* 0x0008880001067983 */ /* 0x000ee80000300a00 */
[----:B------:R-:W3:Y:S01]  /*15f50*/  LDL.LU.64 R4, [R1+0x880] ;  /* 0x0008800001047983 */ /* 0x000ee20000300a00 */
[----:B0-----:R-:W-:-:S03]  /*15f60*/  IMAD R10, R22, UR6, RZ ;  /* 0x00000006160a7c24 */ /* 0x001fc6000f8e02ff */
[----:B------:R-:W0:Y:S01]  /*15f70*/  LDS.128 R20, [R23] ;  /* 0x0000000017147984 */ /* 0x000e220000000c00 */
[----:B------:R-:W-:Y:S06]  /*15f80*/  BAR.SYNC.DEFER_BLOCKING 0x0 ;  /* 0x0000000000007b1d */ /* 0x000fec0000010000 */
[----:B0-----:R0:W-:Y:S04]  /*15f90*/  STL [R1+0x824], R23 ;  /* 0x0008241701007387 */ /* 0x0011e80000100800 */
[----:B0-----:R-:W4:Y:S04]  /*15fa0*/  LDL.LU R23, [R1+0x30] ;  /* 0x0000300001177983 */ /* 0x001f280000300800 */
[----:B------:R-:W2:Y:S04]  /*15fb0*/  LDL.LU R26, [R1+0x14] ;  /* 0x00001400011a7983 */ /* 0x000ea80000300800 */
[----:B---3--:R-:W-:Y:S01]  /*15fc0*/  STSM.16.M88.4 [R0], R4 ;  /* 0x0000000400007844 */ /* 0x008fe20000000200 */
[----:B------:R-:W-:Y:S06]  /*15fd0*/  BAR.SYNC.DEFER_BLOCKING 0x0 ;  /* 0x0000000000007b1d */ /* 0x000fec0000010000 */
[----:B----4-:R-:W0:Y:S02]  /*15fe0*/  LDS.128 R4, [R23] ;  /* 0x0000000017047984 */ /* 0x010e240000000c00 */
[----:B------:R-:W-:Y:S06]  /*15ff0*/  BAR.SYNC.DEFER_BLOCKING 0x0 ;  /* 0x0000000000007b1d */ /* 0x000fec0000010000 */
[----:B--2---:R-:W-:Y:S04]  /*16000*/  STSM.16.M88.4 [R0], R16 ;  /* 0x0000001000007844 */ /* 0x004fe80000000200 */
[----:B0-----:R0:W-:Y:S04]  /*16010*/  STL [R1+0x820], R6 ;  /* 0x0008200601007387 */ /* 0x0011e80000100800 */
[----:B0-----:R-:W2:Y:S04]  /*16020*/  LDL.LU R6, [R1+0x2f8] ;  /* 0x0002f80001067983 */ /* 0x001ea80000300800 */
[----:B------:R0:W-:Y:S04]  /*16030*/  STL [R1+0x81c], R7 ;  /* 0x00081c0701007387 */ /* 0x0001e80000100800 */
[----:B0-----:R-:W3:Y:S04]  /*16040*/  LDL.LU R7, [R1+0x7f0] ;  /* 0x0007f00001077983 */ /* 0x001ee80000300800 */
[----:B------:R-:W4:Y:S01]  /*16050*/  LDL.LU.64 R18, [R1+0x878] ;  /* 0x0008780001127983 */ /* 0x000f220000300a00 */
[----:B------:R-:W-:Y:S01]  /*16060*/  BAR.SYNC.DEFER_BLOCKING 0x0 ;  /* 0x0000000000007b1d */ /* 0x000fe20000010000 */
[----:B------:R-:W-:Y:S01]  /*16070*/  LEA R2, P2, R28, UR4, 0x1 ;  /* 0x000000041c027c11 */ /* 0x000fe2000f8408ff */
[----:B------:R-:W-:-:S03]  /*16080*/  IMAD R29, R29, 0x40, R28 ;  /* 0x000000401d1d7824 */ /* 0x000fc600078e021c */
[----:B------:R-:W-:Y:S02]  /*16090*/  LEA.HI.X.SX32 R3, R28, UR5, 0x1, P2 ;  /* 0x000000051c037c11 */ /* 0x000fe400090f0eff */
[----:B------:R-:W-:-:S04]  /*160a0*/  LEA R28, P6, R29, UR4, 0x1 ;  /* 0x000000041d1c7c11 */ /* 0x000fc8000f8c08ff */
[----:B------:R-:W-:Y:S01]  /*160b0*/  LEA.HI.X.SX32 R29, R29, UR5, 0x1, P6 ;  /* 0x000000051d1d7c11 */ /* 0x000fe2000b0f0eff */
[----:B------:R-:W-:-:S04]  /*160c0*/  IMAD.WIDE R14, R10, 0x2, R2 ;  /* 0x000000020a0e7825 */ /* 0x000fc800078e0202 */
[C---:B------:R-:W-:Y:S02]  /*160d0*/  VIADD R0, R10.reuse, UR6 ;  /* 0x000000060a007c36 */ /* 0x040fe40008000000 */
[----:B------:R-:W-:Y:S01]  /*160e0*/  IMAD.WIDE R10, R10, 0x2, R28 ;  /* 0x000000020a0a7825 */ /* 0x000fe200078e021c */
[----:B------:R0:W-:Y:S03]  /*160f0*/  @P0 STG.E.U16 desc[UR8][R14.64], R27 ;  /* 0x0000001b0e000986 */ /* 0x0001e6000c101508 */
[----:B0-----:R-:W-:Y:S01]  /*16100*/  IMAD.WIDE R14, R0, 0x2, R2 ;  /* 0x00000002000e7825 */ /* 0x001fe200078e0202 */
[----:B--2---:R-:W-:-:S04]  /*16110*/  ISETP.GE.AND P2, PT, R6, UR11, PT ;  /* 0x0000000b06007c0c */ /* 0x004fc8000bf46270 */
[----:B---3--:R-:W-:Y:S02]  /*16120*/  ISETP.LT.AND P2, PT, R7, UR10, !P2 ;  /* 0x0000000a07007c0c */ /* 0x008fe4000d741270 */
[----:B----4-:R-:W-:Y:S02]  /*16130*/  ISETP.LT.AND P6, PT, R19, UR10, !P5 ;  /* 0x0000000a13007c0c */ /* 0x010fe4000efc1270 */
[----:B------:R-:W-:-:S09]  /*16140*/  PRMT R18, R27, 0x7632, R18 ;  /* 0x000076321b127816 */ /* 0x000fd20000000012 */
[----:B------:R0:W-:Y:S04]  /*16150*/  @P2 STG.E.U16 desc[UR8][R10.64], R18 ;  /* 0x000000120a002986 */ /* 0x0001e8000c101508 */
[----:B------:R1:W-:Y:S04]  /*16160*/  @P6 STG.E.U16 desc[UR8][R14.64], R24 ;  /* 0x000000180e006986 */ /* 0x0003e8000c101508 */
[----:B0-----:R-:W2:Y:S04]  /*16170*/  LDL.LU.64 R10, [R1+0x870] ;  /* 0x00087000010a7983 */ /* 0x001ea80000300a00 */
[----:B-1----:R-:W3:Y:S01]  /*16180*/  LDL.LU R14, [R1+0x868] ;  /* 0x00086800010e7983 */ /* 0x002ee20000300800 */
[----:B------:R-:W-:Y:S01]  /*16190*/  ISETP.LT.AND P5, PT, R7, UR10, !P5 ;  /* 0x0000000a07007c0c */ /* 0x000fe2000efa1270 */
[----:B------:R-:W-:Y:S01]  /*161a0*/  IMAD.WIDE R16, R0, 0x2, R28 ;  /* 0x0000000200107825 */ /* 0x000fe200078e021c */
[----:B------:R-:W-:Y:S01]  /*161b0*/  ISETP.LT.AND P0, PT, R19, UR10, !P4 ;  /* 0x0000000a13007c0c */ /* 0x000fe2000e701270 */
[----:B------:R-:W4:Y:S01]  /*161c0*/  LDL.LU R15, [R1+0x18] ;  /* 0x00001800010f7983 */ /* 0x000f220000300800 */
[----:B------:R-:W-:Y:S01]  /*161d0*/  PRMT R12, R24, 0x7632, R12 ;  /* 0x00007632180c7816 */ /* 0x000fe2000000000c */
[----:B------:R-:W-:Y:S01]  /*161e0*/  VIADD R13, R6, 0x5 ;  /* 0x00000005060d7836 */ /* 0x000fe20000000000 */
[----:B------:R-:W-:Y:S01]  /*161f0*/  ISETP.LT.AND P4, PT, R7, UR10, !P4 ;  /* 0x0000000a07007c0c */ /* 0x000fe2000e781270 */
[----:B------:R-:W-:-:S02]  /*16200*/  VIADD R0, R0, UR6 ;  /* 0x0000000600007c36 */ /* 0x000fc40008000000 */
[----:B------:R-:W-:Y:S01]  /*16210*/  VIADD R24, R6, 0x6 ;  /* 0x0000000606187836 */ /* 0x000fe20000000000 */
[----:B------:R-:W-:-:S03]  /*16220*/  ISETP.GE.AND P2, PT, R13, UR11, PT ;  /* 0x0000000b0d007c0c */ /* 0x000fc6000bf46270 */
[----:B------:R0:W-:Y:S01]  /*16230*/  @P5 STG.E.U16 desc[UR8][R16.64], R12 ;  /* 0x0000000c10005986 */ /* 0x0001e2000c101508 */
[----:B------:R-:W-:Y:S02]  /*16240*/  ISETP.LT.AND P5, PT, R19, UR10, !P3 ;  /* 0x0000000a13007c0c */ /* 0x000fe4000dfa1270 */
[----:B------:R-:W-:Y:S01]  /*16250*/  ISETP.GE.AND P6, PT, R24, UR11, PT ;  /* 0x0000000b18007c0c */ /* 0x000fe2000bfc6270 */
[----:B------:R-:W-:Y:S02]  /*16260*/  VIADD R24, R0, UR6 ;  /* 0x0000000600187c36 */ /* 0x000fe40008000000 */
[----:B------:R-:W-:Y:S02]  /*16270*/  VIADD R18, R6, 0x7 ;  /* 0x0000000706127836 */ /* 0x000fe40000000000 */
[----:B0-----:R-:W-:-:S04]  /*16280*/  IMAD.WIDE R12, R0, 0x2, R2 ;  /* 0x00000002000c7825 */ /* 0x001fc800078e0202 */
[----:B------:R-:W-:Y:S01]  /*16290*/  IMAD.WIDE R16, R0, 0x2, R28 ;  /* 0x0000000200107825 */ /* 0x000fe200078e021c */
[----:B------:R0:W-:Y:S01]  /*162a0*/  @P0 STG.E.U16 desc[UR8][R12.64], R26 ;  /* 0x0000001a0c000986 */ /* 0x0001e2000c101508 */
[----:B------:R-:W-:-:S03]  /*162b0*/  ISETP.GE.AND P0, PT, R18, UR11, PT ;  /* 0x0000000b12007c0c */ /* 0x000fc6000bf06270 */
[----:B------:R-:W2:Y:S01]  /*162c0*/  LDL.LU R18, [R1+0x864] ;  /* 0x0008640001127983 */ /* 0x000ea20000300800 */
[----:B---3--:R-:W-:Y:S01]  /*162d0*/  PRMT R14, R26, 0x7632, R14 ;  /* 0x000076321a0e7816 */ /* 0x008fe2000000000e */
[----:B0-----:R-:W-:-:S04]  /*162e0*/  IMAD.WIDE R26, R24, 0x2, R2 ;  /* 0x00000002181a7825 */ /* 0x001fc800078e0202 */
[----:B------:R0:W-:Y:S04]  /*162f0*/  @P4 STG.E.U16 desc[UR8][R16.64], R14 ;  /* 0x0000000e10004986 */ /* 0x0001e8000c101508 */
[----:B------:R1:W-:Y:S04]  /*16300*/  @P5 STG.E.U16 desc[UR8][R26.64], R25 ;  /* 0x000000191a005986 */ /* 0x0003e8000c101508 */
[----:B0-----:R-:W3:Y:S04]  /*16310*/  LDL.LU R16, [R1+0x860] ;  /* 0x0008600001107983 */ /* 0x001ee80000300800 */
[----:B------:R-:W2:Y:S04]  /*16320*/  LDL.LU R17, [R1+0x1c] ;  /* 0x00001c0001117983 */ /* 0x000ea80000300800 */
[----:B-1----:R-:W3:Y:S01]  /*16330*/  LDL.LU R27, [R1+0x85c] ;  /* 0x00085c00011b7983 */ /* 0x002ee20000300800 */
[----:B------:R-:W-:-:S02]  /*16340*/  ISETP.LT.AND P3, PT, R7, UR10, !P3 ;  /* 0x0000000a07007c0c */ /* 0x000fc4000df61270 */
[----:B------:R-:W-:Y:S01]  /*16350*/  ISETP.LT.AND P4, PT, R19, UR10, !P1 ;  /* 0x0000000a13007c0c */ /* 0x000fe2000cf81270 */
[----:B------:R-:W-:Y:S01]  /*16360*/  IMAD.WIDE R12, R24, 0x2, R28 ;  /* 0x00000002180c7825 */ /* 0x000fe200078e021c */
[----:B------:R-:W-:-:S03]  /*16370*/  PRMT R0, R25, 0x7632, R0 ;  /* 0x0000763219007816 */ /* 0x000fc60000000000 */
[----:B------:R-:W-:Y:S02]  /*16380*/  VIADD R24, R24, UR6 ;  /* 0x0000000618187c36 */ /* 0x000fe40008000000 */
[----:B------:R-:W-:-:S04]  /*16390*/  VIADD R26, R6, 0x8 ;  /* 0x00000008061a7836 */ /* 0x000fc80000000000 */
[----:B------:R0:W-:Y:S01]  /*163a0*/  @P3 STG.E.U16 desc[UR8][R12.64], R0 ;  /* 0x000000000c003986 */ /* 0x0001e2000c101508 */
[----:B------:R-:W-:-:S03]  /*163b0*/  ISETP.GE.AND P5, PT, R26, UR11, PT ;  /* 0x0000000b1a007c0c */ /* 0x000fc6000bfa6270 */
[----:B------:R-:W2:Y:S01]  /*163c0*/  LDL.LU R26, [R1+0x858] ;  /* 0x00085800011a7983 */ /* 0x000ea20000300800 */
[----:B------:R-:W-:Y:S01]  /*163d0*/  ISETP.LT.AND P1, PT, R7, UR10, !P1 ;  /* 0x0000000a07007c0c */ /* 0x000fe2000cf21270 */
[----:B0-----:R-:W-:-:S05]  /*163e0*/  IMAD.WIDE R12, R24, 0x2, R2 ;  /* 0x00000002180c7825 */ /* 0x001fca00078e0202 */
[----:B----4-:R0:W-:Y:S01]  /*163f0*/  @P4 STG.E.U16 desc[UR8][R12.64], R15 ;  /* 0x0000000f0c004986 */ /* 0x0101e2000c101508 */
[C---:B------:R-:W-:Y:S02]  /*16400*/  VIADD R0, R24.reuse, UR6 ;  /* 0x0000000618007c36 */ /* 0x040fe40008000000 */
[----:B------:R-:W-:Y:S01]  /*16410*/  IMAD.WIDE R24, R24, 0x2, R28 ;  /* 0x0000000218187825 */ /* 0x000fe200078e021c */
[----:B0-----:R-:W4:Y:S01]  /*16420*/  LDL.LU.64 R12, [R1+0x850] ;  /* 0x00085000010c7983 */ /* 0x001f220000300a00 */
[----:B---3--:R-:W-:-:S05]  /*16430*/  PRMT R27, R15, 0x7632, R27 ;  /* 0x000076320f1b7816 */ /* 0x008fca000000001b */
[----:B------:R0:W-:Y:S04]  /*16440*/  @P1 STG.E.U16 desc[UR8][R24.64], R27 ;  /* 0x0000001b18001986 */ /* 0x0001e8000c101508 */
[----:B0-----:R-:W3:Y:S01]  /*16450*/  LDL.LU R27, [R1+0x84c] ;  /* 0x00084c00011b7983 */ /* 0x001ee20000300800 */
[----:B------:R-:W-:Y:S01]  /*16460*/  ISETP.LT.AND P3, PT, R19, UR10, !P2 ;  /* 0x0000000a13007c0c */ /* 0x000fe2000d761270 */
[----:B------:R-:W-:Y:S01]  /*16470*/  VIADD R14, R6, 0x9 ;  /* 0x00000009060e7836 */ /* 0x000fe20000000000 */
[----:B------:R-:W-:Y:S01]  /*16480*/  ISETP.LT.AND P2, PT, R7, UR10, !P2 ;  /* 0x0000000a07007c0c */ /* 0x000fe2000d741270 */
[----:B------:R-:W-:Y:S01]  /*16490*/  IMAD.WIDE R24, R0, 0x2, R28 ;  /* 0x0000000200187825 */ /* 0x000fe200078e021c */
[----:B------:R-:W-:Y:S02]  /*164a0*/  ISETP.LT.AND P1, PT, R19, UR10, !P6 ;  /* 0x0000000a13007c0c */ /* 0x000fe4000f721270 */
[----:B------:R-:W-:Y:S01]  /*164b0*/  ISETP.GE.AND P4, PT, R14, UR11, PT ;  /* 0x0000000b0e007c0c */ /* 0x000fe2000bf86270 */
[----:B------:R-:W-:Y:S01]  /*164c0*/  IMAD.WIDE R14, R0, 0x2, R2 ;  /* 0x00000002000e7825 */ /* 0x000fe200078e0202 */
[----:B------:R-:W-:-:S03]  /*164d0*/  ISETP.LT.AND P6, PT, R7, UR10, !P6 ;  /* 0x0000000a07007c0c */ /* 0x000fc6000f7c1270 */
[----:B------:R-:W-:Y:S02]  /*164e0*/  VIADD R0, R0, UR6 ;  /* 0x0000000600007c36 */ /* 0x000fe40008000000 */
[----:B--2---:R0:W-:Y:S01]  /*164f0*/  @P3 STG.E.U16 desc[UR8][R14.64], R26 ;  /* 0x0000001a0e003986 */ /* 0x0041e2000c101508 */
[----:B----4-:R-:W-:Y:S01]  /*16500*/  PRMT R13, R26, 0x7632, R13 ;  /* 0x000076321a0d7816 */ /* 0x010fe2000000000d */
[----:B0-----:R-:W-:Y:S01]  /*16510*/  IMAD.WIDE R14, R0, 0x2, R2 ;  /* 0x00000002000e7825 */ /* 0x001fe200078e0202 */
[----:B------:R-:W-:-:S03]  /*16520*/  PRMT R12, R17, 0x7632, R12 ;  /* 0x00007632110c7816 */ /* 0x000fc6000000000c */
[----:B------:R0:W-:Y:S01]  /*16530*/  @P2 STG.E.U16 desc[UR8][R24.64], R13 ;  /* 0x0000000d18002986 */ /* 0x0001e2000c101508 */
[----:B------:R-:W-:Y:S02]  /*16540*/  ISETP.LT.AND P2, PT, R19, UR10, !P0 ;  /* 0x0000000a13007c0c */ /* 0x000fe4000c741270 */
[----:B------:R-:W-:Y:S01]  /*16550*/  ISETP.LT.AND P0, PT, R7, UR10, !P0 ;  /* 0x0000000a07007c0c */ /* 0x000fe2000c701270 */
[----:B------:R1:W-:Y:S01]  /*16560*/  @P1 STG.E.U16 desc[UR8][R14.64], R17 ;  /* 0x000000110e001986 */ /* 0x0003e2000c101508 */
[----:B0-----:R-:W-:-:S04]  /*16570*/  IMAD.WIDE R24, R0, 0x2, R28 ;  /* 0x0000000200187825 */ /* 0x001fc800078e021c */
[----:B------:R-:W-:Y:S01]  /*16580*/  VIADD R13, R6, 0xb ;  /* 0x0000000b060d7836 */ /* 0x000fe20000000000 */
[----:B-1----:R-:W2:Y:S01]  /*16590*/  LDL.LU R14, [R1+0x848] ;  /* 0x00084800010e7983 */ /* 0x002ea20000300800 */
[----:B------:R-:W-:-:S03]  /*165a0*/  VIADD R0, R0, UR6 ;  /* 0x0000000600007c36 */ /* 0x000fc60008000000 */
[----:B------:R0:W-:Y:S01]  /*165b0*/  @P6 STG.E.U16 desc[UR8][R24.64], R12 ;  /* 0x0000000c18006986 */ /* 0x0001e2000c101508 */
[----:B------:R-:W-:Y:S01]  /*165c0*/  ISETP.GE.AND P1, PT, R13, UR11, PT ;  /* 0x0000000b0d007c0c */ /* 0x000fe2000bf26270 */
[----:B0-----:R-:W-:-:S04]  /*165d0*/  IMAD.WIDE R24, R0, 0x2, R2 ;  /* 0x0000000200187825 */ /* 0x001fc800078e0202 */
[----:B------:R-:W-:-:S04]  /*165e0*/  IMAD.WIDE R12, R0, 0x2, R28 ;  /* 0x00000002000c7825 */ /* 0x000fc800078e021c */
[----:B------:R-:W-:Y:S01]  /*165f0*/  VIADD R17, R6, 0xc ;  /* 0x0000000c06117836 */ /* 0x000fe20000000000 */
[----:B---3--:R-:W-:Y:S01]  /*16600*/  PRMT R18, R27, 0x7632, R18 ;  /* 0x000076321b127816 */ /* 0x008fe20000000012 */
[----:B------:R-:W-:Y:S04]  /*16610*/  @P2 STG.E.U16 desc[UR8][R24.64], R27 ;  /* 0x0000001b18002986 */ /* 0x000fe8000c101508 */
[----:B------:R0:W-:Y:S04]  /*16620*/  @P0 STG.E.U16 desc[UR8][R12.64], R18 ;  /* 0x000000120c000986 */ /* 0x0001e8000c101508 */
[----:B0-----:R-:W3:Y:S04]  /*16630*/  LDL.LU.64 R12, [R1+0x840] ;  /* 0x00084000010c7983 */ /* 0x001ee80000300a00 */
[----:B------:R-:W4:Y:S01]  /*16640*/  LDL.LU R18, [R1+0x83c] ;  /* 0x00083c0001127983 */ /* 0x000f220000300800 */
[----:B------:R-:W-:-:S03]  /*16650*/  ISETP.GE.AND P0, PT, R17, UR11, PT ;  /* 0x0000000b11007c0c */ /* 0x000fc6000bf06270 */
[----:B------:R-:W4:Y:S01]  /*16660*/  LDL.LU R17, [R1+0x838] ;  /* 0x0008380001117983 */ /* 0x000f220000300800 */
[----:B------:R-:W-:Y:S02]  /*16670*/  ISETP.LT.AND P6, PT, R19, UR10, !P5 ;  /* 0x0000000a13007c0c */ /* 0x000fe4000efc1270 */
[----:B------:R-:W-:Y:S01]  /*16680*/  ISETP.LT.AND P5, PT, R7, UR10, !P5 ;  /* 0x0000000a07007c0c */ /* 0x000fe2000efa1270 */
[----:B------:R-:W-:Y:S02]  /*16690*/  VIADD R26, R6, 0xa ;  /* 0x0000000a061a7836 */ /* 0x000fe40000000000 */
[----:B------:R-:W-:Y:S01]  /*166a0*/  VIADD R15, R0, UR6 ;  /* 0x00000006000f7c36 */ /* 0x000fe20008000000 */
[----:B------:R-:W-:Y:S02]  /*166b0*/  ISETP.LT.AND P2, PT, R19, UR10, !P4 ;  /* 0x0000000a13007c0c */ /* 0x000fe4000e741270 */
[----:B------:R-:W-:Y:S01]  /*166c0*/  ISETP.LT.AND P4, PT, R7, UR10, !P4 ;  /* 0x0000000a07007c0c */ /* 0x000fe2000e781270 */
[----:B------:R-:W-:Y:S01]  /*166d0*/  IMAD.WIDE R24, R15, 0x2, R2 ;  /* 0x000000020f187825 */ /* 0x000fe200078e0202 */
[----:B------:R-:W-:-:S03]  /*166e0*/  ISETP.GE.AND P3, PT, R26, UR11, PT ;  /* 0x0000000b1a007c0c */ /* 0x000fc6000bf66270 */
[C---:B------:R-:W-:Y:S01]  /*166f0*/  IMAD.WIDE R26, R15.reuse, 0x2, R28 ;  /* 0x000000020f1a7825 */ /* 0x040fe200078e021c */
[----:B------:R0:W-:Y:S03]  /*16700*/  @P6 STG.E.U16 desc[UR8][R24.64], R16 ;  /* 0x0000001018006986 */ /* 0x0001e6000c101508 */
[----:B------:R-:W-:Y:S01]  /*16710*/  VIADD R0, R15, UR6 ;  /* 0x000000060f007c36 */ /* 0x000fe20008000000 */
[----:B--2---:R-:W-:-:S03]  /*16720*/  PRMT R14, R16, 0x7632, R14 ;  /* 0x00007632100e7816 */ /* 0x004fc6000000000e */
[----:B0-----:R-:W-:Y:S02]  /*16730*/  IMAD.WIDE R24, R0, 0x2, R2 ;  /* 0x0000000200187825 */ /* 0x001fe400078e0202 */
[----:B------:R0:W-:Y:S01]  /*16740*/  @P5 STG.E.U16 desc[UR8][R26.64], R14 ;  /* 0x0000000e1a005986 */ /* 0x0001e2000c101508 */
[----:B------:R-:W-:Y:S01]  /*16750*/  ISETP.LT.AND P5, PT, R19, UR10, !P3 ;  /* 0x0000000a13007c0c */ /* 0x000fe2000dfa1270 */
[----:B------:R-:W-:Y:S01]  /*16760*/  VIADD R16, R6, 0xd ;  /* 0x0000000d06107836 */ /* 0x000fe20000000000 */
[----:B------:R-:W-:Y:S01]  /*16770*/  ISETP.LT.AND P3, PT, R7, UR10, !P3 ;  /* 0x0000000a07007c0c */ /* 0x000fe2000df61270 */
[----:B0-----:R-:W-:-:S03]  /*16780*/  IMAD.WIDE R14, R0, 0x2, R28 ;  /* 0x00000002000e7825 */ /* 0x001fc600078e021c */
[----:B------:R-:W-:Y:S01]  /*16790*/  ISETP.GE.AND P6, PT, R16, UR11, PT ;  /* 0x0000000b10007c0c */ /* 0x000fe2000bfc6270 */
[----:B------:R-:W-:-:S04]  /*167a0*/  VIADD R16, R0, UR6 ;  /* 0x0000000600107c36 */ /* 0x000fc80008000000 */
[----:B------:R-:W-:Y:S01]  /*167b0*/  IMAD.WIDE R26, R16, 0x2, R28 ;  /* 0x00000002101a7825 */ /* 0x000fe200078e021c */
[----:B---3--:R0:W-:Y:S01]  /*167c0*/  @P2 STG.E.U16 desc[UR8][R24.64], R12 ;  /* 0x0000000c18002986 */ /* 0x0081e2000c101508 */
[----:B----4-:R-:W-:-:S05]  /*167d0*/  PRMT R18, R12, 0x7632, R18 ;  /* 0x000076320c127816 */ /* 0x010fca0000000012 */
[----:B------:R1:W-:Y:S01]  /*167e0*/  @P4 STG.E.U16 desc[UR8][R14.64], R18 ;  /* 0x000000120e004986 */ /* 0x0003e2000c101508 */
[----:B------:R-:W-:Y:S01]  /*167f0*/  PRMT R0, R17, 0x7632, R0 ;  /* 0x0000763211007816 */ /* 0x000fe20000000000 */
[----:B0-----:R-:W-:Y:S02]  /*16800*/  IMAD.WIDE R24, R16, 0x2, R2 ;  /* 0x0000000210187825 */ /* 0x001fe400078e0202 */
[----:B-1----:R-:W2:Y:S04]  /*16810*/  LDL.LU.64 R14, [R1+0x830] ;  /* 0x00083000010e7983 */ /* 0x002ea80000300a00 */
[----:B------:R-:W3:Y:S04]  /*16820*/  LDL.LU R18, [R1+0x82c] ;  /* 0x00082c0001127983 */ /* 0x000ee80000300800 */
[----:B------:R-:W-:Y:S04]  /*16830*/  @P5 STG.E.U16 desc[UR8][R24.64], R17 ;  /* 0x0000001118005986 */ /* 0x000fe8000c101508 */
[----:B------:R0:W-:Y:S01]  /*16840*/  @P3 STG.E.U16 desc[UR8][R26.64], R0 ;  /* 0x000000001a003986 */ /* 0x0001e2000c101508 */
[----:B------:R-:W-:-:S02]  /*16850*/  ISETP.LT.AND P4, PT, R19, UR10, !P1 ;  /* 0x0000000a13007c0c */ /* 0x000fc4000cf81270 */
[----:B------:R-:W-:Y:S01]  /*16860*/  ISETP.LT.AND P5, PT, R19, UR10, !P0 ;  /* 0x0000000a13007c0c */ /* 0x000fe2000c7a1270 */
[----:B0-----:R-:W-:-:S05]  /*16870*/  VIADD R26, R6, 0xf ;  /* 0x0000000f061a7836 */ /* 0x001fca0000000000 */
[----:B------:R-:W-:Y:S01]  /*16880*/  ISETP.GE.AND P3, PT, R26, UR11, PT ;  /* 0x0000000b1a007c0c */ /* 0x000fe2000bf66270 */
[----:B------:R-:W-:Y:S02]  /*16890*/  IMAD.MOV.U32 R26, RZ, RZ, R19 ;  /* 0x000000ffff1a7224 */ /* 0x000fe400078e0013 */
[----:B------:R-:W4:Y:S01]  /*168a0*/  LDL.LU R19, [R1+0x828] ;  /* 0x0008280001137983 */ /* 0x000f220000300800 */
[C---:B------:R-:W-:Y:S01]  /*168b0*/  ISETP.LT.AND P1, PT, R7.reuse, UR10, !P1 ;  /* 0x0000000a07007c0c */ /* 0x040fe2000cf21270 */
[----:B------:R-:W-:Y:S02]  /*168c0*/  VIADD R12, R6, 0xe ;  /* 0x0000000e060c7836 */ /* 0x000fe40000000000 */
[----:B------:R-:W-:Y:S01]  /*168d0*/  VIADD R24, R16, UR6 ;  /* 0x0000000610187c36 */ /* 0x000fe20008000000 */
[----:B------:R-:W-:Y:S02]  /*168e0*/  ISETP.LT.AND P0, PT, R7, UR10, !P0 ;  /* 0x0000000a07007c0c */ /* 0x000fe4000c701270 */
[----:B------:R-:W-:Y:S01]  /*168f0*/  ISETP.GE.AND P2, PT, R12, UR11, PT ;  /* 0x0000000b0c007c0c */ /* 0x000fe2000bf46270 */
[----:B------:R-:W-:Y:S01]  /*16900*/  IMAD.WIDE R16, R24, 0x2, R2 ;  /* 0x0000000218107825 */ /* 0x000fe200078e0202 */
[----:B------:R-:W-:-:S03]  /*16910*/  PRMT R27, R13, 0x7632, R27 ;  /* 0x000076320d1b7816 */ /* 0x000fc6000000001b */
[----:B------:R-:W-:Y:S02]  /*16920*/  VIADD R0, R24, UR6 ;  /* 0x0000000618007c36 */ /* 0x000fe40008000000 */
[----:B------:R-:W-:Y:S02]  /*16930*/  VIADD R12, R6, 0x10 ;  /* 0x00000010060c7836 */ /* 0x000fe40000000000 */
[----:B------:R-:W-:Y:S01]  /*16940*/  IMAD.WIDE R24, R24, 0x2, R28 ;  /* 0x0000000218187825 */ /* 0x000fe200078e021c */
[----:B------:R0:W-:Y:S02]  /*16950*/  @P4 STG.E.U16 desc[UR8][R16.64], R13 ;  /* 0x0000000d10004986 */ /* 0x0001e4000c101508 */
[----:B------:R-:W-:Y:S02]  /*16960*/  ISETP.GE.AND P4, PT, R12, UR11, PT ;  /* 0x0000000b0c007c0c */ /* 0x000fe4000bf86270 */
[----:B------:R1:W-:Y:S01]  /*16970*/  @P1 STG.E.U16 desc[UR8][R24.64], R27 ;  /* 0x0000001b18001986 */ /* 0x0003e2000c101508 */
[----:B------:R-:W-:-:S02]  /*16980*/  ISETP.LT.AND P1, PT, R26, UR10, !P6 ;  /* 0x0000000a1a007c0c */ /* 0x000fc4000f721270 */
[----:B------:R-:W-:Y:S01]  /*16990*/  ISETP.LT.AND P6, PT, R7, UR10, !P6 ;  /* 0x0000000a07007c0c */ /* 0x000fe2000f7c1270 */
[----:B0-----:R-:W-:-:S04]  /*169a0*/  IMAD.WIDE R12, R0, 0x2, R2 ;  /* 0x00000002000c7825 */ /* 0x001fc800078e0202 */
[----:B------:R-:W-:-:S04]  /*169b0*/  IMAD.WIDE R16, R0, 0x2, R28 ;  /* 0x0000000200107825 */ /* 0x000fc800078e021c */
[----:B------:R-:W-:Y:S01]  /*169c0*/  VIADD R0, R0, UR6 ;  /* 0x0000000600007c36 */ /* 0x000fe20008000000 */
[----:B-1----:R-:W-:Y:S02]  /*169d0*/  PRMT R27, R20, 0x7632, R27 ;  /* 0x00007632141b7816 */ /* 0x002fe4000000001b */
[----:B---3--:R-:W-:Y:S01]  /*169e0*/  PRMT R24, R18, 0x7632, R24 ;  /* 0x0000763212187816 */ /* 0x008fe20000000018 */
[----:B------:R0:W-:Y:S01]  /*169f0*/  @P5 STG.E.U16 desc[UR8][R12.64], R18 ;  /* 0x000000120c005986 */ /* 0x0001e2000c101508 */
[----:B------:R-:W-:-:S03]  /*16a00*/  ISETP.LT.AND P5, PT, R26, UR10, !P2 ;  /* 0x0000000a1a007c0c */ /* 0x000fc6000d7a1270 */
[----:B------:R1:W-:Y:S01]  /*16a10*/  @P0 STG.E.U16 desc[UR8][R16.64], R24 ;  /* 0x0000001810000986 */ /* 0x0003e2000c101508 */
[----:B--2---:R-:W-:Y:S01]  /*16a20*/  PRMT R25, R14, 0x7632, R25 ;  /* 0x000076320e197816 */ /* 0x004fe20000000019 */
[----:B0-----:R-:W-:Y:S02]  /*16a30*/  VIADD R18, R6, 0x11 ;  /* 0x0000001106127836 */ /* 0x001fe40000000000 */
[----:B------:R-:W-:-:S04]  /*16a40*/  IMAD.WIDE R12, R0, 0x2, R28 ;  /* 0x00000002000c7825 */ /* 0x000fc800078e021c */
[----:B-1----:R-:W-:Y:S01]  /*16a50*/  IMAD.WIDE R16, R0, 0x2, R2 ;  /* 0x0000000200107825 */ /* 0x002fe200078e0202 */
[----:B------:R-:W-:-:S03]  /*16a60*/  ISETP.GE.AND P0, PT, R18, UR11, PT ;  /* 0x0000000b12007c0c */ /* 0x000fc6000bf06270 */
[----:B------:R-:W-:Y:S01]  /*16a70*/  VIADD R18, R0, UR6 ;  /* 0x0000000600127c36 */ /* 0x000fe20008000000 */
[----:B------:R-:W-:Y:S01]  /*16a80*/  @P1 STG.E.U16 desc[UR8][R16.64], R14 ;  /* 0x0000000e10001986 */ /* 0x000fe2000c101508 */
[----:B------:R-:W-:-:S03]  /*16a90*/  ISETP.LT.AND P2, PT, R7, UR10, !P2 ;  /* 0x0000000a07007c0c */ /* 0x000fc6000d741270 */
[----:B------:R0:W-:Y:S01]  /*16aa0*/  @P6 STG.E.U16 desc[UR8][R12.64], R25 ;  /* 0x000000190c006986 */ /* 0x0001e2000c101508 */
[----:B------:R-:W-:Y:S02]  /*16ab0*/  ISETP.LT.AND P6, PT, R26, UR10, !P3 ;  /* 0x0000000a1a007c0c */ /* 0x000fe4000dfc1270 */
[----:B------:R-:W-:Y:S01]  /*16ac0*/  ISETP.LT.AND P3, PT, R7, UR10, !P3 ;  /* 0x0000000a07007c0c */ /* 0x000fe2000df61270 */
[C---:B------:R-:W-:Y:S02]  /*16ad0*/  VIADD R0, R18.reuse, UR6 ;  /* 0x0000000612007c36 */ /* 0x040fe40008000000 */
[----:B0-----:R-:W-:Y:S01]  /*16ae0*/  IMAD.WIDE R12, R18, 0x2, R2 ;  /* 0x00000002120c7825 */ /* 0x001fe200078e0202 */
[----:B----4-:R-:W-:-:S04]  /*16af0*/  PRMT R14, R19, 0x7632, R14 ;  /* 0x00007632130e7816 */ /* 0x010fc8000000000e */
[----:B------:R0:W-:Y:S01]  /*16b00*/  @P5 STG.E.U16 desc[UR8][R12.64], R19 ;  /* 0x000000130c005986 */ /* 0x0001e2000c101508 */
[----:B------:R-:W-:Y:S01]  /*16b10*/  IMAD.WIDE R16, R0, 0x2, R2 ;  /* 0x0000000200107825 */ /* 0x000fe200078e0202 */
[----:B------:R-:W-:-:S03]  /*16b20*/  PRMT R25, R15, 0x7632, R25 ;  /* 0x000076320f197816 */ /* 0x000fc60000000019 */
[----:B------:R-:W-:Y:S01]  /*16b30*/  VIADD R24, R6, 0x12 ;  /* 0x0000001206187836 */ /* 0x000fe20000000000 */
[----:B------:R-:W-:Y:S01]  /*16b40*/  ISETP.LT.AND P5, PT, R26, UR10, !P4 ;  /* 0x0000000a1a007c0c */ /* 0x000fe2000e7a1270 */
[----:B0-----:R-:W-:-:S04]  /*16b50*/  IMAD.WIDE R12, R18, 0x2, R28 ;  /* 0x00000002120c7825 */ /* 0x001fc800078e021c */
[----:B------:R-:W-:Y:S01]  /*16b60*/  IMAD.WIDE R18, R0, 0x2, R28 ;  /* 0x0000000200127825 */ /* 0x000fe200078e021c */
[----:B------:R-:W-:Y:S01]  /*16b70*/  @P2 STG.E.U16 desc[UR8][R12.64], R14 ;  /* 0x0000000e0c002986 */ /* 0x000fe2000c101508 */
[----:B------:R-:W-:-:S03]  /*16b80*/  ISETP.GE.AND P1, PT, R24, UR11, PT ;  /* 0x0000000b18007c0c */ /* 0x000fc6000bf26270 */
[----:B------:R-:W-:Y:S01]  /*16b90*/  @P6 STG.E.U16 desc[UR8][R16.64], R15 ;  /* 0x0000000f10006986 */ /* 0x000fe2000c101508 */
[----:B------:R-:W-:-:S03]  /*16ba0*/  VIADD R24, R6, 0x13 ;  /* 0x0000001306187836 */ /* 0x000fc60000000000 */
[----:B------:R0:W-:Y:S01]  /*16bb0*/  @P3 STG.E.U16 desc[UR8][R18.64], R25 ;  /* 0x0000001912003986 */ /* 0x0001e2000c101508 */
[----:B------:R-:W-:Y:S01]  /*16bc0*/  VIADD R0, R0, UR6 ;  /* 0x0000000600007c36 */ /* 0x000fe20008000000 */
[----:B------:R-:W-:Y:S02]  /*16bd0*/  ISETP.LT.AND P4, PT, R7, UR10, !P4 ;  /* 0x0000000a07007c0c */ /* 0x000fe4000e781270 */
[----:B------:R-:W-:Y:S01]  /*16be0*/  ISETP.GE.AND P2, PT, R24, UR11, PT ;  /* 0x0000000b18007c0c */ /* 0x000fe2000bf46270 */
[----:B------:R-:W-:Y:S02]  /*16bf0*/  VIADD R24, R6, 0x14 ;  /* 0x0000001406187836 */ /* 0x000fe40000000000 */
[----:B0-----:R-:W-:Y:S02]  /*16c00*/  IMAD.MOV.U32 R19, RZ, RZ, R26 ;  /* 0x000000ffff137224 */ /* 0x001fe400078e001a */
[----:B------:R-:W-:-:S03]  /*16c10*/  IMAD.WIDE R12, R0, 0x2, R2 ;  /* 0x00000002000c7825 */ /* 0x000fc600078e0202 */
[----:B------:R-:W-:Y:S01]  /*16c20*/  ISETP.LT.AND P6, PT, R19, UR10, !P0 ;  /* 0x0000000a13007c0c */ /* 0x000fe2000c7c1270 */
[----:B------:R-:W-:Y:S01]  /*16c30*/  VIADD R18, R0, UR6 ;  /* 0x0000000600127c36 */ /* 0x000fe20008000000 */
[----:B------:R-:W-:Y:S01]  /*16c40*/  ISETP.GE.AND P3, PT, R24, UR11, PT ;  /* 0x0000000b18007c0c */ /* 0x000fe2000bf66270 */
[----:B------:R0:W-:Y:S01]  /*16c50*/  @P5 STG.E.U16 desc[UR8][R12.64], R8 ;  /* 0x000000080c005986 */ /* 0x0001e2000c101508 */
[----:B------:R-:W-:Y:S01]  /*16c60*/  PRMT R24, R8, 0x7632, R24 ;  /* 0x0000763208187816 */ /* 0x000fe20000000018 */
[----:B------:R-:W-:-:S04]  /*16c70*/  IMAD.WIDE R14, R18, 0x2, R2 ;  /* 0x00000002120e7825 */ /* 0x000fc800078e0202 */
[----:B0-----:R-:W-:-:S05]  /*16c80*/  IMAD.WIDE R12, R0, 0x2, R28 ;  /* 0x00000002000c7825 */ /* 0x001fca00078e021c */
[----:B------:R-:W-:Y:S04]  /*16c90*/  @P4 STG.E.U16 desc[UR8][R12.64], R24 ;  /* 0x000000180c004986 */ /* 0x000fe8000c101508 */
[----:B------:R0:W-:Y:S01]  /*16ca0*/  @P6 STG.E.U16 desc[UR8][R14.64], R20 ;  /* 0x000000140e006986 */ /* 0x0001e2000c101508 */
[----:B------:R-:W-:Y:S01]  /*16cb0*/  ISETP.LT.AND P0, PT, R7, UR10, !P0 ;  /* 0x0000000a07007c0c */ /* 0x000fe2000c701270 */
[----:B------:R-:W-:Y:S02]  /*16cc0*/  VIADD R25, R18, UR6 ;  /* 0x0000000612197c36 */ /* 0x000fe40008000000 */
[----:B0-----:R-:W-:-:S05]  /*16cd0*/  IMAD.MOV.U32 R20, RZ, RZ, R19 ;  /* 0x000000ffff147224 */ /* 0x001fca00078e0013 */
[C---:B------:R-:W-:Y:S02]  /*16ce0*/  ISETP.LT.AND P4, PT, R20.reuse, UR10, !P1 ;  /* 0x0000000a14007c0c */ /* 0x040fe4000cf81270 */
[----:B------:R-:W-:Y:S02]  /*16cf0*/  ISETP.LT.AND P1, PT, R7, UR10, !P1 ;  /* 0x0000000a07007c0c */ /* 0x000fe4000cf21270 */
[----:B------:R-:W-:Y:S01]  /*16d00*/  ISETP.LT.AND P6, PT, R20, UR10, !P2 ;  /* 0x0000000a14007c0c */ /* 0x000fe2000d7c1270 */
[----:B------:R-:W-:-:S04]  /*16d10*/  IMAD.WIDE R16, R18, 0x2, R28 ;  /* 0x0000000212107825 */ /* 0x000fc800078e021c */
[C---:B------:R-:W-:Y:S01]  /*16d20*/  IMAD.WIDE R12, R25.reuse, 0x2, R2 ;  /* 0x00000002190c7825 */ /* 0x040fe200078e0202 */
[----:B------:R0:W-:Y:S03]  /*16d30*/  @P0 STG.E.U16 desc[UR8][R16.64], R27 ;  /* 0x0000001b10000986 */ /* 0x0001e6000c101508 */
[----:B------:R-:W-:Y:S01]  /*16d40*/  VIADD R19, R25, UR6 ;  /* 0x0000000619137c36 */ /* 0x000fe20008000000 */
[----:B------:R-:W-:Y:S01]  /*16d50*/  PRMT R24, R9, 0x7632, R24 ;  /* 0x0000763209187816 */ /* 0x000fe20000000018 */
[----:B------:R-:W-:Y:S01]  /*16d60*/  IMAD.WIDE R14, R25, 0x2, R28 ;  /* 0x00000002190e7825 */ /* 0x000fe200078e021c */
[----:B------:R1:W-:Y:S01]  /*16d70*/  @P4 STG.E.U16 desc[UR8][R12.64], R9 ;  /* 0x000000090c004986 */ /* 0x0003e2000c101508 */
[----:B------:R-:W-:Y:S02]  /*16d80*/  ISETP.LT.AND P2, PT, R7, UR10, !P2 ;  /* 0x0000000a07007c0c */ /* 0x000fe4000d741270 */
[----:B0-----:R-:W-:Y:S01]  /*16d90*/  IMAD.WIDE R16, R19, 0x2, R2 ;  /* 0x0000000213107825 */ /* 0x001fe200078e0202 */
[----:B------:R0:W-:Y:S03]  /*16da0*/  @P1 STG.E.U16 desc[UR8][R14.64], R24 ;  /* 0x000000180e001986 */ /* 0x0001e6000c101508 */
[----:B-1----:R-:W-:Y:S01]  /*16db0*/  IMAD.MOV.U32 R12, RZ, RZ, R20 ;  /* 0x000000ffff0c7224 */ /* 0x002fe200078e0014 */
[----:B------:R1:W-:Y:S01]  /*16dc0*/  @P6 STG.E.U16 desc[UR8][R16.64], R21 ;  /* 0x0000001510006986 */ /* 0x0003e2000c101508 */
[----:B------:R-:W-:-:S03]  /*16dd0*/  VIADD R8, R6, 0x17 ;  /* 0x0000001706087836 */ /* 0x000fc60000000000 */
[----:B------:R-:W-:Y:S02]  /*16de0*/  ISETP.LT.AND P6, PT, R12, UR10, !P3 ;  /* 0x0000000a0c007c0c */ /* 0x000fe4000dfc1270 */
[----:B------:R-:W-:Y:S01]  /*16df0*/  ISETP.LT.AND P3, PT, R7, UR10, !P3 ;  /* 0x0000000a07007c0c */ /* 0x000fe2000df61270 */
[----:B------:R-:W-:Y:S02]  /*16e00*/  VIADD R26, R6, 0x15 ;  /* 0x00000015061a7836 */ /* 0x000fe40000000000 */
[C---:B------:R-:W-:Y:S01]  /*16e10*/  VIADD R27, R19.reuse, UR6 ;  /* 0x00000006131b7c36 */ /* 0x040fe20008000000 */
[----:B------:R-:W-:Y:S01]  /*16e20*/  ISETP.GE.AND P4, PT, R8, UR11, PT ;  /* 0x0000000b08007c0c */ /* 0x000fe2000bf86270 */
[----:B------:R-:W-:Y:S01]  /*16e30*/  IMAD.WIDE R8, R19, 0x2, R28 ;  /* 0x0000000213087825 */ /* 0x000fe200078e021c */
[----:B------:R-:W-:Y:S02]  /*16e40*/  PRMT R13, R21, 0x7632, R13 ;  /* 0x00007632150d7816 */ /* 0x000fe4000000000d */
[----:B------:R-:W-:Y:S01]  /*16e50*/  ISETP.GE.AND P5, PT, R26, UR11, PT ;  /* 0x0000000b1a007c0c */ /* 0x000fe2000bfa6270 */
[----:B------:R-:W-:Y:S01]  /*16e60*/  IMAD.WIDE R18, R27, 0x2, R2 ;  /* 0x000000021b127825 */ /* 0x000fe200078e0202 */
[----:B------:R-:W-:-:S03]  /*16e70*/  PRMT R26, R10, 0x7632, R26 ;  /* 0x000076320a1a7816 */ /* 0x000fc6000000001a */
[----:B0-----:R-:W-:Y:S01]  /*16e80*/  IMAD.WIDE R24, R27, 0x2, R28 ;  /* 0x000000021b187825 */ /* 0x001fe200078e021c */
[----:B------:R0:W-:Y:S04]  /*16e90*/  @P2 STG.E.U16 desc[UR8][R8.64], R13 ;  /* 0x0000000d08002986 */ /* 0x0001e8000c101508 */
[----:B------:R-:W-:Y:S01]  /*16ea0*/  @P6 STG.E.U16 desc[UR8][R18.64], R10 ;  /* 0x0000000a12006986 */ /* 0x000fe2000c101508 */
[----:B------:R-:W-:-:S03]  /*16eb0*/  VIADD R0, R6, 0x16 ;  /* 0x0000001606007836 */ /* 0x000fc60000000000 */
[----:B------:R2:W-:Y:S01]  /*16ec0*/  @P3 STG.E.U16 desc[UR8][R24.64], R26 ;  /* 0x0000001a18003986 */ /* 0x0005e2000c101508 */
[----:B------:R-:W-:Y:S01]  /*16ed0*/  ISETP.LT.AND P3, PT, R12, UR10, !P5 ;  /* 0x0000000a0c007c0c */ /* 0x000fe2000ef61270 */
[----:B-1----:R-:W-:Y:S01]  /*16ee0*/  VIADD R17, R27, UR6 ;  /* 0x000000061b117c36 */ /* 0x002fe20008000000 */
[----:B------:R-:W-:-:S03]  /*16ef0*/  ISETP.GE.AND P0, PT, R0, UR11, PT ;  /* 0x0000000b00007c0c */ /* 0x000fc6000bf06270 */
[----:B0-----:R-:W-:Y:S01]  /*16f00*/  IMAD.WIDE R8, R17, 0x2, R2 ;  /* 0x0000000211087825 */ /* 0x001fe200078e0202 */
[----:B------:R-:W-:Y:S02]  /*16f10*/  ISETP.LT.AND P6, PT, R12, UR10, !P0 ;  /* 0x0000000a0c007c0c */ /* 0x000fe4000c7c1270 */
[----:B------:R0:W1:Y:S01]  /*16f20*/  LDS.128 R12, [R23] ;  /* 0x00000000170c7984 */ /* 0x0000620000000c00 */
[----:B--2---:R-:W-:-:S04]  /*16f30*/  PRMT R24, R22, 0x7632, R24 ;  /* 0x0000763216187816 */ /* 0x004fc80000000018 */
[----:B------:R2:W-:Y:S04]  /*16f40*/  @P3 STG.E.U16 desc[UR8][R8.64], R22 ;  /* 0x0000001608003986 */ /* 0x0005e8000c101508 */
[----:B0-----:R-:W3:Y:S04]  /*16f50*/  LDL.LU R23, [R1+0x824] ;  /* 0x0008240001177983 */ /* 0x001ee80000300800 */
[----:B--2---:R-:W2:Y:S01]  /*16f60*/  LDL.LU R22, [R1+0x7ec] ;  /* 0x0007ec0001167983 */ /* 0x004ea20000300800 */
[----:B------:R-:W-:Y:S01]  /*16f70*/  ISETP.LT.AND P5, PT, R7, UR10, !P5 ;  /* 0x0000000a07007c0c */ /* 0x000fe2000efa1270 */
[----:B------:R-:W-:-:S05]  /*16f80*/  VIADD R0, R6, 0x18 ;  /* 0x0000001806007836 */ /* 0x000fca0000000000 */
[----:B------:R-:W-:Y:S01]  /*16f90*/  ISETP.GE.AND P1, PT, R0, UR11, PT ;  /* 0x0000000b00007c0c */ /* 0x000fe2000bf26270 */
[C---:B------:R-:W-:Y:S02]  /*16fa0*/  VIADD R0, R17.reuse, UR6 ;  /* 0x0000000611007c36 */ /* 0x040fe40008000000 */
[----:B------:R-:W-:Y:S01]  /*16fb0*/  IMAD.WIDE R16, R17, 0x2, R28 ;  /* 0x0000000211107825 */ /* 0x000fe200078e021c */
[----:B------:R-:W-:-:S03]  /*16fc0*/  ISETP.LT.AND P0, PT, R7, UR10, !P0 ;  /* 0x0000000a07007c0c */ /* 0x000fc6000c701270 */
[----:B------:R-:W-:Y:S01]  /*16fd0*/  VIADD R20, R6, 0x19 ;  /* 0x0000001906147836 */ /* 0x000fe20000000000 */
[----:B------:R-:W-:Y:S01]  /*16fe0*/  @P5 STG.E.U16 desc[UR8][R16.64], R24 ;  /* 0x0000001810005986 */ /* 0x000fe2000c101508 */
[----:B------:R-:W-:-:S03]  /*16ff0*/  IMAD.WIDE R18, R0, 0x2, R2 ;  /* 0x0000000200127825 */ /* 0x000fc600078e0202 */
[----:B------:R-:W-:Y:S01]  /*17000*/  ISETP.GE.AND P2, PT, R20, UR11, PT ;  /* 0x0000000b14007c0c */ /* 0x000fe2000bf46270 */
[----:B------:R-:W-:Y:S02]  /*17010*/  VIADD R10, R6, 0x1a ;  /* 0x0000001a060a7836 */ /* 0x000fe40000000000 */
[C---:B------:R-:W-:Y:S01]  /*17020*/  IMAD.WIDE R20, R0.reuse, 0x2, R28 ;  /* 0x0000000200147825 */ /* 0x040fe200078e021c */
[----:B------:R0:W-:Y:S03]  /*17030*/  @P6 STG.E.U16 desc[UR8][R18.64], R11 ;  /* 0x0000000b12006986 */ /* 0x0001e6000c101508 */
[----:B------:R-:W-:Y:S01]  /*17040*/  VIADD R0, R0, UR6 ;  /* 0x0000000600007c36 */ /* 0x000fe20008000000 */
[----:B------:R-:W-:Y:S02]  /*17050*/  PRMT R25, R11, 0x7632, R25 ;  /* 0x000076320b197816 */ /* 0x000fe40000000019 */
[----:B------:R-:W-:Y:S01]  /*17060*/  ISETP.GE.AND P3, PT, R10, UR11, PT ;  /* 0x0000000b0a007c0c */ /* 0x000fe2000bf66270 */
[----:B------:R-:W-:-:S02]  /*17070*/  IMAD.WIDE R8, R0, 0x2, R2 ;  /* 0x0000000200087825 */ /* 0x000fc400078e0202 */
[----:B------:R4:W-:Y:S02]  /*17080*/  @P0 STG.E.U16 desc[UR8][R20.64], R25 ;  /* 0x0000001914000986 */ /* 0x0009e4000c101508 */
[----:B------:R-:W-:Y:S02]  /*17090*/  VIADD R27, R0, UR6 ;  /* 0x00000006001b7c36 */ /* 0x000fe40008000000 */
[----:B0-----:R-:W-:Y:S02]  /*170a0*/  VIADD R18, R6, 0x1c ;  /* 0x0000001c06127836 */ /* 0x001fe40000000000 */
[----:B------:R-:W-:-:S04]  /*170b0*/  IMAD.WIDE R10, R0, 0x2, R28 ;  /* 0x00000002000a7825 */ /* 0x000fc800078e021c */
[----:B------:R-:W-:-:S04]  /*170c0*/  IMAD.WIDE R16, R27, 0x2, R2 ;  /* 0x000000021b107825 */ /* 0x000fc800078e0202 */
[C---:B------:R-:W-:Y:S02]  /*170d0*/  VIADD R0, R6.reuse, 0x1d ;  /* 0x0000001d06007836 */ /* 0x040fe40000000000 */
[C---:B------:R-:W-:Y:S02]  /*170e0*/  VIADD R26, R6.reuse, 0x1b ;  /* 0x0000001b061a7836 */ /* 0x040fe40000000000 */
[----:B----4-:R-:W-:Y:S01]  /*170f0*/  VIADD R20, R6, 0x1e ;  /* 0x0000001e06147836 */ /* 0x010fe20000000000 */
[C---:B--2---:R-:W-:Y:S02]  /*17100*/  ISETP.LT.AND P5, PT, R22.reuse, UR10, !P4 ;  /* 0x0000000a16007c0c */ /* 0x044fe4000e7a1270 */
[C---:B------:R-:W-:Y:S02]  /*17110*/  ISETP.LT.AND P4, PT, R7.reuse, UR10, !P4 ;  /* 0x0000000a07007c0c */ /* 0x040fe4000e781270 */
[----:B------:R-:W-:Y:S02]  /*17120*/  ISETP.LT.AND P6, PT, R22, UR10, !P1 ;  /* 0x0000000a16007c0c */ /* 0x000fe4000cfc1270 */
[----:B------:R-:W-:-:S02]  /*17130*/  ISETP.LT.AND P1, PT, R7, UR10, !P1 ;  /* 0x0000000a07007c0c */ /* 0x000fc4000cf21270 */
[----:B---3--:R-:W-:-:S05]  /*17140*/  PRMT R19, R23, 0x7632, R19 ;  /* 0x0000763217137816 */ /* 0x008fca0000000013 */
[----:B------:R0:W-:Y:S01]  /*17150*/  @P5 STG.E.U16 desc[UR8][R8.64], R23 ;  /* 0x0000001708005986 */ /* 0x0001e2000c101508 */
[----:B------:R-:W-:-:S03]  /*17160*/  ISETP.GE.AND P5, PT, R18, UR11, PT ;  /* 0x0000000b12007c0c */ /* 0x000fc6000bfa6270 */
[----:B------:R2:W-:Y:S04]  /*17170*/  @P4 STG.E.U16 desc[UR8][R10.64], R19 ;  /* 0x000000130a004986 */ /* 0x0005e8000c101508 */
[----:B------:R1:W-:Y:S01]  /*17180*/  @P6 STG.E.U16 desc[UR8][R16.64], R4 ;  /* 0x0000000410006986 */ /* 0x0003e2000c101508 */
[----:B0-----:R-:W-:Y:S01]  /*17190*/  PRMT R9, R4, 0x7632, R9 ;  /* 0x0000763204097816 */ /* 0x001fe20000000009 */
[----:B--2---:R-:W-:-:S05]  /*171a0*/  IMAD.WIDE R18, R27, 0x2, R28 ;  /* 0x000000021b127825 */ /* 0x004fca00078e021c */
[----:B------:R0:W-:Y:S01]  /*171b0*/  @P1 STG.E.U16 desc[UR8][R18.64], R9 ;  /* 0x0000000912001986 */ /* 0x0001e2000c101508 */
[----:B------:R-:W-:Y:S01]  /*171c0*/  ISETP.GE.AND P1, PT, R0, UR11, PT ;  /* 0x0000000b00007c0c */ /* 0x000fe2000bf26270 */
[----:B------:R-:W-:Y:S02]  /*171d0*/  VIADD R0, R6, 0x1f ;  /* 0x0000001f06007836 */ /* 0x000fe40000000000 */
[----:B------:R-:W2:Y:S01]  /*171e0*/  LDL.LU R6, [R1+0x820] ;  /* 0x0008200001067983 */ /* 0x000ea20000300800 */
[C---:B------:R-:W-:Y:S02]  /*171f0*/  ISETP.LT.AND P4, PT, R22.reuse, UR10, !P2 ;  /* 0x0000000a16007c0c */ /* 0x040fe4000d781270 */
[----:B------:R-:W-:Y:S01]  /*17200*/  ISETP.LT.AND P2, PT, R7, UR10, !P2 ;  /* 0x0000000a07007c0c */ /* 0x000fe2000d741270 */
[----:B------:R-:W-:Y:S01]  /*17210*/  VIADD R27, R27, UR6 ;  /* 0x000000061b1b7c36 */ /* 0x000fe20008000000 */
[----:B------:R-:W-:-:S03]  /*17220*/  ISETP.LT.AND P6, PT, R22, UR10, !P3 ;  /* 0x0000000a16007c0c */ /* 0x000fc6000dfc1270 */
[C---:B------:R-:W-:Y:S01]  /*17230*/  VIADD R21, R27.reuse, UR6 ;  /* 0x000000061b157c36 */ /* 0x040fe20008000000 */
[----:B-1----:R-:W-:Y:S01]  /*17240*/  PRMT R4, R12, 0x7632, R4 ;  /* 0x000076320c047816 */ /* 0x002fe20000000004 */
[----:B0-----:R-:W-:Y:S01]  /*17250*/  IMAD.WIDE R8, R27, 0x2, R2 ;  /* 0x000000021b087825 */ /* 0x001fe200078e0202 */
[----:B------:R-:W-:-:S03]  /*17260*/  ISETP.GE.AND P0, PT, R26, UR11, PT ;  /* 0x0000000b1a007c0c */ /* 0x000fc6000bf06270 */
[----:B------:R-:W-:Y:S01]  /*17270*/  IMAD.WIDE R10, R27, 0x2, R28 ;  /* 0x000000021b0a7825 */ /* 0x000fe200078e021c */
[----:B------:R0:W-:Y:S01]  /*17280*/  @P4 STG.E.U16 desc[UR8][R8.64], R12 ;  /* 0x0000000c08004986 */ /* 0x0001e2000c101508 */
[----:B------:R-:W-:Y:S02]  /*17290*/  ISETP.LT.AND P3, PT, R7, UR10, !P3 ;  /* 0x0000000a07007c0c */ /* 0x000fe4000df61270 */
[----:B------:R-:W-:Y:S01]  /*172a0*/  IMAD.WIDE R16, R21, 0x2, R2 ;  /* 0x0000000215107825 */ /* 0x000fe200078e0202 */
[----:B------:R1:W-:Y:S01]  /*172b0*/  @P2 STG.E.U16 desc[UR8][R10.64], R4 ;  /* 0x000000040a002986 */ /* 0x0003e2000c101508 */
[C---:B------:R-:W-:Y:S02]  /*172c0*/  ISETP.LT.AND P2, PT, R22.reuse, UR10, !P0 ;  /* 0x0000000a16007c0c */ /* 0x040fe4000c741270 */
[----:B------:R-:W-:Y:S01]  /*172d0*/  ISETP.LT.AND P0, PT, R7, UR10, !P0 ;  /* 0x0000000a07007c0c */ /* 0x000fe2000c701270 */
[----:B------:R3:W-:Y:S01]  /*172e0*/  @P6 STG.E.U16 desc[UR8][R16.64], R5 ;  /* 0x0000000510006986 */ /* 0x0007e2000c101508 */
[----:B------:R-:W-:Y:S01]  /*172f0*/  VIADD R19, R21, UR6 ;  /* 0x0000000615137c36 */ /* 0x000fe20008000000 */
[----:B------:R-:W-:-:S02]  /*17300*/  ISETP.LT.AND P6, PT, R22, UR10, !P5 ;  /* 0x0000000a16007c0c */ /* 0x000fc4000efc1270 */
[----:B------:R-:W-:Y:S01]  /*17310*/  PRMT R18, R5, 0x7632, R18 ;  /* 0x0000763205127816 */ /* 0x000fe20000000012 */
[----:B------:R-:W-:Y:S02]  /*17320*/  VIADD R23, R19, UR6 ;  /* 0x0000000613177c36 */ /* 0x000fe40008000000 */
[----:B0-----:R-:W-:Y:S01]  /*17330*/  IMAD.WIDE R8, R21, 0x2, R28 ;  /* 0x0000000215087825 */ /* 0x001fe200078e021c */
[----:B------:R-:W-:-:S03]  /*17340*/  PRMT R12, R13, 0x7632, R12 ;  /* 0x000076320d0c7816 */ /* 0x000fc6000000000c */
[C---:B-1----:R-:W-:Y:S01]  /*17350*/  IMAD.WIDE R10, R19.reuse, 0x2, R2 ;  /* 0x00000002130a7825 */ /* 0x042fe200078e0202 */
[----:B------:R-:W-:Y:S03]  /*17360*/  @P3 STG.E.U16 desc[UR8][R8.64], R18 ;  /* 0x0000001208003986 */ /* 0x000fe6000c101508 */
[----:B---3--:R-:W-:Y:S01]  /*17370*/  IMAD.WIDE R4, R19, 0x2, R28 ;  /* 0x0000000213047825 */ /* 0x008fe200078e021c */
[----:B------:R-:W-:-:S03]  /*17380*/  ISETP.GE.AND P4, PT, R20, UR11, PT ;  /* 0x0000000b14007c0c */ /* 0x000fc6000bf86270 */
[----:B------:R-:W-:Y:S01]  /*17390*/  IMAD.WIDE R16, R23, 0x2, R2 ;  /* 0x0000000217107825 */ /* 0x000fe200078e0202 */
[----:B------:R-:W-:Y:S01]  /*173a0*/  ISETP.GE.AND P3, PT, R0, UR11, PT ;  /* 0x0000000b00007c0c */ /* 0x000fe2000bf66270 */
[----:B------:R-:W-:Y:S01]  /*173b0*/  @P2 STG.E.U16 desc[UR8][R10.64], R13 ;  /* 0x0000000d0a002986 */ /* 0x000fe2000c101508 */
[----:B------:R-:W-:-:S03]  /*173c0*/  ISETP.LT.AND P2, PT, R22, UR10, !P4 ;  /* 0x0000000a16007c0c */ /* 0x000fc6000e741270 */
[----:B------:R0:W-:Y:S01]  /*173d0*/  @P0 STG.E.U16 desc[UR8][R4.64], R12 ;  /* 0x0000000c04000986 */ /* 0x0001e2000c101508 */
[C---:B------:R-:W-:Y:S02]  /*173e0*/  ISETP.LT.AND P0, PT, R22.reuse, UR10, !P3 ;  /* 0x0000000a16007c0c */ /* 0x040fe4000df01270 */
[C---:B------:R-:W-:Y:S02]  /*173f0*/  ISETP.LT.AND P5, PT, R7.reuse, UR10, !P5 ;  /* 0x0000000a07007c0c */ /* 0x040fe4000efa1270 */
[C---:B------:R-:W-:Y:S02]  /*17400*/  ISETP.LT.AND P4, PT, R7.reuse, UR10, !P4 ;  /* 0x0000000a07007c0c */ /* 0x040fe4000e781270 */
[C---:B------:R-:W-:Y:S01]  /*17410*/  ISETP.LT.AND P3, PT, R7.reuse, UR10, !P3 ;  /* 0x0000000a07007c0c */ /* 0x040fe2000df61270 */
[----:B--2---:R1:W-:Y:S01]  /*17420*/  @P6 STG.E.U16 desc[UR8][R16.64], R6 ;  /* 0x0000000610006986 */ /* 0x0043e2000c101508 */
[----:B------:R-:W-:Y:S02]  /*17430*/  ISETP.LT.AND P6, PT, R22, UR10, !P1 ;  /* 0x0000000a16007c0c */ /* 0x000fe4000cfc1270 */
[----:B------:R-:W-:-:S02]  /*17440*/  ISETP.LT.AND P1, PT, R7, UR10, !P1 ;  /* 0x0000000a07007c0c */ /* 0x000fc4000cf21270 */
[----:B------:R-:W2:Y:S01]  /*17450*/  LDL.LU R7, [R1+0x81c] ;  /* 0x00081c0001077983 */ /* 0x000ea20000300800 */
[----:B------:R-:W-:Y:S01]  /*17460*/  VIADD R19, R23, UR6 ;  /* 0x0000000617137c36 */ /* 0x000fe20008000000 */
[----:B------:R-:W-:-:S03]  /*17470*/  PRMT R0, R6, 0x7632, R0 ;  /* 0x0000763206007816 */ /* 0x000fc60000000000 */
[----:B------:R-:W-:Y:S02]  /*17480*/  VIADD R21, R19, UR6 ;  /* 0x0000000613157c36 */ /* 0x000fe40008000000 */
[----:B0-----:R-:W-:Y:S01]  /*17490*/  IMAD.WIDE R4, R23, 0x2, R28 ;  /* 0x0000000217047825 */ /* 0x001fe200078e021c */
[----:B-1----:R-:W-:-:S03]  /*174a0*/  PRMT R6, R14, 0x7632, R6 ;  /* 0x000076320e067816 */ /* 0x002fc60000000006 */
[----:B------:R-:W-:Y:S02]  /*174b0*/  VIADD R23, R21, UR6 ;  /* 0x0000000615177c36 */ /* 0x000fe40008000000 */
[C---:B------:R-:W-:Y:S01]  /*174c0*/  IMAD.WIDE R8, R19.reuse, 0x2, R2 ;  /* 0x0000000213087825 */ /* 0x040fe200078e0202 */
[----:B------:R0:W-:Y:S03]  /*174d0*/  @P5 STG.E.U16 desc[UR8][R4.64], R0 ;  /* 0x0000000004005986 */ /* 0x0001e6000c101508 */
[----:B------:R-:W-:Y:S01]  /*174e0*/  IMAD.WIDE R12, R19, 0x2, R28 ;  /* 0x00000002130c7825 */ /* 0x000fe200078e021c */
[----:B------:R0:W-:Y:S03]  /*174f0*/  @P6 STG.E.U16 desc[UR8][R8.64], R14 ;  /* 0x0000000e08006986 */ /* 0x0001e6000c101508 */
[C---:B------:R-:W-:Y:S01]  /*17500*/  IMAD.WIDE R10, R21.reuse, 0x2, R2 ;  /* 0x00000002150a7825 */ /* 0x040fe200078e0202 */
[----:B------:R0:W-:Y:S03]  /*17510*/  @P1 STG.E.U16 desc[UR8][R12.64], R6 ;  /* 0x000000060c001986 */ /* 0x0001e6000c101508 */
[----:B------:R-:W-:-:S04]  /*17520*/  IMAD.WIDE R16, R21, 0x2, R28 ;  /* 0x0000000215107825 */ /* 0x000fc800078e021c */
[----:B------:R-:W-:-:S04]  /*17530*/  IMAD.WIDE R2, R23, 0x2, R2 ;  /* 0x0000000217027825 */ /* 0x000fc800078e0202 */
[----:B------:R-:W-:Y:S01]  /*17540*/  IMAD.WIDE R28, R23, 0x2, R28 ;  /* 0x00000002171c7825 */ /* 0x000fe200078e021c */
[----:B--2---:R-:W-:Y:S01]  /*17550*/  PRMT R18, R7, 0x7632, R18 ;  /* 0x0000763207127816 */ /* 0x004fe20000000012 */
[----:B------:R0:W-:Y:S04]  /*17560*/  @P2 STG.E.U16 desc[UR8][R10.64], R7 ;  /* 0x000000070a002986 */ /* 0x0001e8000c101508 */
[----:B------:R0:W-:Y:S04]  /*17570*/  @P4 STG.E.U16 desc[UR8][R16.64], R18 ;  /* 0x0000001210004986 */ /* 0x0001e8000c101508 */
[----:B------:R0:W-:Y:S01]  /*17580*/  @P0 STG.E.U16 desc[UR8][R2.64], R15 ;  /* 0x0000000f02000986 */ /* 0x0001e2000c101508 */
[----:B------:R-:W-:Y:S05]  /*17590*/  @!P3 EXIT ;  /* 0x000000000000b94d */ /* 0x000fea0003800000 */
[----:B0-----:R-:W-:-:S05]  /*175a0*/  PRMT R14, R15, 0x7632, R14 ;  /* 0x000076320f0e7816 */ /* 0x001fca000000000e */
[----:B------:R-:W-:Y:S01]  /*175b0*/  STG.E.U16 desc[UR8][R28.64], R14 ;  /* 0x0000000e1c007986 */ /* 0x000fe2000c101508 */
[----:B------:R-:W-:Y:S05]  /*175c0*/  EXIT ;  /* 0x000000000000794d */ /* 0x000fea0003800000 */
.L_x_2:
[----:B------:R-:W-:-:S00]  /*175d0*/  BRA `(.L_x_2) ;  /* 0xfffffffc00fc7947 */ /* 0x000fc0000383ffff */
[----:B------:R-:W-:-:S00]  /*175e0*/  NOP ;  /* 0x0000000000007918 */ /* 0x000fc00000000000 */
        /* <DEDUP_REMOVED lines=9> */
.L_x_3:


//--------------------- .nv.shared.matmul_kernel  --------------------------
	.section	.nv.shared.matmul_kernel,"aw",@nobits
	.sectionflags	@""
	.align	16
	.zero		1024


//--------------------- .nv.shared.reserved.0     --------------------------
	.section	.nv.shared.reserved.0,"aw",@nobits
	.weak		__nv_reservedSMEM_offset_0_alias
	.size		__nv_reservedSMEM_offset_0_alias, 0, 0
	.other		__nv_reservedSMEM_offset_0_alias,@"STO_CUDA_RESERVED_SHARED STV_DEFAULT"
__nv_reservedSMEM_offset_0_alias:
	.zero		0


//--------------------- .nv.constant0.matmul_kernel --------------------------
	.section	.nv.constant0.matmul_kernel,"a",@progbits
	.sectionflags	@""
	.align	4
.nv.constant0.matmul_kernel:
	.zero		608


//--------------------- SYMBOLS --------------------------

	.type		.nv.reservedSmem.offset0,@object
	.size		.nv.reservedSmem.offset0,0x4
